	.target	sm_90a

	.elftype	@"ET_EXEC"


//--------------------- .note.nv.tkinfo           --------------------------
	.section	.note.nv.tkinfo,"",@"SHT_NOTE"
	.sectionflags	@"SHF_NOTE_NV_TKINFO"
	.tkinfo
        /*0018*/ 	.word	0x00000002
        /*0030*/ 	.string	""
        /*0030*/ 	.string	"ptxas"
        /*0030*/ 	.string	"Cuda compilation tools, release 13.0, V13.0.88"
        /*0030*/ 	.string	"Build cuda_13.0.r13.0/compiler.36424714_0"
        /*0030*/ 	.string	"-v  -suppress-debug-info  -lineinfo  -arch sm_90a "



//--------------------- .note.nv.cuinfo           --------------------------
	.section	.note.nv.cuinfo,"",@"SHT_NOTE"
	.sectionflags	@"SHF_NOTE_NV_CUINFO"
        /*0018*/ 	.short	0x0002
        /*001a*/ 	.short	0x005a
        /*001c*/ 	.short	0x0082
	.zero		2


//--------------------- .nv.info                  --------------------------
	.section	.nv.info,"",@"SHT_CUDA_INFO"
	.align	4


	//----- nvinfo : EIATTR_REGCOUNT
	.align		4
        /*0000*/ 	.byte	0x04, 0x2f
        /*0002*/ 	.short	(.L_1 - .L_0)
	.align		4
.L_0:
        /*0004*/ 	.word	index@(matmul_kernel)
        /*0008*/ 	.word	0x00000020


	//----- nvinfo : EIATTR_FRAME_SIZE
	.align		4
.L_1:
        /*000c*/ 	.byte	0x04, 0x11
        /*000e*/ 	.short	(.L_3 - .L_2)
	.align		4
.L_2:
        /*0010*/ 	.word	index@(matmul_kernel)
        /*0014*/ 	.word	0x00001560


	//----- nvinfo : EIATTR_MIN_STACK_SIZE
	.align		4
.L_3:
        /*0018*/ 	.byte	0x04, 0x12
        /*001a*/ 	.short	(.L_5 - .L_4)
	.align		4
.L_4:
        /*001c*/ 	.word	index@(matmul_kernel)
        /*0020*/ 	.word	0x00001560
.L_5:


//--------------------- .nv.compat                --------------------------
	.section	.nv.compat,"",@"SHT_CUDA_COMPAT_INFO"
	.align	4
        /*0000*/ 	.byte	0x02, 0x09, 0x01, 0x00, 0x02, 0x02, 0x02, 0x00, 0x02, 0x05, 0x05, 0x00, 0x03, 0x07, 0x01, 0x01
        /*0010*/ 	.byte	0x02, 0x03, 0x00, 0x00, 0x02, 0x06, 0x01, 0x00, 0x04, 0x0b, 0x08, 0x00, 0x00, 0x00, 0x00, 0x00
        /*0020*/ 	.byte	0x00, 0x00, 0x00, 0x00


//--------------------- .nv.info.matmul_kernel    --------------------------
	.section	.nv.info.matmul_kernel,"",@"SHT_CUDA_INFO"
	.sectionflags	@""
	.align	4


	//----- nvinfo : EIATTR_CUDA_API_VERSION
	.align		4
        /*0000*/ 	.byte	0x04, 0x37
        /*0002*/ 	.short	(.L_7 - .L_6)
.L_6:
        /*0004*/ 	.word	0x00000082


	//----- nvinfo : EIATTR_KPARAM_INFO
	.align		4
.L_7:
        /*0008*/ 	.byte	0x04, 0x17
        /*000a*/ 	.short	(.L_9 - .L_8)
.L_8:
        /*000c*/ 	.word	0x00000000
        /*0010*/ 	.short	0x000d
        /*0012*/ 	.short	0x0048
        /*0014*/ 	.byte	0x00, 0xf4, 0x21, 0x00


	//----- nvinfo : EIATTR_KPARAM_INFO
	.align		4
.L_9:
        /*0018*/ 	.byte	0x04, 0x17
        /*001a*/ 	.short	(.L_11 - .L_10)
.L_10:
        /*001c*/ 	.word	0x00000000
        /*0020*/ 	.short	0x000c
        /*0022*/ 	.short	0x0040
        /*0024*/ 	.byte	0x00, 0xf4, 0x21, 0x00


	//----- nvinfo : EIATTR_KPARAM_INFO
	.align		4
.L_11:
        /*0028*/ 	.byte	0x04, 0x17
        /*002a*/ 	.short	(.L_13 - .L_12)
.L_12:
        /*002c*/ 	.word	0x00000000
        /*0030*/ 	.short	0x000b
        /*0032*/ 	.short	0x0038
        /*0034*/ 	.byte	0x00, 0xf0, 0x11, 0x00


	//----- nvinfo : EIATTR_KPARAM_INFO
	.align		4
.L_13:
        /*0038*/ 	.byte	0x04, 0x17
        /*003a*/ 	.short	(.L_15 - .L_14)
.L_14:
        /*003c*/ 	.word	0x00000000
        /*0040*/ 	.short	0x000a
        /*0042*/ 	.short	0x0034
        /*0044*/ 	.byte	0x00, 0xf0, 0x11, 0x00


	//----- nvinfo : EIATTR_KPARAM_INFO
	.align		4
.L_15:
        /*0048*/ 	.byte	0x04, 0x17
        /*004a*/ 	.short	(.L_17 - .L_16)
.L_16:
        /*004c*/ 	.word	0x00000000
        /*0050*/ 	.short	0x0009
        /*0052*/ 	.short	0x0030
        /*0054*/ 	.byte	0x00, 0xf0, 0x11, 0x00


	//----- nvinfo : EIATTR_KPARAM_INFO
	.align		4
.L_17:
        /*0058*/ 	.byte	0x04, 0x17
        /*005a*/ 	.short	(.L_19 - .L_18)
.L_18:
        /*005c*/ 	.word	0x00000000
        /*0060*/ 	.short	0x0008
        /*0062*/ 	.short	0x002c
        /*0064*/ 	.byte	0x00, 0xf0, 0x11, 0x00


	//----- nvinfo : EIATTR_KPARAM_INFO
	.align		4
.L_19:
        /*0068*/ 	.byte	0x04, 0x17
        /*006a*/ 	.short	(.L_21 - .L_20)
.L_20:
        /*006c*/ 	.word	0x00000000
        /*0070*/ 	.short	0x0007
        /*0072*/ 	.short	0x0028
        /*0074*/ 	.byte	0x00, 0xf0, 0x11, 0x00


	//----- nvinfo : EIATTR_KPARAM_INFO
	.align		4
.L_21:
        /*0078*/ 	.byte	0x04, 0x17
        /*007a*/ 	.short	(.L_23 - .L_22)
.L_22:
        /*007c*/ 	.word	0x00000000
        /*0080*/ 	.short	0x0006
        /*0082*/ 	.short	0x0024
        /*0084*/ 	.byte	0x00, 0xf0, 0x11, 0x00


	//----- nvinfo : EIATTR_KPARAM_INFO
	.align		4
.L_23:
        /*0088*/ 	.byte	0x04, 0x17
        /*008a*/ 	.short	(.L_25 - .L_24)
.L_24:
        /*008c*/ 	.word	0x00000000
        /*0090*/ 	.short	0x0005
        /*0092*/ 	.short	0x0020
        /*0094*/ 	.byte	0x00, 0xf0, 0x11, 0x00


	//----- nvinfo : EIATTR_KPARAM_INFO
	.align		4
.L_25:
        /*0098*/ 	.byte	0x04, 0x17
        /*009a*/ 	.short	(.L_27 - .L_26)
.L_26:
        /*009c*/ 	.word	0x00000000
        /*00a0*/ 	.short	0x0004
        /*00a2*/ 	.short	0x001c
        /*00a4*/ 	.byte	0x00, 0xf0, 0x11, 0x00


	//----- nvinfo : EIATTR_KPARAM_INFO
	.align		4
.L_27:
        /*00a8*/ 	.byte	0x04, 0x17
        /*00aa*/ 	.short	(.L_29 - .L_28)
.L_28:
        /*00ac*/ 	.word	0x00000000
        /*00b0*/ 	.short	0x0003
        /*00b2*/ 	.short	0x0018
        /*00b4*/ 	.byte	0x00, 0xf0, 0x11, 0x00


	//----- nvinfo : EIATTR_KPARAM_INFO
	.align		4
.L_29:
        /*00b8*/ 	.byte	0x04, 0x17
        /*00ba*/ 	.short	(.L_31 - .L_30)
.L_30:
        /*00bc*/ 	.word	0x00000000
        /*00c0*/ 	.short	0x0002
        /*00c2*/ 	.short	0x0010
        /*00c4*/ 	.byte	0x00, 0xf4, 0x21, 0x00


	//----- nvinfo : EIATTR_KPARAM_INFO
	.align		4
.L_31:
        /*00c8*/ 	.byte	0x04, 0x17
        /*00ca*/ 	.short	(.L_33 - .L_32)
.L_32:
        /*00cc*/ 	.word	0x00000000
        /*00d0*/ 	.short	0x0001
        /*00d2*/ 	.short	0x0008
        /*00d4*/ 	.byte	0x00, 0xf4, 0x21, 0x00


	//----- nvinfo : EIATTR_KPARAM_INFO
	.align		4
.L_33:
        /*00d8*/ 	.byte	0x04, 0x17
        /*00da*/ 	.short	(.L_35 - .L_34)
.L_34:
        /*00dc*/ 	.word	0x00000000
        /*00e0*/ 	.short	0x0000
        /*00e2*/ 	.short	0x0000
        /*00e4*/ 	.byte	0x00, 0xf4, 0x21, 0x00


	//----- nvinfo : EIATTR_SPARSE_MMA_MASK
	.align		4
.L_35:
        /*00e8*/ 	.byte	0x03, 0x50
        /*00ea*/ 	.short	0x0000


	//----- nvinfo : EIATTR_MAXREG_COUNT
	.align		4
        /*00ec*/ 	.byte	0x03, 0x1b
        /*00ee*/ 	.short	0x00ff


	//----- nvinfo : EIATTR_NUM_BARRIERS
	.align		4
        /*00f0*/ 	.byte	0x02, 0x4c
        /*00f2*/ 	.byte	0x01
	.zero		1


	//----- nvinfo : EIATTR_ANNOTATIONS
	.align		4
        /*00f4*/ 	.byte	0x04, 0x55
        /*00f6*/ 	.short	(.L_37 - .L_36)


	//   ....[0]....
.L_36:
        /*00f8*/ 	.word	0x00000001
        /*00fc*/ 	.byte	0x40, 0x05, 0x00, 0x00, 0x01, 0x00, 0x00, 0x00, 0xb0, 0x05, 0x00, 0x00, 0x01, 0x00, 0x00, 0x00
        /* <DEDUP_REMOVED lines=3175> */
        /*c77c*/ 	.byte	0x20, 0x8e, 0x03, 0x00, 0x01, 0x00, 0x00, 0x00, 0x50, 0x8e, 0x03, 0x00


	//----- nvinfo : EIATTR_MERCURY_ISA_VERSION
	.align		4
.L_37:
        /*c788*/ 	.byte	0x03, 0x5f
        /*c78a*/ 	.short	0x0101


	//----- nvinfo : EIATTR_EXIT_INSTR_OFFSETS
	.align		4
        /*c78c*/ 	.byte	0x04, 0x1c
        /*c78e*/ 	.short	(.L_39 - .L_38)


	//   ....[0]....
.L_38:
        /*c790*/ 	.word	0x00039270


	//   ....[1]....
        /*c794*/ 	.word	0x00039290


	//----- nvinfo : EIATTR_REQNTID
	.align		4
.L_39:
        /*c798*/ 	.byte	0x04, 0x10
        /*c79a*/ 	.short	(.L_41 - .L_40)
.L_40:
        /*c79c*/ 	.word	0x00000040
        /*c7a0*/ 	.word	0x00000001
        /*c7a4*/ 	.word	0x00000001


	//----- nvinfo : EIATTR_CBANK_PARAM_SIZE
	.align		4
.L_41:
        /*c7a8*/ 	.byte	0x03, 0x19
        /*c7aa*/ 	.short	0x0050


	//----- nvinfo : EIATTR_PARAM_CBANK
	.align		4
        /*c7ac*/ 	.byte	0x04, 0x0a
        /*c7ae*/ 	.short	(.L_43 - .L_42)
	.align		4
.L_42:
        /*c7b0*/ 	.word	index@(.nv.constant0.matmul_kernel)
        /*c7b4*/ 	.short	0x0210
        /*c7b6*/ 	.short	0x0050


	//----- nvinfo : EIATTR_SW_WAR
	.align		4
.L_43:
        /*c7b8*/ 	.byte	0x04, 0x36
        /*c7ba*/ 	.short	(.L_45 - .L_44)
.L_44:
        /*c7bc*/ 	.word	0x00000008
.L_45:


//--------------------- .nv.callgraph             --------------------------
	.section	.nv.callgraph,"",@"SHT_CUDA_CALLGRAPH"
	.align	4
	.sectionentsize	8
	.align		4
        /*0000*/ 	.word	0x00000000
	.align		4
        /*0004*/ 	.word	0xffffffff
	.align		4
        /*0008*/ 	.word	0x00000000
	.align		4
        /*000c*/ 	.word	0xfffffffe
	.align		4
        /*0010*/ 	.word	0x00000000
	.align		4
        /*0014*/ 	.word	0xfffffffd
	.align		4
        /*0018*/ 	.word	0x00000000
	.align		4
        /*001c*/ 	.word	0xfffffffc


//--------------------- .text.matmul_kernel       --------------------------
	.section	.text.matmul_kernel,"ax",@progbits
	.align	128
        .global         matmul_kernel
        .type           matmul_kernel,@function
        .size           matmul_kernel,(.L_x_4 - matmul_kernel)
        .other          matmul_kernel,@"STO_CUDA_ENTRY STV_DEFAULT"
matmul_kernel:
.text.matmul_kernel:
[----:B------:R-:W0:Y:S08]  /*0000*/  LDC R1, c[0x0][0x28] ;  /* 0x00000a00ff017b82 */ /* 0x000e300000000800 */
[----:B------:R-:W1:Y:S01]  /*0010*/  LDC.64 R8, c[0x0][0x228] ;  /* 0x00008a00ff087b82 */ /* 0x000e620000000a00 */
[----:B------:R-:W2:Y:S01]  /*0020*/  S2R R14, SR_TID.X ;  /* 0x00000000000e7919 */ /* 0x000ea20000002100 */
[----:B0-----:R-:W-:Y:S01]  /*0030*/  VIADD R1, R1, 0xffffeaa0 ;  /* 0xffffeaa001017836 */ /* 0x001fe20000000000 */
[----:B------:R-:W-:Y:S01]  /*0040*/  UMOV UR5, 0x400 ;  /* 0x0000040000057882 */ /* 0x000fe20000000000 */
[----:B------:R-:W-:-:S04]  /*0050*/  ULDC.64 UR10, c[0x0][0x208] ;  /* 0x00008200000a7ab9 */ /* 0x000fc80000000a00 */
[----:B------:R-:W0:Y:S01]  /*0060*/  S2UR UR6, SR_CgaCtaId ;  /* 0x00000000000679c3 */ /* 0x000e220000008800 */
[----:B-1----:R-:W-:-:S05]  /*0070*/  VIADD R0, R9, 0x1ff ;  /* 0x000001ff09007836 */ /* 0x002fca0000000000 */
[----:B------:R-:W-:Y:S01]  /*0080*/  SHF.R.S32.HI R3, RZ, 0x1f, R0 ;  /* 0x0000001fff037819 */ /* 0x000fe20000011400 */
[----:B0-----:R-:W-:-:S03]  /*0090*/  ULEA UR5, UR6, UR5, 0x18 ;  /* 0x0000000506057291 */ /* 0x001fc6000f8ec03f */
[----:B------:R-:W-:-:S04]  /*00a0*/  LEA.HI R3, R3, R0, RZ, 0x9 ;  /* 0x0000000003037211 */ /* 0x000fc800078f48ff */
[----:B------:R-:W-:Y:S02]  /*00b0*/  SHF.R.S32.HI R0, RZ, 0x9, R3 ;  /* 0x00000009ff007819 */ /* 0x000fe40000011403 */
[----:B------:R-:W0:Y:S03]  /*00c0*/  S2R R3, SR_CTAID.X ;  /* 0x0000000000037919 */ /* 0x000e260000002500 */
[----:B------:R-:W-:-:S05]  /*00d0*/  IMAD.SHL.U32 R0, R0, 0x8, RZ ;  /* 0x0000000800007824 */ /* 0x000fca00078e00ff */
[-C--:B------:R-:W-:Y:S02]  /*00e0*/  IABS R7, R0.reuse ;  /* 0x0000000000077213 */ /* 0x080fe40000000000 */
[----:B------:R-:W-:Y:S02]  /*00f0*/  IABS R12, R0 ;  /* 0x00000000000c7213 */ /* 0x000fe40000000000 */
[----:B------:R-:W1:Y:S08]  /*0100*/  I2F.RP R2, R7 ;  /* 0x0000000700027306 */ /* 0x000e700000209400 */
[----:B-1----:R-:W1:Y:S01]  /*0110*/  MUFU.RCP R2, R2 ;  /* 0x0000000200027308 */ /* 0x002e620000001000 */
[----:B0-----:R-:W-:Y:S01]  /*0120*/  IABS R10, R3 ;  /* 0x00000003000a7213 */ /* 0x001fe20000000000 */
[----:B-1----:R-:W-:-:S02]  /*0130*/  VIADD R4, R2, 0xffffffe ;  /* 0x0ffffffe02047836 */ /* 0x002fc40000000000 */
[----:B------:R-:W-:-:S04]  /*0140*/  IMAD.MOV R2, RZ, RZ, -R12 ;  /* 0x000000ffff027224 */ /* 0x000fc800078e0a0c */
[----:B------:R0:W1:Y:S02]  /*0150*/  F2I.FTZ.U32.TRUNC.NTZ R5, R4 ;  /* 0x0000000400057305 */ /* 0x000064000021f000 */
[----:B0-----:R-:W-:Y:S02]  /*0160*/  IMAD.MOV.U32 R4, RZ, RZ, RZ ;  /* 0x000000ffff047224 */ /* 0x001fe400078e00ff */
[----:B-1----:R-:W-:-:S04]  /*0170*/  IMAD.MOV R6, RZ, RZ, -R5 ;  /* 0x000000ffff067224 */ /* 0x002fc800078e0a05 */
[----:B------:R-:W-:Y:S02]  /*0180*/  IMAD R11, R6, R7, RZ ;  /* 0x00000007060b7224 */ /* 0x000fe400078e02ff */
[----:B------:R-:W-:Y:S02]  /*0190*/  IMAD.MOV.U32 R6, RZ, RZ, R10 ;  /* 0x000000ffff067224 */ /* 0x000fe400078e000a */
[----:B------:R-:W-:-:S06]  /*01a0*/  IMAD.HI.U32 R5, R5, R11, R4 ;  /* 0x0000000b05057227 */ /* 0x000fcc00078e0004 */
[----:B------:R-:W-:-:S04]  /*01b0*/  IMAD.HI.U32 R5, R5, R6, RZ ;  /* 0x0000000605057227 */ /* 0x000fc800078e00ff */
[----:B------:R-:W-:-:S05]  /*01c0*/  IMAD R2, R5, R2, R6 ;  /* 0x0000000205027224 */ /* 0x000fca00078e0206 */
[----:B------:R-:W-:-:S13]  /*01d0*/  ISETP.GT.U32.AND P1, PT, R7, R2, PT ;  /* 0x000000020700720c */ /* 0x000fda0003f24070 */
[----:B------:R-:W-:Y:S02]  /*01e0*/  @!P1 IMAD.IADD R2, R2, 0x1, -R7 ;  /* 0x0000000102029824 */ /* 0x000fe400078e0a07 */
[----:B------:R-:W-:Y:S01]  /*01f0*/  @!P1 VIADD R5, R5, 0x1 ;  /* 0x0000000105059836 */ /* 0x000fe20000000000 */
[----:B------:R-:W-:Y:S02]  /*0200*/  ISETP.NE.AND P1, PT, R0, RZ, PT ;  /* 0x000000ff0000720c */ /* 0x000fe40003f25270 */
[----:B------:R-:W-:Y:S02]  /*0210*/  ISETP.GE.U32.AND P0, PT, R2, R7, PT ;  /* 0x000000070200720c */ /* 0x000fe40003f06070 */
[----:B------:R-:W-:-:S04]  /*0220*/  LOP3.LUT R2, R3, R0, RZ, 0x3c, !PT ;  /* 0x0000000003027212 */ /* 0x000fc800078e3cff */
[----:B------:R-:W-:Y:S01]  /*0230*/  ISETP.GE.AND P2, PT, R2, RZ, PT ;  /* 0x000000ff0200720c */ /* 0x000fe20003f46270 */
[----:B------:R-:W-:-:S06]  /*0240*/  VIADD R2, R8, 0xf ;  /* 0x0000000f08027836 */ /* 0x000fcc0000000000 */
[----:B------:R-:W-:-:S04]  /*0250*/  @P0 VIADD R5, R5, 0x1 ;  /* 0x0000000105050836 */ /* 0x000fc80000000000 */
[----:B------:R-:W-:Y:S01]  /*0260*/  IMAD.MOV.U32 R4, RZ, RZ, R5 ;  /* 0x000000ffff047224 */ /* 0x000fe200078e0005 */
[----:B------:R-:W-:-:S03]  /*0270*/  SHF.R.S32.HI R5, RZ, 0x1f, R2 ;  /* 0x0000001fff057819 */ /* 0x000fc60000011402 */
[----:B------:R-:W-:Y:S01]  /*0280*/  @!P2 IMAD.MOV R4, RZ, RZ, -R4 ;  /* 0x000000ffff04a224 */ /* 0x000fe200078e0a04 */
[----:B------:R-:W-:Y:S02]  /*0290*/  @!P1 LOP3.LUT R4, RZ, R0, RZ, 0x33, !PT ;  /* 0x00000000ff049212 */ /* 0x000fe400078e33ff */
[----:B------:R-:W-:-:S03]  /*02a0*/  LEA.HI R5, R5, R2, RZ, 0x4 ;  /* 0x0000000205057211 */ /* 0x000fc600078f20ff */
[----:B------:R-:W-:Y:S02]  /*02b0*/  IMAD.SHL.U32 R2, R4, 0x8, RZ ;  /* 0x0000000804027824 */ /* 0x000fe400078e00ff */
[----:B------:R-:W-:-:S03]  /*02c0*/  IMAD.MOV R4, RZ, RZ, -R4 ;  /* 0x000000ffff047224 */ /* 0x000fc600078e0a04 */
[----:B------:R-:W-:Y:S01]  /*02d0*/  LEA.HI.SX32 R5, R5, -R2, 0x1c ;  /* 0x8000000205057211 */ /* 0x000fe200078fe2ff */
[----:B------:R-:W-:Y:S02]  /*02e0*/  IMAD R15, R0, R4, R3 ;  /* 0x00000004000f7224 */ /* 0x000fe400078e0203 */
[----:B------:R-:W-:Y:S01]  /*02f0*/  IMAD.MOV.U32 R4, RZ, RZ, RZ ;  /* 0x000000ffff047224 */ /* 0x000fe200078e00ff */
[----:B------:R-:W-:Y:S02]  /*0300*/  VIMNMX R6, R5, 0x8, PT ;  /* 0x0000000805067848 */ /* 0x000fe40003fe0100 */
[----:B------:R-:W-:Y:S02]  /*0310*/  IABS R13, R15 ;  /* 0x0000000f000d7213 */ /* 0x000fe40000000000 */
[----:B------:R-:W-:-:S04]  /*0320*/  IABS R11, R6 ;  /* 0x00000006000b7213 */ /* 0x000fc80000000000 */
[----:B------:R-:W0:Y:S08]  /*0330*/  I2F.RP R7, R11 ;  /* 0x0000000b00077306 */ /* 0x000e300000209400 */
[----:B0-----:R-:W0:Y:S02]  /*0340*/  MUFU.RCP R7, R7 ;  /* 0x0000000700077308 */ /* 0x001e240000001000 */
[----:B0-----:R-:W-:-:S06]  /*0350*/  VIADD R5, R7, 0xffffffe ;  /* 0x0ffffffe07057836 */ /* 0x001fcc0000000000 */
[----:B------:R-:W0:Y:S02]  /*0360*/  F2I.FTZ.U32.TRUNC.NTZ R5, R5 ;  /* 0x0000000500057305 */ /* 0x000e24000021f000 */
[----:B0-----:R-:W-:-:S04]  /*0370*/  IMAD.MOV R10, RZ, RZ, -R5 ;  /* 0x000000ffff0a7224 */ /* 0x001fc800078e0a05 */
[----:B------:R-:W-:-:S04]  /*0380*/  IMAD.MOV.U32 R0, RZ, RZ, R10 ;  /* 0x000000ffff007224 */ /* 0x000fc800078e000a */
[----:B------:R-:W-:Y:S01]  /*0390*/  IMAD R3, R0, R11, RZ ;  /* 0x0000000b00037224 */ /* 0x000fe200078e02ff */
[----:B------:R-:W-:-:S03]  /*03a0*/  IABS R0, R6 ;  /* 0x0000000600007213 */ /* 0x000fc60000000000 */
[----:B------:R-:W-:Y:S02]  /*03b0*/  IMAD.HI.U32 R4, R5, R3, R4 ;  /* 0x0000000305047227 */ /* 0x000fe400078e0004 */
[----:B------:R-:W0:Y:S02]  /*03c0*/  LDC R5, c[0x0][0x230] ;  /* 0x00008c00ff057b82 */ /* 0x000e240000000800 */
[----:B------:R-:W-:Y:S02]  /*03d0*/  IMAD.MOV R0, RZ, RZ, -R0 ;  /* 0x000000ffff007224 */ /* 0x000fe400078e0a00 */
        /* <DEDUP_REMOVED lines=8> */
[----:B------:R-:W-:Y:S02]  /*0460*/  ISETP.GE.AND P2, PT, R0, RZ, PT ;  /* 0x000000ff0000720c */ /* 0x000fe40003f46270 */
[----:B--2---:R-:W-:-:S05]  /*0470*/  LOP3.LUT R0, R14, 0xf, RZ, 0xc0, !PT ;  /* 0x0000000f0e007812 */ /* 0x004fca00078ec0ff */
[----:B------:R-:W-:-:S06]  /*0480*/  @P0 VIADD R4, R4, 0x1 ;  /* 0x0000000104040836 */ /* 0x000fcc0000000000 */
[----:B------:R-:W-:Y:S01]  /*0490*/  @!P2 IMAD.MOV R4, RZ, RZ, -R4 ;  /* 0x000000ffff04a224 */ /* 0x000fe200078e0a04 */
[----:B------:R-:W-:-:S05]  /*04a0*/  @!P1 LOP3.LUT R4, RZ, R6, RZ, 0x33, !PT ;  /* 0x00000006ff049212 */ /* 0x000fca00078e33ff */
[----:B------:R-:W-:-:S04]  /*04b0*/  IMAD.MOV R3, RZ, RZ, -R4 ;  /* 0x000000ffff037224 */ /* 0x000fc800078e0a04 */
[----:B------:R-:W-:Y:S01]  /*04c0*/  IMAD R3, R6, R3, R15 ;  /* 0x0000000306037224 */ /* 0x000fe200078e020f */
[----:B------:R-:W-:-:S03]  /*04d0*/  LOP3.LUT R6, R14, 0x20, RZ, 0xc0, !PT ;  /* 0x000000200e067812 */ /* 0x000fc600078ec0ff */
[----:B------:R-:W-:Y:S01]  /*04e0*/  IMAD.IADD R3, R2, 0x1, R3 ;  /* 0x0000000102037824 */ /* 0x000fe200078e0203 */
[----:B------:R-:W-:Y:S01]  /*04f0*/  R2UR UR4, R6 ;  /* 0x00000000060472ca */ /* 0x000fe200000e0000 */
[----:B0-----:R-:W-:Y:S01]  /*0500*/  VIADD R2, R5, 0x1f ;  /* 0x0000001f05027836 */ /* 0x001fe20000000000 */
[----:B------:R-:W-:Y:S01]  /*0510*/  SHF.R.U32.HI R6, RZ, 0x4, R14 ;  /* 0x00000004ff067819 */ /* 0x000fe2000001160e */
[----:B------:R-:W-:-:S03]  /*0520*/  IMAD R26, R3, 0x10, R0 ;  /* 0x00000010031a7824 */ /* 0x000fc600078e0200 */
[----:B------:R-:W-:Y:S02]  /*0530*/  SGXT.U32 R16, R6, 0x2 ;  /* 0x000000020610781a */ /* 0x000fe40000000000 */
[----:B------:R0:W-:Y:S01]  /*0540*/  STL [R1+0xe4c], R26 ;  /* 0x000e4c1a01007387 */ /* 0x0001e20000100800 */
[----:B------:R-:W-:Y:S02]  /*0550*/  ISETP.GT.AND P0, PT, R2, 0x1f, PT ;  /* 0x0000001f0200780c */ /* 0x000fe40003f04270 */
[C---:B------:R-:W-:Y:S02]  /*0560*/  LOP3.LUT R0, R16.reuse, 0x8, RZ, 0xfc, !PT ;  /* 0x0000000810007812 */ /* 0x040fe400078efcff */
[----:B------:R-:W-:Y:S01]  /*0570*/  LOP3.LUT R0, R16, 0x14, RZ, 0xfc, !PT ;  /* 0x0000001410007812 */ /* 0x000fe200078efcff */
[----:B------:R-:W-:Y:S01]  /*0580*/  IMAD.SHL.U32 R0, R4, 0x200, RZ ;  /* 0x0000020004007824 */ /* 0x000fe200078e00ff */
[C---:B------:R-:W-:Y:S02]  /*0590*/  LOP3.LUT R3, R16.reuse, 0x4, RZ, 0xfc, !PT ;  /* 0x0000000410037812 */ /* 0x040fe400078efcff */
[----:B------:R-:W-:-:S02]  /*05a0*/  LOP3.LUT R5, R16, 0xc, RZ, 0xfc, !PT ;  /* 0x0000000c10057812 */ /* 0x000fc400078efcff */
[----:B------:R0:W-:Y:S01]  /*05b0*/  STL [R1+0x33c], R0 ;  /* 0x00033c0001007387 */ /* 0x0001e20000100800 */
[C---:B------:R-:W-:Y:S02]  /*05c0*/  LOP3.LUT R3, R16.reuse, 0x10, RZ, 0xfc, !PT ;  /* 0x0000001010037812 */ /* 0x040fe400078efcff */
[C---:B------:R-:W-:Y:S02]  /*05d0*/  LOP3.LUT R5, R16.reuse, 0x18, RZ, 0xfc, !PT ;  /* 0x0000001810057812 */ /* 0x040fe400078efcff */
[----:B------:R-:W-:Y:S01]  /*05e0*/  LOP3.LUT R3, R16, 0x1c, RZ, 0xfc, !PT ;  /* 0x0000001c10037812 */ /* 0x000fe200078efcff */
[----:B------:R-:W-:Y:S06]  /*05f0*/  @P0 BRA `(.L_x_0) ;  /* 0x00000008000c0947 */ /* 0x000fec0003800000 */
[----:B0-----:R-:W-:Y:S01]  /*0600*/  IMAD.SHL.U32 R0, R14, 0x20, RZ ;  /* 0x000000200e007824 */ /* 0x001fe200078e00ff */
[----:B------:R1:W-:Y:S04]  /*0610*/  STL [R1+0x2b0], RZ ;  /* 0x0002b0ff01007387 */ /* 0x0003e80000100800 */
[----:B------:R1:W-:Y:S04]  /*0620*/  STL [R1+0xe48], R0 ;  /* 0x000e480001007387 */ /* 0x0003e80000100800 */
[----:B------:R1:W-:Y:S04]  /*0630*/  STL [R1+0x2b4], RZ ;  /* 0x0002b4ff01007387 */ /* 0x0003e80000100800 */
        /* <DEDUP_REMOVED lines=125> */
[----:B------:R1:W-:Y:S01]  /*0e10*/  STL [R1+0x1cc], RZ ;  /* 0x0001ccff01007387 */ /* 0x0003e20000100800 */
[----:B------:R-:W-:Y:S05]  /*0e20*/  BRA `(.L_x_1) ;  /* 0x000002f400887947 */ /* 0x000fea0003800000 */
.L_x_0:
[----:B------:R-:W-:Y:S01]  /*0e30*/  IABS R6, R9 ;  /* 0x0000000900067213 */ /* 0x000fe20000000000 */
[----:B------:R-:W-:Y:S01]  /*0e40*/  IMAD.U32 R16, RZ, RZ, UR4 ;  /* 0x00000004ff107e24 */ /* 0x000fe2000f8e00ff */
[----:B------:R-:W-:Y:S01]  /*0e50*/  SHF.R.U32.HI R4, RZ, 0x2, R14 ;  /* 0x00000002ff047819 */ /* 0x000fe2000001160e */
[----:B------:R-:W-:Y:S01]  /*0e60*/  IMAD.MOV.U32 R18, RZ, RZ, RZ ;  /* 0x000000ffff127224 */ /* 0x000fe200078e00ff */
[----:B------:R-:W1:Y:S01]  /*0e70*/  I2F.RP R3, R6 ;  /* 0x0000000600037306 */ /* 0x000e620000209400 */
[----:B------:R-:W-:Y:S01]  /*0e80*/  SHF.R.S32.HI R11, RZ, 0x1f, R2 ;  /* 0x0000001fff0b7819 */ /* 0x000fe20000011402 */
[----:B------:R-:W-:Y:S01]  /*0e90*/  STL [R1+0xfe4], R9 ;  /* 0x000fe40901007387 */ /* 0x000fe20000100800 */
[----:B------:R-:W-:Y:S01]  /*0ea0*/  LEA.HI R16, R16, R0, RZ, 0x1b ;  /* 0x0000000010107211 */ /* 0x000fe200078fd8ff */
[----:B------:R-:W-:Y:S01]  /*0eb0*/  ULDC UR7, c[0x0][0x238] ;  /* 0x00008e0000077ab9 */ /* 0x000fe20000000800 */
[----:B------:R-:W-:Y:S01]  /*0ec0*/  SGXT.U32 R10, R4, 0x3 ;  /* 0x00000003040a781a */ /* 0x000fe20000000000 */
[----:B------:R-:W-:Y:S01]  /*0ed0*/  ULDC UR8, c[0x0][0x23c] ;  /* 0x00008f0000087ab9 */ /* 0x000fe20000000800 */
[----:B------:R-:W-:Y:S01]  /*0ee0*/  LEA.HI R11, R11, R2, RZ, 0x5 ;  /* 0x000000020b0b7211 */ /* 0x000fe200078f28ff */
[C---:B0-----:R-:W-:Y:S01]  /*0ef0*/  VIADD R0, R16.reuse, 0x1fe ;  /* 0x000001fe10007836 */ /* 0x041fe20000000000 */
[----:B------:R-:W-:Y:S01]  /*0f00*/  ULDC.64 UR12, c[0x0][0x218] ;  /* 0x00008600000c7ab9 */ /* 0x000fe20000000a00 */
[C---:B------:R-:W-:Y:S01]  /*0f10*/  VIADD R7, R16.reuse, 0x1fc ;  /* 0x000001fc10077836 */ /* 0x040fe20000000000 */
[----:B------:R-:W-:Y:S01]  /*0f20*/  ULDC UR6, c[0x0][0x240] ;  /* 0x0000900000067ab9 */ /* 0x000fe20000000800 */
[----:B------:R-:W-:Y:S01]  /*0f30*/  VIADD R12, R16, 0x1fa ;  /* 0x000001fa100c7836 */ /* 0x000fe20000000000 */
[----:B------:R-:W-:Y:S01]  /*0f40*/  ISETP.GE.AND P4, PT, R0, RZ, PT ;  /* 0x000000ff0000720c */ /* 0x000fe20003f86270 */
[----:B------:R0:W-:Y:S01]  /*0f50*/  STL [R1+0x40c], R11 ;  /* 0x00040c0b01007387 */ /* 0x0001e20000100800 */
[----:B-1----:R-:W1:Y:S01]  /*0f60*/  MUFU.RCP R3, R3 ;  /* 0x0000000300037308 */ /* 0x002e620000001000 */
[----:B------:R-:W-:Y:S01]  /*0f70*/  ISETP.GE.AND P5, PT, R7, RZ, PT ;  /* 0x000000ff0700720c */ /* 0x000fe20003fa6270 */
[----:B------:R-:W-:Y:S01]  /*0f80*/  VIADD R27, R16, 0x24 ;  /* 0x00000024101b7836 */ /* 0x000fe20000000000 */
[----:B------:R-:W-:Y:S01]  /*0f90*/  IABS R4, R12 ;  /* 0x0000000c00047213 */ /* 0x000fe20000000000 */
[----:B------:R-:W-:Y:S01]  /*0fa0*/  ULDC UR9, c[0x0][0x234] ;  /* 0x00008d0000097ab9 */ /* 0x000fe20000000800 */
[----:B------:R-:W-:-:S02]  /*0fb0*/  ISETP.GE.AND P2, PT, R12, RZ, PT ;  /* 0x000000ff0c00720c */ /* 0x000fc40003f46270 */
[----:B------:R-:W-:Y:S01]  /*0fc0*/  IABS R28, R27 ;  /* 0x0000001b001c7213 */ /* 0x000fe20000000000 */
[----:B0-----:R-:W-:Y:S02]  /*0fd0*/  VIADD R11, R16, 0x1f2 ;  /* 0x000001f2100b7836 */ /* 0x001fe40000000000 */
[----:B-1----:R-:W-:Y:S02]  /*0fe0*/  VIADD R19, R3, 0xffffffe ;  /* 0x0ffffffe03137836 */ /* 0x002fe40000000000 */
[----:B------:R-:W-:-:S04]  /*0ff0*/  IMAD.SHL.U32 R3, R14, 0x40, RZ ;  /* 0x000000400e037824 */ /* 0x000fc800078e00ff */
[----:B------:R-:W0:Y:S01]  /*1000*/  F2I.FTZ.U32.TRUNC.NTZ R19, R19 ;  /* 0x0000001300137305 */ /* 0x000e22000021f000 */
[----:B------:R-:W-:Y:S01]  /*1010*/  LOP3.LUT R9, R10, 0x40, R3, 0xf8, !PT ;  /* 0x000000400a097812 */ /* 0x000fe200078ef803 */
[----:B------:R-:W-:Y:S01]  /*1020*/  IMAD.MOV.U32 R3, RZ, RZ, R4 ;  /* 0x000000ffff037224 */ /* 0x000fe200078e0004 */
[----:B------:R-:W-:-:S03]  /*1030*/  IABS R10, R11 ;  /* 0x0000000b000a7213 */ /* 0x000fc60000000000 */
[----:B------:R1:W-:Y:S01]  /*1040*/  STL [R1+0x2c0], R9 ;  /* 0x0002c00901007387 */ /* 0x0003e20000100800 */
[----:B0-----:R-:W-:-:S04]  /*1050*/  IMAD.MOV R5, RZ, RZ, -R19 ;  /* 0x000000ffff057224 */ /* 0x001fc800078e0a13 */
[----:B------:R-:W-:-:S04]  /*1060*/  IMAD R5, R5, R6, RZ ;  /* 0x0000000605057224 */ /* 0x000fc800078e02ff */
[----:B------:R-:W-:Y:S01]  /*1070*/  IMAD.HI.U32 R18, R19, R5, R18 ;  /* 0x0000000513127227 */ /* 0x000fe200078e0012 */
[----:B------:R-:W-:Y:S02]  /*1080*/  IABS R19, R0 ;  /* 0x0000000000137213 */ /* 0x000fe40000000000 */
[----:B------:R-:W-:Y:S01]  /*1090*/  IABS R5, R7 ;  /* 0x0000000700057213 */ /* 0x000fe20000000000 */
[----:B------:R-:W-:Y:S02]  /*10a0*/  VIADD R7, R16, 0x1f6 ;  /* 0x000001f610077836 */ /* 0x000fe40000000000 */
[----:B------:R-:W-:-:S03]  /*10b0*/  IMAD.HI.U32 R2, R18, R19, RZ ;  /* 0x0000001312027227 */ /* 0x000fc600078e00ff */
[----:B------:R-:W-:Y:S01]  /*10c0*/  IABS R15, R7 ;  /* 0x00000007000f7213 */ /* 0x000fe20000000000 */
[----:B------:R-:W-:-:S04]  /*10d0*/  IMAD.HI.U32 R14, R18, R5, RZ ;  /* 0x00000005120e7227 */ /* 0x000fc800078e00ff */
[----:B------:R-:W-:Y:S02]  /*10e0*/  IMAD.MOV R0, RZ, RZ, -R2 ;  /* 0x000000ffff007224 */ /* 0x000fe400078e0a02 */
[----:B------:R-:W-:-:S04]  /*10f0*/  IMAD.HI.U32 R4, R18, R3, RZ ;  /* 0x0000000312047227 */ /* 0x000fc800078e00ff */
[----:B------:R-:W-:Y:S02]  /*1100*/  IMAD.MOV R14, RZ, RZ, -R14 ;  /* 0x000000ffff0e7224 */ /* 0x000fe400078e0a0e */
[C---:B------:R-:W-:Y:S02]  /*1110*/  IMAD R19, R6.reuse, R0, R19 ;  /* 0x0000000006137224 */ /* 0x040fe400078e0213 */
[----:B------:R-:W-:Y:S02]  /*1120*/  IMAD.MOV R4, RZ, RZ, -R4 ;  /* 0x000000ffff047224 */ /* 0x000fe400078e0a04 */
[C---:B------:R-:W-:Y:S01]  /*1130*/  IMAD R14, R6.reuse, R14, R5 ;  /* 0x0000000e060e7224 */ /* 0x040fe200078e0205 */
[----:B------:R-:W-:Y:S01]  /*1140*/  ISETP.GT.U32.AND P1, PT, R6, R19, PT ;  /* 0x000000130600720c */ /* 0x000fe20003f24070 */
[----:B------:R-:W-:Y:S02]  /*1150*/  VIADD R2, R16, 0x1f8 ;  /* 0x000001f810027836 */ /* 0x000fe40000000000 */
[C---:B------:R-:W-:Y:S01]  /*1160*/  IMAD R3, R6.reuse, R4, R3 ;  /* 0x0000000406037224 */ /* 0x040fe200078e0203 */
[----:B------:R-:W-:Y:S01]  /*1170*/  ISETP.GT.U32.AND P6, PT, R6, R14, PT ;  /* 0x0000000e0600720c */ /* 0x000fe20003fc4070 */
[----:B------:R-:W-:Y:S01]  /*1180*/  VIADD R5, R16, 0x1f4 ;  /* 0x000001f410057836 */ /* 0x000fe20000000000 */
[----:B------:R-:W-:Y:S01]  /*1190*/  IABS R0, R2 ;  /* 0x0000000200007213 */ /* 0x000fe20000000000 */
[----:B------:R-:W-:Y:S01]  /*11a0*/  IMAD.HI.U32 R17, R18, R15, RZ ;  /* 0x0000000f12117227 */ /* 0x000fe200078e00ff */
[----:B------:R-:W-:-:S02]  /*11b0*/  ISETP.GT.U32.AND P0, PT, R6, R3, PT ;  /* 0x000000030600720c */ /* 0x000fc40003f04070 */
[----:B------:R-:W-:Y:S01]  /*11c0*/  IABS R13, R5 ;  /* 0x00000005000d7213 */ /* 0x000fe20000000000 */
[----:B------:R-:W-:-:S04]  /*11d0*/  IMAD.HI.U32 R4, R18, R0, RZ ;  /* 0x0000000012047227 */ /* 0x000fc800078e00ff */
[----:B------:R-:W-:Y:S01]  /*11e0*/  @!P1 IMAD.IADD R19, R19, 0x1, -R6 ;  /* 0x0000000113139824 */ /* 0x000fe200078e0a06 */
[----:B------:R-:W-:Y:S01]  /*11f0*/  ISETP.GE.AND P1, PT, R2, RZ, PT ;  /* 0x000000ff0200720c */ /* 0x000fe20003f26270 */
[----:B------:R-:W-:Y:S02]  /*1200*/  IMAD.MOV R4, RZ, RZ, -R4 ;  /* 0x000000ffff047224 */ /* 0x000fe400078e0a04 */
[----:B------:R-:W-:Y:S01]  /*1210*/  @!P6 IMAD.IADD R14, R14, 0x1, -R6 ;  /* 0x000000010e0ee824 */ /* 0x000fe200078e0a06 */
[C---:B------:R-:W-:Y:S01]  /*1220*/  ISETP.GT.U32.AND P6, PT, R6.reuse, R19, PT ;  /* 0x000000130600720c */ /* 0x040fe20003fc4070 */
[C---:B------:R-:W-:Y:S02]  /*1230*/  IMAD R0, R6.reuse, R4, R0 ;  /* 0x0000000406007224 */ /* 0x040fe400078e0200 */
[----:B------:R-:W-:Y:S01]  /*1240*/  @!P0 IMAD.IADD R3, R3, 0x1, -R6 ;  /* 0x0000000103038824 */ /* 0x000fe200078e0a06 */
[----:B------:R-:W-:Y:S01]  /*1250*/  ISETP.GT.U32.AND P0, PT, R6, R14, PT ;  /* 0x0000000e0600720c */ /* 0x000fe20003f04070 */
[----:B------:R-:W-:Y:S01]  /*1260*/  IMAD.HI.U32 R12, R18, R13, RZ ;  /* 0x0000000d120c7227 */ /* 0x000fe200078e00ff */
[----:B------:R-:W-:-:S03]  /*1270*/  ISETP.GT.U32.AND P3, PT, R6, R0, PT ;  /* 0x000000000600720c */ /* 0x000fc60003f64070 */
[----:B------:R-:W-:Y:S02]  /*1280*/  IMAD.MOV R17, RZ, RZ, -R17 ;  /* 0x000000ffff117224 */ /* 0x000fe400078e0a11 */
[----:B------:R-:W-:-:S04]  /*1290*/  IMAD.HI.U32 R4, R18, R10, RZ ;  /* 0x0000000a12047227 */ /* 0x000fc800078e00ff */
[--C-:B------:R-:W-:Y:S01]  /*12a0*/  @!P6 IMAD.IADD R19, R19, 0x1, -R6.reuse ;  /* 0x000000011313e824 */ /* 0x100fe200078e0a06 */
[----:B------:R-:W-:Y:S01]  /*12b0*/  ISETP.GT.U32.AND P6, PT, R6, R3, PT ;  /* 0x000000030600720c */ /* 0x000fe20003fc4070 */
[----:B------:R-:W-:Y:S02]  /*12c0*/  @!P0 IMAD.IADD R14, R14, 0x1, -R6 ;  /* 0x000000010e0e8824 */ /* 0x000fe400078e0a06 */
[----:B------:R-:W-:Y:S02]  /*12d0*/  IMAD.MOV R12, RZ, RZ, -R12 ;  /* 0x000000ffff0c7224 */ /* 0x000fe400078e0a0c */
[----:B------:R-:W-:Y:S02]  /*12e0*/  IMAD R15, R6, R17, R15 ;  /* 0x00000011060f7224 */ /* 0x000fe400078e020f */
[----:B------:R-:W-:Y:S02]  /*12f0*/  @!P3 IMAD.IADD R0, R0, 0x1, -R6 ;  /* 0x000000010000b824 */ /* 0x000fe400078e0a06 */
[----:B------:R-:W-:Y:S01]  /*1300*/  IMAD.MOV.U32 R20, RZ, RZ, R19 ;  /* 0x000000ffff147224 */ /* 0x000fe200078e0013 */
[C---:B------:R-:W-:Y:S01]  /*1310*/  ISETP.GT.U32.AND P3, PT, R6.reuse, R15, PT ;  /* 0x0000000f0600720c */ /* 0x040fe20003f64070 */
[----:B------:R-:W-:Y:S01]  /*1320*/  IMAD.MOV R4, RZ, RZ, -R4 ;  /* 0x000000ffff047224 */ /* 0x000fe200078e0a04 */
[----:B------:R-:W-:Y:S01]  /*1330*/  ISETP.GT.U32.AND P0, PT, R6, R0, PT ;  /* 0x000000000600720c */ /* 0x000fe20003f04070 */
[----:B-1----:R-:W-:-:S02]  /*1340*/  IMAD.MOV.U32 R9, RZ, RZ, R14 ;  /* 0x000000ffff097224 */ /* 0x002fc400078e000e */
[----:B------:R-:W-:Y:S02]  /*1350*/  VIADD R2, R16, 0x1f0 ;  /* 0x000001f010027836 */ /* 0x000fe40000000000 */
[C---:B------:R-:W-:Y:S02]  /*1360*/  IMAD R13, R6.reuse, R12, R13 ;  /* 0x0000000c060d7224 */ /* 0x040fe400078e020d */
[----:B------:R-:W-:Y:S01]  /*1370*/  @!P4 IMAD.MOV R20, RZ, RZ, -R20 ;  /* 0x000000ffff14c224 */ /* 0x000fe200078e0a14 */
[----:B------:R-:W-:Y:S01]  /*1380*/  IABS R12, R2 ;  /* 0x00000002000c7213 */ /* 0x000fe20000000000 */
[C---:B------:R-:W-:Y:S01]  /*1390*/  IMAD R10, R6.reuse, R4, R10 ;  /* 0x00000004060a7224 */ /* 0x040fe200078e020a */
[C---:B------:R-:W-:Y:S01]  /*13a0*/  ISETP.GT.U32.AND P4, PT, R6.reuse, R13, PT ;  /* 0x0000000d0600720c */ /* 0x040fe20003f84070 */
[----:B------:R-:W-:Y:S01]  /*13b0*/  @!P5 IMAD.MOV R9, RZ, RZ, -R9 ;  /* 0x000000ffff09d224 */ /* 0x000fe200078e0a09 */
[----:B------:R-:W-:Y:S01]  /*13c0*/  STL [R1+0xfc], R20 ;  /* 0x0000fc1401007387 */ /* 0x000fe20000100800 */
[----:B------:R-:W-:Y:S01]  /*13d0*/  @!P6 IMAD.IADD R3, R3, 0x1, -R6 ;  /* 0x000000010303e824 */ /* 0x000fe200078e0a06 */
[----:B------:R-:W-:Y:S01]  /*13e0*/  ISETP.GT.U32.AND P6, PT, R6, R10, PT ;  /* 0x0000000a0600720c */ /* 0x000fe20003fc4070 */
[----:B------:R-:W-:Y:S01]  /*13f0*/  IMAD.HI.U32 R14, R18, R12, RZ ;  /* 0x0000000c120e7227 */ /* 0x000fe200078e00ff */
[----:B------:R0:W-:Y:S01]  /*1400*/  STL [R1+0x100], R9 ;  /* 0x0001000901007387 */ /* 0x0001e20000100800 */
[----:B------:R-:W-:-:S02]  /*1410*/  ISETP.GE.AND P5, PT, R7, RZ, PT ;  /* 0x000000ff0700720c */ /* 0x000fc40003fa6270 */
[----:B------:R-:W-:Y:S02]  /*1420*/  IMAD.MOV R14, RZ, RZ, -R14 ;  /* 0x000000ffff0e7224 */ /* 0x000fe400078e0a0e */
[--C-:B------:R-:W-:Y:S01]  /*1430*/  @!P0 IMAD.IADD R0, R0, 0x1, -R6.reuse ;  /* 0x0000000100008824 */ /* 0x100fe200078e0a06 */
[----:B------:R-:W-:Y:S01]  /*1440*/  ISETP.GE.AND P0, PT, R5, RZ, PT ;  /* 0x000000ff0500720c */ /* 0x000fe20003f06270 */
[----:B------:R-:W-:Y:S01]  /*1450*/  @!P3 IMAD.IADD R15, R15, 0x1, -R6 ;  /* 0x000000010f0fb824 */ /* 0x000fe200078e0a06 */
[----:B------:R-:W-:Y:S01]  /*1460*/  ISETP.GE.AND P3, PT, R11, RZ, PT ;  /* 0x000000ff0b00720c */ /* 0x000fe20003f66270 */
[C---:B------:R-:W-:Y:S02]  /*1470*/  IMAD R12, R6.reuse, R14, R12 ;  /* 0x0000000e060c7224 */ /* 0x040fe400078e020c */
[----:B0-----:R-:W-:Y:S02]  /*1480*/  IMAD.MOV.U32 R9, RZ, RZ, R3 ;  /* 0x000000ffff097224 */ /* 0x001fe400078e0003 */
[----:B------:R-:W-:Y:S01]  /*1490*/  @!P4 IMAD.IADD R13, R13, 0x1, -R6 ;  /* 0x000000010d0dc824 */ /* 0x000fe200078e0a06 */
[----:B------:R-:W-:Y:S01]  /*14a0*/  ISETP.GT.U32.AND P4, PT, R6, R15, PT ;  /* 0x0000000f0600720c */ /* 0x000fe20003f84070 */
[----:B------:R-:W-:-:S02]  /*14b0*/  @!P2 IMAD.MOV R9, RZ, RZ, -R9 ;  /* 0x000000ffff09a224 */ /* 0x000fc400078e0a09 */
[----:B------:R-:W-:Y:S02]  /*14c0*/  VIADD R4, R16, 0x1ee ;  /* 0x000001ee10047836 */ /* 0x000fe40000000000 */
[--C-:B------:R-:W-:Y:S01]  /*14d0*/  @!P6 IMAD.IADD R10, R10, 0x1, -R6.reuse ;  /* 0x000000010a0ae824 */ /* 0x100fe200078e0a06 */
[----:B------:R0:W-:Y:S01]  /*14e0*/  STL [R1+0x104], R9 ;  /* 0x0001040901007387 */ /* 0x0001e20000100800 */
[C---:B------:R-:W-:Y:S02]  /*14f0*/  ISETP.GT.U32.AND P6, PT, R6.reuse, R13, PT ;  /* 0x0000000d0600720c */ /* 0x040fe40003fc4070 */
[----:B------:R-:W-:Y:S02]  /*1500*/  IABS R17, R4 ;  /* 0x0000000400117213 */ /* 0x000fe40000000000 */
[----:B------:R-:W-:Y:S02]  /*1510*/  ISETP.GT.U32.AND P2, PT, R6, R10, PT ;  /* 0x0000000a0600720c */ /* 0x000fe40003f44070 */
[----:B------:R-:W-:Y:S01]  /*1520*/  @!P4 IMAD.IADD R15, R15, 0x1, -R6 ;  /* 0x000000010f0fc824 */ /* 0x000fe200078e0a06 */
[----:B------:R-:W-:Y:S01]  /*1530*/  ISETP.GE.AND P4, PT, R2, RZ, PT ;  /* 0x000000ff0200720c */ /* 0x000fe20003f86270 */
[----:B------:R-:W-:-:S02]  /*1540*/  IMAD.MOV.U32 R7, RZ, RZ, R17 ;  /* 0x000000ffff077224 */ /* 0x000fc400078e0011 */
[----:B0-----:R-:W-:Y:S02]  /*1550*/  IMAD.MOV.U32 R9, RZ, RZ, R0 ;  /* 0x000000ffff097224 */ /* 0x001fe400078e0000 */
[----:B------:R-:W-:-:S04]  /*1560*/  IMAD.HI.U32 R5, R18, R7, RZ ;  /* 0x0000000712057227 */ /* 0x000fc800078e00ff */
[----:B------:R-:W-:Y:S01]  /*1570*/  @!P1 IMAD.MOV R9, RZ, RZ, -R9 ;  /* 0x000000ffff099224 */ /* 0x000fe200078e0a09 */
[----:B------:R-:W-:Y:S01]  /*1580*/  ISETP.GT.U32.AND P1, PT, R6, R12, PT ;  /* 0x0000000c0600720c */ /* 0x000fe20003f24070 */
[----:B------:R-:W-:Y:S02]  /*1590*/  IMAD.MOV R3, RZ, RZ, -R5 ;  /* 0x000000ffff037224 */ /* 0x000fe400078e0a05 */
[----:B------:R-:W-:Y:S01]  /*15a0*/  @!P2 IMAD.IADD R10, R10, 0x1, -R6 ;  /* 0x000000010a0aa824 */ /* 0x000fe200078e0a06 */
[----:B------:R0:W-:Y:S01]  /*15b0*/  STL [R1+0x108], R9 ;  /* 0x0001080901007387 */ /* 0x0001e20000100800 */
[----:B------:R-:W-:Y:S01]  /*15c0*/  VIADD R5, R16, 0x1ec ;  /* 0x000001ec10057836 */ /* 0x000fe20000000000 */
[----:B------:R-:W-:Y:S01]  /*15d0*/  ISETP.GE.AND P2, PT, R4, RZ, PT ;  /* 0x000000ff0400720c */ /* 0x000fe20003f46270 */
[----:B------:R-:W-:Y:S02]  /*15e0*/  VIADD R4, R16, 0x1e8 ;  /* 0x000001e810047836 */ /* 0x000fe40000000000 */
[----:B------:R-:W-:Y:S01]  /*15f0*/  IMAD R7, R6, R3, R7 ;  /* 0x0000000306077224 */ /* 0x000fe200078e0207 */
[----:B------:R-:W-:Y:S01]  /*1600*/  IABS R3, R5 ;  /* 0x0000000500037213 */ /* 0x000fe20000000000 */
[----:B------:R-:W-:-:S02]  /*1610*/  VIADD R0, R16, 0x1ea ;  /* 0x000001ea10007836 */ /* 0x000fc40000000000 */
[--C-:B------:R-:W-:Y:S01]  /*1620*/  @!P1 IMAD.IADD R12, R12, 0x1, -R6.reuse ;  /* 0x000000010c0c9824 */ /* 0x100fe200078e0a06 */
[----:B------:R-:W-:Y:S01]  /*1630*/  ISETP.GE.AND P1, PT, R5, RZ, PT ;  /* 0x000000ff0500720c */ /* 0x000fe20003f26270 */
[----:B0-----:R-:W-:Y:S01]  /*1640*/  IMAD.MOV.U32 R9, RZ, RZ, R15 ;  /* 0x000000ffff097224 */ /* 0x001fe200078e000f */
[----:B------:R-:W-:Y:S01]  /*1650*/  IABS R5, R4 ;  /* 0x0000000400057213 */ /* 0x000fe20000000000 */
[----:B------:R-:W-:Y:S01]  /*1660*/  @!P6 IMAD.IADD R13, R13, 0x1, -R6 ;  /* 0x000000010d0de824 */ /* 0x000fe200078e0a06 */
[----:B------:R-:W-:Y:S01]  /*1670*/  IABS R2, R0 ;  /* 0x0000000000027213 */ /* 0x000fe20000000000 */
[----:B------:R-:W-:Y:S01]  /*1680*/  @!P5 IMAD.MOV R9, RZ, RZ, -R9 ;  /* 0x000000ffff09d224 */ /* 0x000fe200078e0a09 */
[----:B------:R-:W-:Y:S01]  /*1690*/  ISETP.GT.U32.AND P5, PT, R6, R12, PT ;  /* 0x0000000c0600720c */ /* 0x000fe20003fa4070 */
[----:B------:R-:W-:Y:S01]  /*16a0*/  IMAD.HI.U32 R14, R18, R3, RZ ;  /* 0x00000003120e7227 */ /* 0x000fe200078e00ff */
[----:B------:R-:W-:Y:S02]  /*16b0*/  ISETP.GT.U32.AND P6, PT, R6, R7, PT ;  /* 0x000000070600720c */ /* 0x000fe40003fc4070 */
[----:B------:R0:W-:Y:S01]  /*16c0*/  STL [R1+0x118], R9 ;  /* 0x0001180901007387 */ /* 0x0001e20000100800 */
[----:B------:R-:W-:-:S04]  /*16d0*/  IMAD.HI.U32 R11, R18, R2, RZ ;  /* 0x00000002120b7227 */ /* 0x000fc800078e00ff */
[----:B------:R-:W-:Y:S02]  /*16e0*/  @!P0 IMAD.MOV R13, RZ, RZ, -R13 ;  /* 0x000000ffff0d8224 */ /* 0x000fe400078e0a0d */
[----:B------:R-:W-:Y:S02]  /*16f0*/  IMAD.MOV R14, RZ, RZ, -R14 ;  /* 0x000000ffff0e7224 */ /* 0x000fe400078e0a0e */
[----:B------:R-:W-:Y:S01]  /*1700*/  @!P5 IMAD.IADD R12, R12, 0x1, -R6 ;  /* 0x000000010c0cd824 */ /* 0x000fe200078e0a06 */
[----:B------:R1:W-:Y:S01]  /*1710*/  STL [R1+0x3c8], R13 ;  /* 0x0003c80d01007387 */ /* 0x0003e20000100800 */
[----:B0-----:R-:W-:Y:S02]  /*1720*/  IMAD.MOV.U32 R9, RZ, RZ, R10 ;  /* 0x000000ffff097224 */ /* 0x001fe400078e000a */
[----:B------:R-:W-:-:S04]  /*1730*/  IMAD.HI.U32 R10, R18, R5, RZ ;  /* 0x00000005120a7227 */ /* 0x000fc800078e00ff */
[----:B------:R-:W-:Y:S01]  /*1740*/  @!P3 IMAD.MOV R9, RZ, RZ, -R9 ;  /* 0x000000ffff09b224 */ /* 0x000fe200078e0a09 */
[----:B------:R-:W-:Y:S01]  /*1750*/  ISETP.GE.AND P3, PT, R0, RZ, PT ;  /* 0x000000ff0000720c */ /* 0x000fe20003f66270 */
[----:B------:R-:W-:Y:S02]  /*1760*/  IMAD.MOV R0, RZ, RZ, -R10 ;  /* 0x000000ffff007224 */ /* 0x000fe400078e0a0a */
[----:B------:R-:W-:Y:S01]  /*1770*/  IMAD.MOV R11, RZ, RZ, -R11 ;  /* 0x000000ffff0b7224 */ /* 0x000fe200078e0a0b */
[----:B------:R0:W-:Y:S01]  /*1780*/  STL [R1+0x3cc], R9 ;  /* 0x0003cc0901007387 */ /* 0x0001e20000100800 */
[C---:B------:R-:W-:Y:S02]  /*1790*/  IMAD R3, R6.reuse, R14, R3 ;  /* 0x0000000e06037224 */ /* 0x040fe400078e0203 */
[C---:B------:R-:W-:Y:S02]  /*17a0*/  IMAD R5, R6.reuse, R0, R5 ;  /* 0x0000000006057224 */ /* 0x040fe400078e0205 */
[----:B-1----:R-:W-:Y:S01]  /*17b0*/  IMAD.MOV.U32 R13, RZ, RZ, R12 ;  /* 0x000000ffff0d7224 */ /* 0x002fe200078e000c */
[----:B------:R-:W-:Y:S01]  /*17c0*/  ISETP.GT.U32.AND P0, PT, R6, R3, PT ;  /* 0x000000030600720c */ /* 0x000fe20003f04070 */
[----:B------:R-:W-:-:S02]  /*17d0*/  @!P6 IMAD.IADD R7, R7, 0x1, -R6 ;  /* 0x000000010707e824 */ /* 0x000fc400078e0a06 */
[C---:B------:R-:W-:Y:S02]  /*17e0*/  IMAD R2, R6.reuse, R11, R2 ;  /* 0x0000000b06027224 */ /* 0x040fe400078e0202 */
[----:B------:R-:W-:Y:S01]  /*17f0*/  @!P4 IMAD.MOV R13, RZ, RZ, -R13 ;  /* 0x000000ffff0dc224 */ /* 0x000fe200078e0a0d */
[----:B------:R-:W-:Y:S01]  /*1800*/  ISETP.GT.U32.AND P4, PT, R6, R5, PT ;  /* 0x000000050600720c */ /* 0x000fe20003f84070 */
[----:B------:R-:W-:Y:S01]  /*1810*/  VIADD R11, R16, 0x1e4 ;  /* 0x000001e4100b7836 */ /* 0x000fe20000000000 */
[----:B------:R-:W-:Y:S01]  /*1820*/  ISETP.GT.U32.AND P6, PT, R6, R7, PT ;  /* 0x000000070600720c */ /* 0x000fe20003fc4070 */
[----:B------:R-:W-:Y:S01]  /*1830*/  VIADD R10, R16, 0x1e2 ;  /* 0x000001e2100a7836 */ /* 0x000fe20000000000 */
[----:B------:R-:W-:Y:S01]  /*1840*/  ISETP.GT.U32.AND P5, PT, R6, R2, PT ;  /* 0x000000020600720c */ /* 0x000fe20003fa4070 */
[----:B------:R1:W-:Y:S01]  /*1850*/  STL [R1+0x3c0], R13 ;  /* 0x0003c00d01007387 */ /* 0x0003e20000100800 */
[----:B------:R-:W-:Y:S01]  /*1860*/  IABS R22, R11 ;  /* 0x0000000b00167213 */ /* 0x000fe20000000000 */
[----:B------:R-:W-:Y:S01]  /*1870*/  @!P0 IMAD.IADD R3, R3, 0x1, -R6 ;  /* 0x0000000103038824 */ /* 0x000fe200078e0a06 */
[----:B------:R-:W-:Y:S01]  /*1880*/  IABS R0, R10 ;  /* 0x0000000a00007213 */ /* 0x000fe20000000000 */
[----:B------:R-:W-:-:S03]  /*1890*/  VIADD R17, R16, 0x1dc ;  /* 0x000001dc10117836 */ /* 0x000fc60000000000 */
[----:B------:R-:W-:Y:S01]  /*18a0*/  ISETP.GT.U32.AND P0, PT, R6, R3, PT ;  /* 0x000000030600720c */ /* 0x000fe20003f04070 */
[--C-:B------:R-:W-:Y:S02]  /*18b0*/  @!P4 IMAD.IADD R5, R5, 0x1, -R6.reuse ;  /* 0x000000010505c824 */ /* 0x100fe400078e0a06 */
[--C-:B------:R-:W-:Y:S01]  /*18c0*/  @!P6 IMAD.IADD R7, R7, 0x1, -R6.reuse ;  /* 0x000000010707e824 */ /* 0x100fe200078e0a06 */
[----:B------:R-:W-:Y:S01]  /*18d0*/  ISETP.GE.AND P6, PT, R4, RZ, PT ;  /* 0x000000ff0400720c */ /* 0x000fe20003fc6270 */
[----:B------:R-:W-:Y:S01]  /*18e0*/  @!P5 IMAD.IADD R2, R2, 0x1, -R6 ;  /* 0x000000010202d824 */ /* 0x000fe200078e0a06 */
[----:B------:R-:W-:Y:S01]  /*18f0*/  ISETP.GT.U32.AND P4, PT, R6, R5, PT ;  /* 0x000000050600720c */ /* 0x000fe20003f84070 */
[----:B0-----:R-:W-:Y:S02]  /*1900*/  IMAD.MOV.U32 R9, RZ, RZ, R7 ;  /* 0x000000ffff097224 */ /* 0x001fe400078e0007 */
[----:B------:R-:W-:Y:S01]  /*1910*/  VIADD R4, R16, 0x1e6 ;  /* 0x000001e610047836 */ /* 0x000fe20000000000 */
[----:B------:R-:W-:Y:S01]  /*1920*/  ISETP.GT.U32.AND P5, PT, R6, R2, PT ;  /* 0x000000020600720c */ /* 0x000fe20003fa4070 */
[----:B------:R-:W-:-:S03]  /*1930*/  IMAD.HI.U32 R7, R18, R22, RZ ;  /* 0x0000001612077227 */ /* 0x000fc600078e00ff */
[----:B------:R-:W-:Y:S01]  /*1940*/  IABS R21, R4 ;  /* 0x0000000400157213 */ /* 0x000fe20000000000 */
[----:B------:R-:W-:Y:S02]  /*1950*/  IMAD.MOV R7, RZ, RZ, -R7 ;  /* 0x000000ffff077224 */ /* 0x000fe400078e0a07 */
[----:B------:R-:W-:Y:S01]  /*1960*/  @!P2 IMAD.MOV R9, RZ, RZ, -R9 ;  /* 0x000000ffff09a224 */ /* 0x000fe200078e0a09 */
[----:B------:R-:W-:Y:S01]  /*1970*/  ISETP.GE.AND P2, PT, R4, RZ, PT ;  /* 0x000000ff0400720c */ /* 0x000fe20003f46270 */
[----:B------:R-:W-:Y:S01]  /*1980*/  IMAD R22, R6, R7, R22 ;  /* 0x0000000706167224 */ /* 0x000fe200078e0216 */
[----:B------:R-:W-:Y:S01]  /*1990*/  IABS R7, R17 ;  /* 0x0000001100077213 */ /* 0x000fe20000000000 */
[----:B------:R-:W-:Y:S01]  /*19a0*/  IMAD.HI.U32 R12, R18, R21, RZ ;  /* 0x00000015120c7227 */ /* 0x000fe200078e00ff */
[----:B------:R0:W-:Y:S03]  /*19b0*/  STL [R1+0x3c4], R9 ;  /* 0x0003c40901007387 */ /* 0x0001e60000100800 */
[--C-:B------:R-:W-:Y:S01]  /*19c0*/  @!P0 IMAD.IADD R3, R3, 0x1, -R6.reuse ;  /* 0x0000000103038824 */ /* 0x100fe200078e0a06 */
[----:B------:R-:W-:Y:S01]  /*19d0*/  ISETP.GE.AND P0, PT, R11, RZ, PT ;  /* 0x000000ff0b00720c */ /* 0x000fe20003f06270 */
[--C-:B------:R-:W-:Y:S01]  /*19e0*/  @!P4 IMAD.IADD R5, R5, 0x1, -R6.reuse ;  /* 0x000000010505c824 */ /* 0x100fe200078e0a06 */
[----:B------:R-:W-:Y:S01]  /*19f0*/  ISETP.GT.U32.AND P4, PT, R6, R22, PT ;  /* 0x000000160600720c */ /* 0x000fe20003f84070 */
[----:B------:R-:W-:Y:S01]  /*1a00*/  @!P5 IMAD.IADD R2, R2, 0x1, -R6 ;  /* 0x000000010202d824 */ /* 0x000fe200078e0a06 */
[----:B------:R-:W-:Y:S01]  /*1a10*/  ISETP.GE.AND P5, PT, R10, RZ, PT ;  /* 0x000000ff0a00720c */ /* 0x000fe20003fa6270 */
[----:B------:R-:W-:-:S02]  /*1a20*/  IMAD.MOV R11, RZ, RZ, -R12 ;  /* 0x000000ffff0b7224 */ /* 0x000fc400078e0a0c */
[----:B-1----:R-:W-:Y:S02]  /*1a30*/  IMAD.MOV.U32 R13, RZ, RZ, R3 ;  /* 0x000000ffff0d7224 */ /* 0x002fe400078e0003 */
[----:B0-----:R-:W-:Y:S02]  /*1a40*/  IMAD.MOV.U32 R9, RZ, RZ, R2 ;  /* 0x000000ffff097224 */ /* 0x001fe400078e0002 */
[----:B------:R-:W-:Y:S02]  /*1a50*/  IMAD R21, R6, R11, R21 ;  /* 0x0000000b06157224 */ /* 0x000fe400078e0215 */
[----:B------:R-:W-:-:S04]  /*1a60*/  IMAD.HI.U32 R4, R18, R0, RZ ;  /* 0x0000000012047227 */ /* 0x000fc800078e00ff */
[----:B------:R-:W-:Y:S01]  /*1a70*/  @!P1 IMAD.MOV R13, RZ, RZ, -R13 ;  /* 0x000000ffff0d9224 */ /* 0x000fe200078e0a0d */
[----:B------:R-:W-:Y:S01]  /*1a80*/  ISETP.GT.U32.AND P1, PT, R6, R21, PT ;  /* 0x000000150600720c */ /* 0x000fe20003f24070 */
[----:B------:R-:W-:Y:S02]  /*1a90*/  VIADD R12, R16, 0x1e0 ;  /* 0x000001e0100c7836 */ /* 0x000fe40000000000 */
[----:B------:R-:W-:Y:S01]  /*1aa0*/  @!P3 IMAD.MOV R9, RZ, RZ, -R9 ;  /* 0x000000ffff09b224 */ /* 0x000fe200078e0a09 */
[----:B------:R0:W-:Y:S01]  /*1ab0*/  STL [R1+0x3b4], R13 ;  /* 0x0003b40d01007387 */ /* 0x0001e20000100800 */
[----:B------:R-:W-:Y:S01]  /*1ac0*/  IMAD.MOV R4, RZ, RZ, -R4 ;  /* 0x000000ffff047224 */ /* 0x000fe200078e0a04 */
[----:B------:R-:W-:Y:S01]  /*1ad0*/  ISETP.GE.AND P3, PT, R12, RZ, PT ;  /* 0x000000ff0c00720c */ /* 0x000fe20003f66270 */
[----:B------:R-:W-:Y:S01]  /*1ae0*/  VIADD R11, R16, 0x1de ;  /* 0x000001de100b7836 */ /* 0x000fe20000000000 */
[----:B------:R1:W-:Y:S01]  /*1af0*/  STL [R1+0x3bc], R9 ;  /* 0x0003bc0901007387 */ /* 0x0003e20000100800 */
[----:B------:R-:W-:Y:S01]  /*1b00*/  @!P4 IMAD.IADD R22, R22, 0x1, -R6 ;  /* 0x000000011616c824 */ /* 0x000fe200078e0a06 */
[----:B------:R-:W-:Y:S01]  /*1b10*/  IABS R12, R12 ;  /* 0x0000000c000c7213 */ /* 0x000fe20000000000 */
[C---:B------:R-:W-:Y:S01]  /*1b20*/  IMAD R0, R6.reuse, R4, R0 ;  /* 0x0000000406007224 */ /* 0x040fe200078e0200 */
[----:B------:R-:W-:Y:S01]  /*1b30*/  IABS R4, R11 ;  /* 0x0000000b00047213 */ /* 0x000fe20000000000 */
[----:B------:R-:W-:Y:S01]  /*1b40*/  @!P1 IMAD.IADD R21, R21, 0x1, -R6 ;  /* 0x0000000115159824 */ /* 0x000fe200078e0a06 */
[----:B------:R-:W-:Y:S01]  /*1b50*/  ISETP.GT.U32.AND P4, PT, R6, R22, PT ;  /* 0x000000160600720c */ /* 0x000fe20003f84070 */
[----:B0-----:R-:W-:-:S03]  /*1b60*/  IMAD.HI.U32 R13, R18, R12, RZ ;  /* 0x0000000c120d7227 */ /* 0x001fc600078e00ff */
[----:B------:R-:W-:Y:S01]  /*1b70*/  ISETP.GT.U32.AND P1, PT, R6, R21, PT ;  /* 0x000000150600720c */ /* 0x000fe20003f24070 */
[----:B-1----:R-:W-:Y:S02]  /*1b80*/  IMAD.MOV.U32 R9, RZ, RZ, R5 ;  /* 0x000000ffff097224 */ /* 0x002fe400078e0005 */
[----:B------:R-:W-:-:S04]  /*1b90*/  IMAD.HI.U32 R10, R18, R4, RZ ;  /* 0x00000004120a7227 */ /* 0x000fc800078e00ff */
[----:B------:R-:W-:Y:S01]  /*1ba0*/  @!P6 IMAD.MOV R9, RZ, RZ, -R9 ;  /* 0x000000ffff09e224 */ /* 0x000fe200078e0a09 */
[C---:B------:R-:W-:Y:S01]  /*1bb0*/  ISETP.GT.U32.AND P6, PT, R6.reuse, R0, PT ;  /* 0x000000000600720c */ /* 0x040fe20003fc4070 */
[----:B------:R-:W-:Y:S02]  /*1bc0*/  IMAD.MOV R13, RZ, RZ, -R13 ;  /* 0x000000ffff0d7224 */ /* 0x000fe400078e0a0d */
[----:B------:R-:W-:Y:S01]  /*1bd0*/  IMAD.MOV R10, RZ, RZ, -R10 ;  /* 0x000000ffff0a7224 */ /* 0x000fe200078e0a0a */
[----:B------:R0:W-:Y:S01]  /*1be0*/  STL [R1+0x354], R9 ;  /* 0x0003540901007387 */ /* 0x0001e20000100800 */
[C---:B------:R-:W-:Y:S02]  /*1bf0*/  IMAD R12, R6.reuse, R13, R12 ;  /* 0x0000000d060c7224 */ /* 0x040fe400078e020c */
[----:B------:R-:W-:Y:S02]  /*1c00*/  IMAD R4, R6, R10, R4 ;  /* 0x0000000a06047224 */ /* 0x000fe400078e0204 */
[----:B------:R-:W-:Y:S01]  /*1c10*/  @!P4 IMAD.IADD R22, R22, 0x1, -R6 ;  /* 0x000000011616c824 */ /* 0x000fe200078e0a06 */
[----:B------:R-:W-:Y:S01]  /*1c20*/  ISETP.GT.U32.AND P4, PT, R6, R12, PT ;  /* 0x0000000c0600720c */ /* 0x000fe20003f84070 */
[----:B------:R-:W-:-:S04]  /*1c30*/  IMAD.HI.U32 R14, R18, R7, RZ ;  /* 0x00000007120e7227 */ /* 0x000fc800078e00ff */
[----:B------:R-:W-:Y:S01]  /*1c40*/  @!P6 IMAD.IADD R0, R0, 0x1, -R6 ;  /* 0x000000010000e824 */ /* 0x000fe200078e0a06 */
[----:B------:R-:W-:Y:S01]  /*1c50*/  ISETP.GT.U32.AND P6, PT, R6, R4, PT ;  /* 0x000000040600720c */ /* 0x000fe20003fc4070 */
[----:B------:R-:W-:Y:S02]  /*1c60*/  IMAD.MOV R5, RZ, RZ, -R14 ;  /* 0x000000ffff057224 */ /* 0x000fe400078e0a0e */
[----:B------:R-:W-:Y:S02]  /*1c70*/  VIADD R2, R16, 0x1da ;  /* 0x000001da10027836 */ /* 0x000fe40000000000 */
[----:B------:R-:W-:Y:S01]  /*1c80*/  @!P1 IMAD.IADD R21, R21, 0x1, -R6 ;  /* 0x0000000115159824 */ /* 0x000fe200078e0a06 */
[----:B------:R-:W-:Y:S01]  /*1c90*/  ISETP.GE.AND P1, PT, R11, RZ, PT ;  /* 0x000000ff0b00720c */ /* 0x000fe20003f26270 */
[----:B------:R-:W-:Y:S01]  /*1ca0*/  IMAD R7, R6, R5, R7 ;  /* 0x0000000506077224 */ /* 0x000fe200078e0207 */
[----:B------:R-:W-:Y:S01]  /*1cb0*/  IABS R15, R2 ;  /* 0x00000002000f7213 */ /* 0x000fe20000000000 */
[----:B------:R-:W-:-:S02]  /*1cc0*/  VIADD R13, R16, 0x1d8 ;  /* 0x000001d8100d7836 */ /* 0x000fc40000000000 */
[----:B------:R-:W-:Y:S02]  /*1cd0*/  VIADD R5, R16, 0x1d6 ;  /* 0x000001d610057836 */ /* 0x000fe40000000000 */
[--C-:B------:R-:W-:Y:S01]  /*1ce0*/  @!P4 IMAD.IADD R12, R12, 0x1, -R6.reuse ;  /* 0x000000010c0cc824 */ /* 0x100fe200078e0a06 */
[----:B------:R-:W-:Y:S01]  /*1cf0*/  IABS R10, R13 ;  /* 0x0000000d000a7213 */ /* 0x000fe20000000000 */
[----:B0-----:R-:W-:Y:S01]  /*1d00*/  IMAD.MOV.U32 R9, RZ, RZ, R21 ;  /* 0x000000ffff097224 */ /* 0x001fe200078e0015 */
[----:B------:R-:W-:Y:S01]  /*1d10*/  IABS R19, R5 ;  /* 0x0000000500137213 */ /* 0x000fe20000000000 */
[----:B------:R-:W-:Y:S01]  /*1d20*/  @!P6 IMAD.IADD R4, R4, 0x1, -R6 ;  /* 0x000000010404e824 */ /* 0x000fe200078e0a06 */
[----:B------:R-:W-:Y:S01]  /*1d30*/  ISETP.GT.U32.AND P4, PT, R6, R0, PT ;  /* 0x000000000600720c */ /* 0x000fe20003f84070 */
[----:B------:R-:W-:-:S03]  /*1d40*/  IMAD.HI.U32 R3, R18, R15, RZ ;  /* 0x0000000f12037227 */ /* 0x000fc600078e00ff */
[C---:B------:R-:W-:Y:S01]  /*1d50*/  ISETP.GT.U32.AND P6, PT, R6.reuse, R4, PT ;  /* 0x000000040600720c */ /* 0x040fe20003fc4070 */
[----:B------:R-:W-:Y:S01]  /*1d60*/  @!P2 IMAD.MOV R9, RZ, RZ, -R9 ;  /* 0x000000ffff09a224 */ /* 0x000fe200078e0a09 */
[----:B------:R-:W-:Y:S01]  /*1d70*/  ISETP.GT.U32.AND P2, PT, R6, R12, PT ;  /* 0x0000000c0600720c */ /* 0x000fe20003f44070 */
[----:B------:R-:W-:-:S03]  /*1d80*/  IMAD.HI.U32 R23, R18, R10, RZ ;  /* 0x0000000a12177227 */ /* 0x000fc600078e00ff */
[----:B------:R0:W-:Y:S01]  /*1d90*/  STL [R1+0x120], R9 ;  /* 0x0001200901007387 */ /* 0x0001e20000100800 */
[----:B------:R-:W-:Y:S02]  /*1da0*/  IMAD.MOV R3, RZ, RZ, -R3 ;  /* 0x000000ffff037224 */ /* 0x000fe400078e0a03 */
[----:B------:R-:W-:-:S04]  /*1db0*/  IMAD.HI.U32 R21, R18, R19, RZ ;  /* 0x0000001312157227 */ /* 0x000fc800078e00ff */
[----:B------:R-:W-:Y:S02]  /*1dc0*/  IMAD.MOV R23, RZ, RZ, -R23 ;  /* 0x000000ffff177224 */ /* 0x000fe400078e0a17 */
[C---:B------:R-:W-:Y:S02]  /*1dd0*/  IMAD R15, R6.reuse, R3, R15 ;  /* 0x00000003060f7224 */ /* 0x040fe400078e020f */
[----:B0-----:R-:W-:Y:S02]  /*1de0*/  IMAD.MOV.U32 R9, RZ, RZ, R22 ;  /* 0x000000ffff097224 */ /* 0x001fe400078e0016 */
[----:B------:R-:W-:Y:S02]  /*1df0*/  IMAD.MOV R21, RZ, RZ, -R21 ;  /* 0x000000ffff157224 */ /* 0x000fe400078e0a15 */
[----:B------:R-:W-:Y:S01]  /*1e00*/  @!P0 IMAD.MOV R9, RZ, RZ, -R9 ;  /* 0x000000ffff098224 */ /* 0x000fe200078e0a09 */
[C---:B------:R-:W-:Y:S01]  /*1e10*/  ISETP.GT.U32.AND P0, PT, R6.reuse, R7, PT ;  /* 0x000000070600720c */ /* 0x040fe20003f04070 */
[----:B------:R-:W-:-:S02]  /*1e20*/  IMAD R10, R6, R23, R10 ;  /* 0x00000017060a7224 */ /* 0x000fc400078e020a */
[--C-:B------:R-:W-:Y:S01]  /*1e30*/  @!P4 IMAD.IADD R0, R0, 0x1, -R6.reuse ;  /* 0x000000010000c824 */ /* 0x100fe200078e0a06 */
[C---:B------:R-:W-:Y:S01]  /*1e40*/  ISETP.GT.U32.AND P4, PT, R6.reuse, R15, PT ;  /* 0x0000000f0600720c */ /* 0x040fe20003f84070 */
[----:B------:R-:W-:Y:S01]  /*1e50*/  IMAD R19, R6, R21, R19 ;  /* 0x0000001506137224 */ /* 0x000fe200078e0213 */
[----:B------:R0:W-:Y:S01]  /*1e60*/  STL [R1+0x128], R9 ;  /* 0x0001280901007387 */ /* 0x0001e20000100800 */
[--C-:B------:R-:W-:Y:S01]  /*1e70*/  @!P2 IMAD.IADD R12, R12, 0x1, -R6.reuse ;  /* 0x000000010c0ca824 */ /* 0x100fe200078e0a06 */
[----:B------:R-:W-:Y:S01]  /*1e80*/  ISETP.GT.U32.AND P2, PT, R6, R10, PT ;  /* 0x0000000a0600720c */ /* 0x000fe20003f44070 */
[----:B------:R-:W-:Y:S01]  /*1e90*/  @!P6 IMAD.IADD R4, R4, 0x1, -R6 ;  /* 0x000000010404e824 */ /* 0x000fe200078e0a06 */
[----:B------:R-:W-:Y:S01]  /*1ea0*/  ISETP.GT.U32.AND P6, PT, R6, R19, PT ;  /* 0x000000130600720c */ /* 0x000fe20003fc4070 */
[C---:B------:R-:W-:Y:S02]  /*1eb0*/  VIADD R3, R16.reuse, 0x1d4 ;  /* 0x000001d410037836 */ /* 0x040fe40000000000 */
[----:B------:R-:W-:-:S02]  /*1ec0*/  VIADD R11, R16, 0x1d2 ;  /* 0x000001d2100b7836 */ /* 0x000fc40000000000 */
[--C-:B------:R-:W-:Y:S01]  /*1ed0*/  @!P0 IMAD.IADD R7, R7, 0x1, -R6.reuse ;  /* 0x0000000107078824 */ /* 0x100fe200078e0a06 */
[----:B------:R-:W-:Y:S01]  /*1ee0*/  IABS R20, R3 ;  /* 0x0000000300147213 */ /* 0x000fe20000000000 */
[----:B------:R-:W-:Y:S01]  /*1ef0*/  @!P4 IMAD.IADD R15, R15, 0x1, -R6 ;  /* 0x000000010f0fc824 */ /* 0x000fe200078e0a06 */
[----:B------:R-:W-:Y:S01]  /*1f00*/  IABS R14, R11 ;  /* 0x0000000b000e7213 */ /* 0x000fe20000000000 */
[----:B------:R-:W-:Y:S01]  /*1f10*/  IMAD.MOV.U32 R24, RZ, RZ, R0 ;  /* 0x000000ffff187224 */ /* 0x000fe200078e0000 */
[----:B------:R-:W-:Y:S01]  /*1f20*/  ISETP.GE.AND P0, PT, R17, RZ, PT ;  /* 0x000000ff1100720c */ /* 0x000fe20003f06270 */
[----:B0-----:R-:W-:Y:S01]  /*1f30*/  IMAD.MOV.U32 R9, RZ, RZ, R12 ;  /* 0x000000ffff097224 */ /* 0x001fe200078e000c */
[----:B------:R-:W-:Y:S01]  /*1f40*/  ISETP.GE.AND P4, PT, R2, RZ, PT ;  /* 0x000000ff0200720c */ /* 0x000fe20003f86270 */
[----:B------:R-:W-:Y:S01]  /*1f50*/  @!P2 IMAD.IADD R10, R10, 0x1, -R6 ;  /* 0x000000010a0aa824 */ /* 0x000fe200078e0a06 */
[----:B------:R-:W-:Y:S01]  /*1f60*/  ISETP.GT.U32.AND P2, PT, R6, R7, PT ;  /* 0x000000070600720c */ /* 0x000fe20003f44070 */
[----:B------:R-:W-:-:S04]  /*1f70*/  IMAD.HI.U32 R22, R18, R20, RZ ;  /* 0x0000001412167227 */ /* 0x000fc800078e00ff */
[----:B------:R-:W-:Y:S01]  /*1f80*/  @!P6 IMAD.IADD R19, R19, 0x1, -R6 ;  /* 0x000000011313e824 */ /* 0x000fe200078e0a06 */
[C---:B------:R-:W-:Y:S01]  /*1f90*/  ISETP.GT.U32.AND P6, PT, R6.reuse, R15, PT ;  /* 0x0000000f0600720c */ /* 0x040fe20003fc4070 */
[----:B------:R-:W-:Y:S01]  /*1fa0*/  @!P5 IMAD.MOV R24, RZ, RZ, -R24 ;  /* 0x000000ffff18d224 */ /* 0x000fe200078e0a18 */
[C---:B------:R-:W-:Y:S01]  /*1fb0*/  ISETP.GT.U32.AND P5, PT, R6.reuse, R10, PT ;  /* 0x0000000a0600720c */ /* 0x040fe20003fa4070 */
[----:B------:R-:W-:Y:S01]  /*1fc0*/  @!P3 IMAD.MOV R9, RZ, RZ, -R9 ;  /* 0x000000ffff09b224 */ /* 0x000fe200078e0a09 */
[----:B------:R-:W-:Y:S01]  /*1fd0*/  ISETP.GT.U32.AND P3, PT, R6, R19, PT ;  /* 0x000000130600720c */ /* 0x000fe20003f64070 */
[----:B------:R-:W-:Y:S01]  /*1fe0*/  IMAD.MOV R22, RZ, RZ, -R22 ;  /* 0x000000ffff167224 */ /* 0x000fe200078e0a16 */
[----:B------:R-:W-:Y:S01]  /*1ff0*/  STL [R1+0x12c], R24 ;  /* 0x00012c1801007387 */ /* 0x000fe20000100800 */
[----:B------:R-:W-:-:S03]  /*2000*/  IMAD.HI.U32 R23, R18, R14, RZ ;  /* 0x0000000e12177227 */ /* 0x000fc600078e00ff */
[----:B------:R0:W-:Y:S01]  /*2010*/  STL [R1+0x130], R9 ;  /* 0x0001300901007387 */ /* 0x0001e20000100800 */
[----:B------:R-:W-:Y:S02]  /*2020*/  IMAD R20, R6, R22, R20 ;  /* 0x0000001606147224 */ /* 0x000fe400078e0214 */
[----:B------:R-:W-:Y:S02]  /*2030*/  IMAD.MOV R23, RZ, RZ, -R23 ;  /* 0x000000ffff177224 */ /* 0x000fe400078e0a17 */
[----:B------:R-:W-:Y:S02]  /*2040*/  VIADD R17, R16, 0x1d0 ;  /* 0x000001d010117836 */ /* 0x000fe40000000000 */
[----:B------:R-:W-:Y:S02]  /*2050*/  IMAD R14, R6, R23, R14 ;  /* 0x00000017060e7224 */ /* 0x000fe400078e020e */
[----:B------:R-:W-:Y:S01]  /*2060*/  @!P2 IMAD.IADD R7, R7, 0x1, -R6 ;  /* 0x000000010707a824 */ /* 0x000fe200078e0a06 */
[----:B------:R-:W-:Y:S01]  /*2070*/  IABS R0, R17 ;  /* 0x0000001100007213 */ /* 0x000fe20000000000 */
[----:B0-----:R-:W-:Y:S01]  /*2080*/  IMAD.MOV.U32 R9, RZ, RZ, R4 ;  /* 0x000000ffff097224 */ /* 0x001fe200078e0004 */
[----:B------:R-:W-:Y:S01]  /*2090*/  ISETP.GE.AND P2, PT, R13, RZ, PT ;  /* 0x000000ff0d00720c */ /* 0x000fe20003f46270 */
[----:B------:R-:W-:-:S02]  /*20a0*/  VIADD R2, R16, 0x1ce ;  /* 0x000001ce10027836 */ /* 0x000fc40000000000 */
[----:B------:R-:W-:Y:S01]  /*20b0*/  @!P1 IMAD.MOV R9, RZ, RZ, -R9 ;  /* 0x000000ffff099224 */ /* 0x000fe200078e0a09 */
[C---:B------:R-:W-:Y:S01]  /*20c0*/  ISETP.GT.U32.AND P1, PT, R6.reuse, R20, PT ;  /* 0x000000140600720c */ /* 0x040fe20003f24070 */
[--C-:B------:R-:W-:Y:S01]  /*20d0*/  @!P6 IMAD.IADD R15, R15, 0x1, -R6.reuse ;  /* 0x000000010f0fe824 */ /* 0x100fe200078e0a06 */
[----:B------:R-:W-:Y:S01]  /*20e0*/  ISETP.GT.U32.AND P6, PT, R6, R14, PT ;  /* 0x0000000e0600720c */ /* 0x000fe20003fc4070 */
[----:B------:R-:W-:Y:S01]  /*20f0*/  IMAD.MOV.U32 R12, RZ, RZ, R7 ;  /* 0x000000ffff0c7224 */ /* 0x000fe200078e0007 */
[----:B------:R0:W-:Y:S01]  /*2100*/  STL [R1+0x134], R9 ;  /* 0x0001340901007387 */ /* 0x0001e20000100800 */
[----:B------:R-:W-:Y:S01]  /*2110*/  @!P5 IMAD.IADD R10, R10, 0x1, -R6 ;  /* 0x000000010a0ad824 */ /* 0x000fe200078e0a06 */
[----:B------:R-:W-:Y:S01]  /*2120*/  IABS R4, R2 ;  /* 0x0000000200047213 */ /* 0x000fe20000000000 */
[----:B------:R-:W-:Y:S01]  /*2130*/  @!P0 IMAD.MOV R12, RZ, RZ, -R12 ;  /* 0x000000ffff0c8224 */ /* 0x000fe200078e0a0c */
[----:B------:R-:W-:Y:S01]  /*2140*/  ISETP.GE.AND P5, PT, R5, RZ, PT ;  /* 0x000000ff0500720c */ /* 0x000fe20003fa6270 */
[----:B------:R-:W-:-:S03]  /*2150*/  IMAD.HI.U32 R5, R18, R0, RZ ;  /* 0x0000000012057227 */ /* 0x000fc600078e00ff */
[----:B------:R-:W-:Y:S01]  /*2160*/  STL [R1+0x138], R12 ;  /* 0x0001380c01007387 */ /* 0x000fe20000100800 */
[----:B------:R-:W-:Y:S01]  /*2170*/  @!P3 IMAD.IADD R19, R19, 0x1, -R6 ;  /* 0x000000011313b824 */ /* 0x000fe200078e0a06 */
[----:B------:R-:W-:Y:S01]  /*2180*/  ISETP.GE.AND P3, PT, R3, RZ, PT ;  /* 0x000000ff0300720c */ /* 0x000fe20003f66270 */
[----:B0-----:R-:W-:Y:S02]  /*2190*/  IMAD.MOV.U32 R9, RZ, RZ, R15 ;  /* 0x000000ffff097224 */ /* 0x001fe400078e000f */
[----:B------:R-:W-:-:S04]  /*21a0*/  IMAD.HI.U32 R3, R18, R4, RZ ;  /* 0x0000000412037227 */ /* 0x000fc800078e00ff */
[----:B------:R-:W-:Y:S02]  /*21b0*/  @!P4 IMAD.MOV R9, RZ, RZ, -R9 ;  /* 0x000000ffff09c224 */ /* 0x000fe400078e0a09 */
[----:B------:R-:W-:Y:S02]  /*21c0*/  IMAD.MOV R5, RZ, RZ, -R5 ;  /* 0x000000ffff057224 */ /* 0x000fe400078e0a05 */
[----:B------:R-:W-:Y:S01]  /*21d0*/  @!P1 IMAD.IADD R20, R20, 0x1, -R6 ;  /* 0x0000000114149824 */ /* 0x000fe200078e0a06 */
[----:B------:R0:W-:Y:S01]  /*21e0*/  STL [R1+0x13c], R9 ;  /* 0x00013c0901007387 */ /* 0x0001e20000100800 */
[----:B------:R-:W-:Y:S01]  /*21f0*/  IMAD.MOV R3, RZ, RZ, -R3 ;  /* 0x000000ffff037224 */ /* 0x000fe200078e0a03 */
[----:B------:R-:W-:Y:S01]  /*2200*/  ISETP.GE.AND P1, PT, R11, RZ, PT ;  /* 0x000000ff0b00720c */ /* 0x000fe20003f26270 */
[C---:B------:R-:W-:Y:S01]  /*2210*/  IMAD R5, R6.reuse, R5, R0 ;  /* 0x0000000506057224 */ /* 0x040fe200078e0200 */
[----:B------:R-:W-:Y:S01]  /*2220*/  ISETP.GT.U32.AND P0, PT, R6, R20, PT ;  /* 0x000000140600720c */ /* 0x000fe20003f04070 */
[----:B------:R-:W-:Y:S01]  /*2230*/  @!P6 IMAD.IADD R14, R14, 0x1, -R6 ;  /* 0x000000010e0ee824 */ /* 0x000fe200078e0a06 */
[----:B------:R-:W-:Y:S01]  /*2240*/  ISETP.GE.AND P6, PT, R17, RZ, PT ;  /* 0x000000ff1100720c */ /* 0x000fe20003fc6270 */
[----:B------:R-:W-:-:S02]  /*2250*/  IMAD R4, R6, R3, R4 ;  /* 0x0000000306047224 */ /* 0x000fc400078e0204 */
[----:B------:R-:W-:Y:S01]  /*2260*/  IMAD.MOV.U32 R7, RZ, RZ, R19 ;  /* 0x000000ffff077224 */ /* 0x000fe200078e0013 */
[C---:B------:R-:W-:Y:S01]  /*2270*/  ISETP.GT.U32.AND P4, PT, R6.reuse, R14, PT ;  /* 0x0000000e0600720c */ /* 0x040fe20003f84070 */
[----:B0-----:R-:W-:Y:S02]  /*2280*/  IMAD.MOV.U32 R9, RZ, RZ, R10 ;  /* 0x000000ffff097224 */ /* 0x001fe400078e000a */
[----:B------:R-:W-:Y:S01]  /*2290*/  @!P5 IMAD.MOV R7, RZ, RZ, -R7 ;  /* 0x000000ffff07d224 */ /* 0x000fe200078e0a07 */
[C---:B------:R-:W-:Y:S01]  /*22a0*/  ISETP.GT.U32.AND P5, PT, R6.reuse, R4, PT ;  /* 0x000000040600720c */ /* 0x040fe20003fa4070 */
[----:B------:R-:W-:Y:S01]  /*22b0*/  @!P2 IMAD.MOV R9, RZ, RZ, -R9 ;  /* 0x000000ffff09a224 */ /* 0x000fe200078e0a09 */
[----:B------:R-:W-:Y:S01]  /*22c0*/  ISETP.GT.U32.AND P2, PT, R6, R5, PT ;  /* 0x000000050600720c */ /* 0x000fe20003f44070 */
[C---:B------:R-:W-:Y:S02]  /*22d0*/  VIADD R0, R16.reuse, 0x1ca ;  /* 0x000001ca10007836 */ /* 0x040fe40000000000 */
[----:B------:R-:W-:Y:S01]  /*22e0*/  VIADD R3, R16, 0x1cc ;  /* 0x000001cc10037836 */ /* 0x000fe20000000000 */
[----:B------:R-:W-:Y:S01]  /*22f0*/  STL [R1+0x140], R9 ;  /* 0x0001400901007387 */ /* 0x000fe20000100800 */
[--C-:B------:R-:W-:Y:S01]  /*2300*/  @!P0 IMAD.IADD R20, R20, 0x1, -R6.reuse ;  /* 0x0000000114148824 */ /* 0x100fe200078e0a06 */
[----:B------:R-:W-:Y:S01]  /*2310*/  ISETP.GE.AND P0, PT, R2, RZ, PT ;  /* 0x000000ff0200720c */ /* 0x000fe20003f06270 */
[--C-:B------:R-:W-:Y:S01]  /*2320*/  @!P4 IMAD.IADD R14, R14, 0x1, -R6.reuse ;  /* 0x000000010e0ec824 */ /* 0x100fe200078e0a06 */
[----:B------:R-:W-:Y:S01]  /*2330*/  IABS R2, R0 ;  /* 0x0000000000027213 */ /* 0x000fe20000000000 */
[----:B------:R0:W-:Y:S01]  /*2340*/  STL [R1+0x144], R7 ;  /* 0x0001440701007387 */ /* 0x0001e20000100800 */
[----:B------:R-:W-:Y:S01]  /*2350*/  IABS R13, R3 ;  /* 0x00000003000d7213 */ /* 0x000fe20000000000 */
[--C-:B------:R-:W-:Y:S01]  /*2360*/  @!P5 IMAD.IADD R4, R4, 0x1, -R6.reuse ;  /* 0x000000010404d824 */ /* 0x100fe200078e0a06 */
[----:B------:R-:W-:Y:S01]  /*2370*/  ISETP.GE.AND P4, PT, R3, RZ, PT ;  /* 0x000000ff0300720c */ /* 0x000fe20003f86270 */
[----:B------:R-:W-:Y:S01]  /*2380*/  @!P2 IMAD.IADD R5, R5, 0x1, -R6 ;  /* 0x000000010505a824 */ /* 0x000fe200078e0a06 */
[----:B------:R-:W-:Y:S01]  /*2390*/  ISETP.GE.AND P2, PT, R0, RZ, PT ;  /* 0x000000ff0000720c */ /* 0x000fe20003f46270 */
[----:B------:R-:W-:-:S02]  /*23a0*/  IMAD.MOV.U32 R3, RZ, RZ, R2 ;  /* 0x000000ffff037224 */ /* 0x000fc400078e0002 */
[----:B------:R-:W-:Y:S01]  /*23b0*/  IMAD.HI.U32 R2, R18, R13, RZ ;  /* 0x0000000d12027227 */ /* 0x000fe200078e00ff */
[----:B------:R-:W-:-:S03]  /*23c0*/  ISETP.GT.U32.AND P5, PT, R6, R5, PT ;  /* 0x000000050600720c */ /* 0x000fc60003fa4070 */
[----:B------:R-:W-:Y:S02]  /*23d0*/  IMAD.MOV R2, RZ, RZ, -R2 ;  /* 0x000000ffff027224 */ /* 0x000fe400078e0a02 */
[----:B0-----:R-:W-:Y:S02]  /*23e0*/  IMAD.MOV.U32 R7, RZ, RZ, R20 ;  /* 0x000000ffff077224 */ /* 0x001fe400078e0014 */
[----:B------:R-:W-:Y:S02]  /*23f0*/  IMAD R13, R6, R2, R13 ;  /* 0x00000002060d7224 */ /* 0x000fe400078e020d */
[----:B------:R-:W-:-:S04]  /*2400*/  IMAD.HI.U32 R0, R18, R3, RZ ;  /* 0x0000000312007227 */ /* 0x000fc800078e00ff */
[----:B------:R-:W-:Y:S01]  /*2410*/  @!P5 IMAD.IADD R5, R5, 0x1, -R6 ;  /* 0x000000010505d824 */ /* 0x000fe200078e0a06 */
[C---:B------:R-:W-:Y:S01]  /*2420*/  ISETP.GT.U32.AND P5, PT, R6.reuse, R13, PT ;  /* 0x0000000d0600720c */ /* 0x040fe20003fa4070 */
[----:B------:R-:W-:Y:S01]  /*2430*/  @!P3 IMAD.MOV R7, RZ, RZ, -R7 ;  /* 0x000000ffff07b224 */ /* 0x000fe200078e0a07 */
[C---:B------:R-:W-:Y:S01]  /*2440*/  ISETP.GT.U32.AND P3, PT, R6.reuse, R4, PT ;  /* 0x000000040600720c */ /* 0x040fe20003f64070 */
[----:B------:R-:W-:Y:S02]  /*2450*/  IMAD.MOV R0, RZ, RZ, -R0 ;  /* 0x000000ffff007224 */ /* 0x000fe400078e0a00 */
[----:B------:R-:W-:Y:S01]  /*2460*/  IMAD.MOV.U32 R10, RZ, RZ, R5 ;  /* 0x000000ffff0a7224 */ /* 0x000fe200078e0005 */
[----:B------:R0:W-:Y:S01]  /*2470*/  STL [R1+0x14c], R7 ;  /* 0x00014c0701007387 */ /* 0x0001e20000100800 */
[----:B------:R-:W-:Y:S02]  /*2480*/  IMAD R3, R6, R0, R3 ;  /* 0x0000000006037224 */ /* 0x000fe400078e0203 */
[----:B------:R-:W-:-:S02]  /*2490*/  VIADD R12, R16, 0x1c8 ;  /* 0x000001c8100c7836 */ /* 0x000fc40000000000 */
[----:B------:R-:W-:Y:S01]  /*24a0*/  @!P6 IMAD.MOV R10, RZ, RZ, -R10 ;  /* 0x000000ffff0ae224 */ /* 0x000fe200078e0a0a */
[----:B------:R-:W-:Y:S01]  /*24b0*/  ISETP.GT.U32.AND P6, PT, R6, R3, PT ;  /* 0x000000030600720c */ /* 0x000fe20003fc4070 */
[--C-:B------:R-:W-:Y:S02]  /*24c0*/  @!P5 IMAD.IADD R13, R13, 0x1, -R6.reuse ;  /* 0x000000010d0dd824 */ /* 0x100fe400078e0a06 */
[----:B------:R-:W-:Y:S02]  /*24d0*/  @!P3 IMAD.IADD R4, R4, 0x1, -R6 ;  /* 0x000000010404b824 */ /* 0x000fe400078e0a06 */
[----:B0-----:R-:W-:Y:S01]  /*24e0*/  IMAD.MOV.U32 R7, RZ, RZ, R14 ;  /* 0x000000ffff077224 */ /* 0x001fe200078e000e */
[----:B------:R-:W-:Y:S01]  /*24f0*/  ISETP.GT.U32.AND P5, PT, R6, R13, PT ;  /* 0x0000000d0600720c */ /* 0x000fe20003fa4070 */
[----:B------:R-:W-:Y:S02]  /*2500*/  VIADD R11, R16, 0x1c4 ;  /* 0x000001c4100b7836 */ /* 0x000fe40000000000 */
[----:B------:R-:W-:Y:S01]  /*2510*/  @!P1 IMAD.MOV R7, RZ, RZ, -R7 ;  /* 0x000000ffff079224 */ /* 0x000fe200078e0a07 */
[----:B------:R-:W-:Y:S01]  /*2520*/  ISETP.GE.AND P1, PT, R12, RZ, PT ;  /* 0x000000ff0c00720c */ /* 0x000fe20003f26270 */
[----:B------:R-:W-:Y:S01]  /*2530*/  IMAD.MOV.U32 R9, RZ, RZ, R4 ;  /* 0x000000ffff097224 */ /* 0x000fe200078e0004 */
[----:B------:R-:W-:Y:S01]  /*2540*/  IABS R12, R12 ;  /* 0x0000000c000c7213 */ /* 0x000fe20000000000 */
[----:B------:R-:W-:Y:S01]  /*2550*/  VIADD R0, R16, 0x1c2 ;  /* 0x000001c210007836 */ /* 0x000fe20000000000 */
[----:B------:R0:W-:Y:S01]  /*2560*/  STL [R1+0x150], R7 ;  /* 0x0001500701007387 */ /* 0x0001e20000100800 */
[----:B------:R-:W-:Y:S01]  /*2570*/  @!P0 IMAD.MOV R9, RZ, RZ, -R9 ;  /* 0x000000ffff098224 */ /* 0x000fe200078e0a09 */
[----:B------:R-:W-:Y:S01]  /*2580*/  ISETP.GE.AND P0, PT, R11, RZ, PT ;  /* 0x000000ff0b00720c */ /* 0x000fe20003f06270 */
[----:B------:R-:W-:Y:S01]  /*2590*/  IMAD.HI.U32 R2, R18, R12, RZ ;  /* 0x0000000c12027227 */ /* 0x000fe200078e00ff */
[----:B------:R-:W-:Y:S01]  /*25a0*/  IABS R11, R11 ;  /* 0x0000000b000b7213 */ /* 0x000fe20000000000 */
[----:B------:R1:W-:Y:S02]  /*25b0*/  STL [R1+0x154], R10 ;  /* 0x0001540a01007387 */ /* 0x0003e40000100800 */
[----:B------:R-:W-:-:S02]  /*25c0*/  IMAD.MOV R5, RZ, RZ, -R2 ;  /* 0x000000ffff057224 */ /* 0x000fc400078e0a02 */
[----:B------:R-:W-:Y:S01]  /*25d0*/  @!P6 IMAD.IADD R3, R3, 0x1, -R6 ;  /* 0x000000010303e824 */ /* 0x000fe200078e0a06 */
[----:B------:R2:W-:Y:S01]  /*25e0*/  STL [R1+0x158], R9 ;  /* 0x0001580901007387 */ /* 0x0005e20000100800 */
[----:B0-----:R-:W-:Y:S02]  /*25f0*/  VIADD R7, R16, 0x1c6 ;  /* 0x000001c610077836 */ /* 0x001fe40000000000 */
[C---:B------:R-:W-:Y:S01]  /*2600*/  IMAD R12, R6.reuse, R5, R12 ;  /* 0x00000005060c7224 */ /* 0x040fe200078e020c */
[----:B------:R-:W-:Y:S01]  /*2610*/  ISETP.GT.U32.AND P6, PT, R6, R3, PT ;  /* 0x000000030600720c */ /* 0x000fe20003fc4070 */
[----:B------:R-:W-:Y:S01]  /*2620*/  IMAD.HI.U32 R4, R18, R11, RZ ;  /* 0x0000000b12047227 */ /* 0x000fe200078e00ff */
[----:B------:R-:W-:Y:S02]  /*2630*/  ISETP.GE.AND P3, PT, R7, RZ, PT ;  /* 0x000000ff0700720c */ /* 0x000fe40003f66270 */
[----:B------:R-:W-:Y:S01]  /*2640*/  IABS R7, R7 ;  /* 0x0000000700077213 */ /* 0x000fe20000000000 */
[----:B------:R-:W-:Y:S01]  /*2650*/  @!P5 IMAD.IADD R13, R13, 0x1, -R6 ;  /* 0x000000010d0dd824 */ /* 0x000fe200078e0a06 */
[----:B-1----:R-:W-:Y:S01]  /*2660*/  IABS R10, R0 ;  /* 0x00000000000a7213 */ /* 0x002fe20000000000 */
[----:B------:R-:W-:Y:S01]  /*2670*/  IMAD.MOV R4, RZ, RZ, -R4 ;  /* 0x000000ffff047224 */ /* 0x000fe200078e0a04 */
[----:B------:R-:W-:Y:S01]  /*2680*/  ISETP.GT.U32.AND P5, PT, R6, R12, PT ;  /* 0x0000000c0600720c */ /* 0x000fe20003fa4070 */
[----:B------:R-:W-:-:S04]  /*2690*/  IMAD.HI.U32 R2, R18, R7, RZ ;  /* 0x0000000712027227 */ /* 0x000fc800078e00ff */
[----:B------:R-:W-:-:S04]  /*26a0*/  IMAD.HI.U32 R5, R18, R10, RZ ;  /* 0x0000000a12057227 */ /* 0x000fc800078e00ff */
[----:B------:R-:W-:Y:S02]  /*26b0*/  IMAD.MOV R2, RZ, RZ, -R2 ;  /* 0x000000ffff027224 */ /* 0x000fe400078e0a02 */
[----:B------:R-:W-:Y:S02]  /*26c0*/  IMAD.MOV R5, RZ, RZ, -R5 ;  /* 0x000000ffff057224 */ /* 0x000fe400078e0a05 */
[C---:B------:R-:W-:Y:S02]  /*26d0*/  IMAD R11, R6.reuse, R4, R11 ;  /* 0x00000004060b7224 */ /* 0x040fe400078e020b */
[C---:B------:R-:W-:Y:S02]  /*26e0*/  IMAD R7, R6.reuse, R2, R7 ;  /* 0x0000000206077224 */ /* 0x040fe400078e0207 */
[----:B--2---:R-:W-:Y:S02]  /*26f0*/  IMAD.MOV.U32 R9, RZ, RZ, R13 ;  /* 0x000000ffff097224 */ /* 0x004fe400078e000d */
[----:B------:R-:W-:-:S02]  /*2700*/  IMAD R10, R6, R5, R10 ;  /* 0x00000005060a7224 */ /* 0x000fc400078e020a */
[--C-:B------:R-:W-:Y:S01]  /*2710*/  @!P6 IMAD.IADD R3, R3, 0x1, -R6.reuse ;  /* 0x000000010303e824 */ /* 0x100fe200078e0a06 */
[C---:B------:R-:W-:Y:S01]  /*2720*/  ISETP.GT.U32.AND P6, PT, R6.reuse, R11, PT ;  /* 0x0000000b0600720c */ /* 0x040fe20003fc4070 */
[----:B------:R-:W-:Y:S01]  /*2730*/  @!P4 IMAD.MOV R9, RZ, RZ, -R9 ;  /* 0x000000ffff09c224 */ /* 0x000fe200078e0a09 */
[----:B------:R-:W-:Y:S01]  /*2740*/  ISETP.GT.U32.AND P4, PT, R6, R7, PT ;  /* 0x000000070600720c */ /* 0x000fe20003f84070 */
[----:B------:R-:W-:Y:S01]  /*2750*/  @!P5 IMAD.IADD R12, R12, 0x1, -R6 ;  /* 0x000000010c0cd824 */ /* 0x000fe200078e0a06 */
[----:B------:R-:W-:Y:S01]  /*2760*/  ISETP.GT.U32.AND P5, PT, R6, R10, PT ;  /* 0x0000000a0600720c */ /* 0x000fe20003fa4070 */
[C---:B------:R-:W-:Y:S01]  /*2770*/  VIADD R20, R16.reuse, 0x1c0 ;  /* 0x000001c010147836 */ /* 0x040fe20000000000 */
[----:B------:R0:W-:Y:S01]  /*2780*/  STL [R1+0x15c], R9 ;  /* 0x00015c0901007387 */ /* 0x0001e20000100800 */
[C---:B------:R-:W-:Y:S02]  /*2790*/  VIADD R15, R16.reuse, 0x1be ;  /* 0x000001be100f7836 */ /* 0x040fe40000000000 */
[----:B------:R-:W-:Y:S01]  /*27a0*/  VIADD R5, R16, 0x1bc ;  /* 0x000001bc10057836 */ /* 0x000fe20000000000 */
[----:B------:R-:W-:-:S02]  /*27b0*/  IABS R2, R20 ;  /* 0x0000001400027213 */ /* 0x000fc40000000000 */
[----:B------:R-:W-:Y:S01]  /*27c0*/  IABS R14, R15 ;  /* 0x0000000f000e7213 */ /* 0x000fe20000000000 */
[--C-:B------:R-:W-:Y:S01]  /*27d0*/  @!P6 IMAD.IADD R11, R11, 0x1, -R6.reuse ;  /* 0x000000010b0be824 */ /* 0x100fe200078e0a06 */
[----:B------:R-:W-:Y:S01]  /*27e0*/  IABS R19, R5 ;  /* 0x0000000500137213 */ /* 0x000fe20000000000 */
[--C-:B------:R-:W-:Y:S01]  /*27f0*/  @!P4 IMAD.IADD R7, R7, 0x1, -R6.reuse ;  /* 0x000000010707c824 */ /* 0x100fe200078e0a06 */
[----:B------:R-:W-:Y:S01]  /*2800*/  ISETP.GT.U32.AND P4, PT, R6, R12, PT ;  /* 0x0000000c0600720c */ /* 0x000fe20003f84070 */
[----:B------:R-:W-:Y:S01]  /*2810*/  @!P5 IMAD.IADD R10, R10, 0x1, -R6 ;  /* 0x000000010a0ad824 */ /* 0x000fe200078e0a06 */
[C---:B------:R-:W-:Y:S01]  /*2820*/  ISETP.GT.U32.AND P5, PT, R6.reuse, R11, PT ;  /* 0x0000000b0600720c */ /* 0x040fe20003fa4070 */
[----:B0-----:R-:W-:Y:S01]  /*2830*/  IMAD.MOV.U32 R9, RZ, RZ, R3 ;  /* 0x000000ffff097224 */ /* 0x001fe200078e0003 */
[----:B------:R-:W-:Y:S01]  /*2840*/  ISETP.GT.U32.AND P6, PT, R6, R7, PT ;  /* 0x000000070600720c */ /* 0x000fe20003fc4070 */
[----:B------:R-:W-:-:S04]  /*2850*/  IMAD.HI.U32 R4, R18, R2, RZ ;  /* 0x0000000212047227 */ /* 0x000fc800078e00ff */
[----:B------:R-:W-:-:S04]  /*2860*/  IMAD.HI.U32 R3, R18, R14, RZ ;  /* 0x0000000e12037227 */ /* 0x000fc800078e00ff */
[----:B------:R-:W-:Y:S02]  /*2870*/  IMAD.MOV R4, RZ, RZ, -R4 ;  /* 0x000000ffff047224 */ /* 0x000fe400078e0a04 */
[----:B------:R-:W-:Y:S02]  /*2880*/  IMAD.MOV R3, RZ, RZ, -R3 ;  /* 0x000000ffff037224 */ /* 0x000fe400078e0a03 */
[----:B------:R-:W-:Y:S01]  /*2890*/  @!P2 IMAD.MOV R9, RZ, RZ, -R9 ;  /* 0x000000ffff09a224 */ /* 0x000fe200078e0a09 */
[C---:B------:R-:W-:Y:S01]  /*28a0*/  ISETP.GT.U32.AND P2, PT, R6.reuse, R10, PT ;  /* 0x0000000a0600720c */ /* 0x040fe20003f44070 */
[C---:B------:R-:W-:Y:S02]  /*28b0*/  IMAD R2, R6.reuse, R4, R2 ;  /* 0x0000000406027224 */ /* 0x040fe400078e0202 */
[----:B------:R-:W-:Y:S01]  /*28c0*/  IMAD R14, R6, R3, R14 ;  /* 0x00000003060e7224 */ /* 0x000fe200078e020e */
[----:B------:R0:W-:Y:S01]  /*28d0*/  STL [R1+0x164], R9 ;  /* 0x0001640901007387 */ /* 0x0001e20000100800 */
[--C-:B------:R-:W-:Y:S01]  /*28e0*/  @!P4 IMAD.IADD R12, R12, 0x1, -R6.reuse ;  /* 0x000000010c0cc824 */ /* 0x100fe200078e0a06 */
[C---:B------:R-:W-:Y:S01]  /*28f0*/  ISETP.GT.U32.AND P4, PT, R6.reuse, R2, PT ;  /* 0x000000020600720c */ /* 0x040fe20003f84070 */
[----:B------:R-:W-:Y:S01]  /*2900*/  @!P5 IMAD.IADD R11, R11, 0x1, -R6 ;  /* 0x000000010b0bd824 */ /* 0x000fe200078e0a06 */
[----:B------:R-:W-:Y:S01]  /*2910*/  ISETP.GT.U32.AND P5, PT, R6, R14, PT ;  /* 0x0000000e0600720c */ /* 0x000fe20003fa4070 */
[----:B------:R-:W-:-:S02]  /*2920*/  VIADD R3, R16, 0x1b8 ;  /* 0x000001b810037836 */ /* 0x000fc40000000000 */
[----:B------:R-:W-:Y:S02]  /*2930*/  VIADD R4, R16, 0x1ba ;  /* 0x000001ba10047836 */ /* 0x000fe40000000000 */
[--C-:B------:R-:W-:Y:S01]  /*2940*/  @!P2 IMAD.IADD R10, R10, 0x1, -R6.reuse ;  /* 0x000000010a0aa824 */ /* 0x100fe200078e0a06 */
[----:B------:R-:W-:Y:S01]  /*2950*/  ISETP.GE.AND P2, PT, R20, RZ, PT ;  /* 0x000000ff1400720c */ /* 0x000fe20003f46270 */
[--C-:B------:R-:W-:Y:S01]  /*2960*/  @!P6 IMAD.IADD R7, R7, 0x1, -R6.reuse ;  /* 0x000000010707e824 */ /* 0x100fe200078e0a06 */
[----:B------:R-:W-:Y:S01]  /*2970*/  IABS R20, R3 ;  /* 0x0000000300147213 */ /* 0x000fe20000000000 */
[----:B------:R-:W-:Y:S01]  /*2980*/  IMAD.HI.U32 R13, R18, R19, RZ ;  /* 0x00000013120d7227 */ /* 0x000fe200078e00ff */
[----:B------:R-:W-:Y:S02]  /*2990*/  IABS R17, R4 ;  /* 0x0000000400117213 */ /* 0x000fe40000000000 */
[----:B------:R-:W-:Y:S01]  /*29a0*/  ISETP.GE.AND P6, PT, R0, RZ, PT ;  /* 0x000000ff0000720c */ /* 0x000fe20003fc6270 */
[--C-:B------:R-:W-:Y:S01]  /*29b0*/  @!P4 IMAD.IADD R2, R2, 0x1, -R6.reuse ;  /* 0x000000010202c824 */ /* 0x100fe200078e0a06 */
[----:B------:R-:W-:Y:S01]  /*29c0*/  ISETP.GE.AND P4, PT, R15, RZ, PT ;  /* 0x000000ff0f00720c */ /* 0x000fe20003f86270 */
[----:B------:R-:W-:-:S02]  /*29d0*/  @!P5 IMAD.IADD R14, R14, 0x1, -R6 ;  /* 0x000000010e0ed824 */ /* 0x000fc400078e0a06 */
[----:B------:R-:W-:Y:S02]  /*29e0*/  IMAD.MOV.U32 R15, RZ, RZ, R20 ;  /* 0x000000ffff0f7224 */ /* 0x000fe400078e0014 */
[----:B------:R-:W-:Y:S01]  /*29f0*/  IMAD.MOV.U32 R21, RZ, RZ, R12 ;  /* 0x000000ffff157224 */ /* 0x000fe200078e000c */
[----:B------:R-:W-:Y:S01]  /*2a00*/  ISETP.GT.U32.AND P5, PT, R6, R14, PT ;  /* 0x0000000e0600720c */ /* 0x000fe20003fa4070 */
[----:B------:R-:W-:-:S04]  /*2a10*/  IMAD.HI.U32 R12, R18, R15, RZ ;  /* 0x0000000f120c7227 */ /* 0x000fc800078e00ff */
[----:B------:R-:W-:Y:S02]  /*2a20*/  IMAD.MOV R13, RZ, RZ, -R13 ;  /* 0x000000ffff0d7224 */ /* 0x000fe400078e0a0d */
[----:B0-----:R-:W-:Y:S02]  /*2a30*/  IMAD.MOV.U32 R9, RZ, RZ, R7 ;  /* 0x000000ffff097224 */ /* 0x001fe400078e0007 */
[----:B------:R-:W-:Y:S01]  /*2a40*/  @!P1 IMAD.MOV R21, RZ, RZ, -R21 ;  /* 0x000000ffff159224 */ /* 0x000fe200078e0a15 */
[C---:B------:R-:W-:Y:S01]  /*2a50*/  ISETP.GT.U32.AND P1, PT, R6.reuse, R2, PT ;  /* 0x000000020600720c */ /* 0x040fe20003f24070 */
[----:B------:R-:W-:Y:S02]  /*2a60*/  IMAD.MOV R7, RZ, RZ, -R12 ;  /* 0x000000ffff077224 */ /* 0x000fe400078e0a0c */
[C---:B------:R-:W-:Y:S01]  /*2a70*/  IMAD R19, R6.reuse, R13, R19 ;  /* 0x0000000d06137224 */ /* 0x040fe200078e0213 */
[----:B------:R-:W-:Y:S01]  /*2a80*/  STL [R1+0x178], R21 ;  /* 0x0001781501007387 */ /* 0x000fe20000100800 */
[----:B------:R-:W-:-:S02]  /*2a90*/  IMAD R15, R6, R7, R15 ;  /* 0x00000007060f7224 */ /* 0x000fc400078e020f */
[----:B------:R-:W-:-:S04]  /*2aa0*/  IMAD.HI.U32 R0, R18, R17, RZ ;  /* 0x0000001112007227 */ /* 0x000fc800078e00ff */
[----:B------:R-:W-:Y:S01]  /*2ab0*/  @!P3 IMAD.MOV R9, RZ, RZ, -R9 ;  /* 0x000000ffff09b224 */ /* 0x000fe200078e0a09 */
[----:B------:R-:W-:Y:S01]  /*2ac0*/  ISETP.GT.U32.AND P3, PT, R6, R19, PT ;  /* 0x000000130600720c */ /* 0x000fe20003f64070 */
[----:B------:R-:W-:Y:S01]  /*2ad0*/  @!P5 IMAD.IADD R14, R14, 0x1, -R6 ;  /* 0x000000010e0ed824 */ /* 0x000fe200078e0a06 */
[----:B------:R-:W-:Y:S01]  /*2ae0*/  ISETP.GT.U32.AND P5, PT, R6, R15, PT ;  /* 0x0000000f0600720c */ /* 0x000fe20003fa4070 */
[----:B------:R-:W-:Y:S01]  /*2af0*/  IMAD.MOV R0, RZ, RZ, -R0 ;  /* 0x000000ffff007224 */ /* 0x000fe200078e0a00 */
[----:B------:R0:W-:Y:S01]  /*2b00*/  STL [R1+0x17c], R9 ;  /* 0x00017c0901007387 */ /* 0x0001e20000100800 */
[----:B------:R-:W-:Y:S01]  /*2b10*/  @!P1 IMAD.IADD R2, R2, 0x1, -R6 ;  /* 0x0000000102029824 */ /* 0x000fe200078e0a06 */
[----:B------:R-:W-:Y:S01]  /*2b20*/  ISETP.GE.AND P1, PT, R4, RZ, PT ;  /* 0x000000ff0400720c */ /* 0x000fe20003f26270 */
[----:B------:R-:W-:Y:S02]  /*2b30*/  IMAD R17, R6, R0, R17 ;  /* 0x0000000006117224 */ /* 0x000fe400078e0211 */
[----:B------:R-:W-:Y:S01]  /*2b40*/  @!P0 IMAD.MOV R11, RZ, RZ, -R11 ;  /* 0x000000ffff0b8224 */ /* 0x000fe200078e0a0b */
[----:B------:R-:W-:Y:S01]  /*2b50*/  ISETP.GE.AND P0, PT, R5, RZ, PT ;  /* 0x000000ff0500720c */ /* 0x000fe20003f06270 */
[----:B------:R-:W-:-:S02]  /*2b60*/  VIADD R4, R16, 0x1b4 ;  /* 0x000001b410047836 */ /* 0x000fc40000000000 */
[----:B------:R-:W-:Y:S01]  /*2b70*/  IMAD.MOV.U32 R5, RZ, RZ, R2 ;  /* 0x000000ffff057224 */ /* 0x000fe200078e0002 */
[----:B------:R-:W-:Y:S01]  /*2b80*/  STL [R1+0x180], R11 ;  /* 0x0001800b01007387 */ /* 0x000fe20000100800 */
[----:B0-----:R-:W-:Y:S02]  /*2b90*/  IMAD.MOV.U32 R9, RZ, RZ, R10 ;  /* 0x000000ffff097224 */ /* 0x001fe400078e000a */
[--C-:B------:R-:W-:Y:S01]  /*2ba0*/  @!P3 IMAD.IADD R19, R19, 0x1, -R6.reuse ;  /* 0x000000011313b824 */ /* 0x100fe200078e0a06 */
[----:B------:R-:W-:Y:S01]  /*2bb0*/  ISETP.GE.AND P3, PT, R3, RZ, PT ;  /* 0x000000ff0300720c */ /* 0x000fe20003f66270 */
[----:B------:R-:W-:Y:S01]  /*2bc0*/  @!P6 IMAD.MOV R9, RZ, RZ, -R9 ;  /* 0x000000ffff09e224 */ /* 0x000fe200078e0a09 */
[----:B------:R-:W-:Y:S01]  /*2bd0*/  ISETP.GT.U32.AND P6, PT, R6, R17, PT ;  /* 0x000000110600720c */ /* 0x000fe20003fc4070 */
[----:B------:R-:W-:Y:S01]  /*2be0*/  @!P2 IMAD.MOV R5, RZ, RZ, -R5 ;  /* 0x000000ffff05a224 */ /* 0x000fe200078e0a05 */
[----:B------:R-:W-:Y:S01]  /*2bf0*/  IABS R3, R4 ;  /* 0x0000000400037213 */ /* 0x000fe20000000000 */
[----:B------:R-:W-:Y:S01]  /*2c00*/  @!P5 IMAD.IADD R15, R15, 0x1, -R6 ;  /* 0x000000010f0fd824 */ /* 0x000fe200078e0a06 */
[----:B------:R-:W-:Y:S01]  /*2c10*/  STL [R1+0x184], R9 ;  /* 0x0001840901007387 */ /* 0x000fe20000100800 */
[----:B------:R-:W-:-:S02]  /*2c20*/  VIADD R0, R16, 0x1b6 ;  /* 0x000001b610007836 */ /* 0x000fc40000000000 */
[----:B------:R-:W-:Y:S01]  /*2c30*/  VIADD R10, R16, 0x1b2 ;  /* 0x000001b2100a7836 */ /* 0x000fe20000000000 */
[----:B------:R0:W-:Y:S01]  /*2c40*/  STL [R1+0x188], R5 ;  /* 0x0001880501007387 */ /* 0x0001e20000100800 */
[----:B------:R-:W-:Y:S01]  /*2c50*/  ISETP.GT.U32.AND P5, PT, R6, R15, PT ;  /* 0x0000000f0600720c */ /* 0x000fe20003fa4070 */
[----:B------:R-:W-:Y:S01]  /*2c60*/  VIADD R2, R16, 0x1b0 ;  /* 0x000001b010027836 */ /* 0x000fe20000000000 */
[----:B------:R-:W-:Y:S01]  /*2c70*/  IABS R12, R0 ;  /* 0x00000000000c7213 */ /* 0x000fe20000000000 */
[----:B------:R-:W-:Y:S01]  /*2c80*/  IMAD.MOV.U32 R21, RZ, RZ, R14 ;  /* 0x000000ffff157224 */ /* 0x000fe200078e000e */
[----:B------:R-:W-:Y:S01]  /*2c90*/  IABS R13, R10 ;  /* 0x0000000a000d7213 */ /* 0x000fe20000000000 */
[----:B------:R-:W-:Y:S01]  /*2ca0*/  @!P6 IMAD.IADD R17, R17, 0x1, -R6 ;  /* 0x000000011111e824 */ /* 0x000fe200078e0a06 */
[----:B------:R-:W-:Y:S01]  /*2cb0*/  ISETP.GT.U32.AND P6, PT, R6, R19, PT ;  /* 0x000000130600720c */ /* 0x000fe20003fc4070 */
[----:B------:R-:W-:-:S03]  /*2cc0*/  IMAD.HI.U32 R7, R18, R12, RZ ;  /* 0x0000000c12077227 */ /* 0x000fc600078e00ff */
[----:B------:R-:W-:Y:S01]  /*2cd0*/  ISETP.GT.U32.AND P2, PT, R6, R17, PT ;  /* 0x000000110600720c */ /* 0x000fe20003f44070 */
[----:B0-----:R-:W-:-:S04]  /*2ce0*/  IMAD.HI.U32 R5, R18, R3, RZ ;  /* 0x0000000312057227 */ /* 0x001fc800078e00ff */
[----:B------:R-:W-:Y:S02]  /*2cf0*/  IMAD.MOV R5, RZ, RZ, -R5 ;  /* 0x000000ffff057224 */ /* 0x000fe400078e0a05 */
[----:B------:R-:W-:Y:S02]  /*2d00*/  IMAD.MOV R7, RZ, RZ, -R7 ;  /* 0x000000ffff077224 */ /* 0x000fe400078e0a07 */
[C---:B------:R-:W-:Y:S02]  /*2d10*/  IMAD R3, R6.reuse, R5, R3 ;  /* 0x0000000506037224 */ /* 0x040fe400078e0203 */
[----:B------:R-:W-:Y:S02]  /*2d20*/  @!P5 IMAD.IADD R15, R15, 0x1, -R6 ;  /* 0x000000010f0fd824 */ /* 0x000fe400078e0a06 */
[C---:B------:R-:W-:Y:S01]  /*2d30*/  IMAD R12, R6.reuse, R7, R12 ;  /* 0x00000007060c7224 */ /* 0x040fe200078e020c */
[----:B------:R-:W-:Y:S01]  /*2d40*/  ISETP.GT.U32.AND P5, PT, R6, R3, PT ;  /* 0x000000030600720c */ /* 0x000fe20003fa4070 */
[----:B------:R-:W-:Y:S01]  /*2d50*/  @!P6 IMAD.IADD R19, R19, 0x1, -R6 ;  /* 0x000000011313e824 */ /* 0x000fe200078e0a06 */
[----:B------:R-:W-:Y:S01]  /*2d60*/  IABS R7, R2 ;  /* 0x0000000200077213 */ /* 0x000fe20000000000 */
[----:B------:R-:W-:Y:S01]  /*2d70*/  VIADD R5, R16, 0x1ae ;  /* 0x000001ae10057836 */ /* 0x000fe20000000000 */
[----:B------:R-:W-:Y:S01]  /*2d80*/  ISETP.GT.U32.AND P6, PT, R6, R12, PT ;  /* 0x0000000c0600720c */ /* 0x000fe20003fc4070 */
[----:B------:R-:W-:-:S02]  /*2d90*/  IMAD.MOV.U32 R9, RZ, RZ, R19 ;  /* 0x000000ffff097224 */ /* 0x000fc400078e0013 */
[----:B------:R-:W-:Y:S01]  /*2da0*/  @!P2 IMAD.IADD R17, R17, 0x1, -R6 ;  /* 0x000000011111a824 */ /* 0x000fe200078e0a06 */
[----:B------:R-:W-:Y:S01]  /*2db0*/  IABS R11, R5 ;  /* 0x00000005000b7213 */ /* 0x000fe20000000000 */
[----:B------:R-:W-:Y:S01]  /*2dc0*/  IMAD.HI.U32 R20, R18, R13, RZ ;  /* 0x0000000d12147227 */ /* 0x000fe200078e00ff */
[----:B------:R-:W-:-:S03]  /*2dd0*/  ISETP.GE.AND P2, PT, R0, RZ, PT ;  /* 0x000000ff0000720c */ /* 0x000fc60003f46270 */
[----:B------:R-:W-:Y:S02]  /*2de0*/  @!P5 IMAD.IADD R3, R3, 0x1, -R6 ;  /* 0x000000010303d824 */ /* 0x000fe400078e0a06 */
[----:B------:R-:W-:-:S03]  /*2df0*/  IMAD.HI.U32 R14, R18, R11, RZ ;  /* 0x0000000b120e7227 */ /* 0x000fc600078e00ff */
[----:B------:R-:W-:Y:S01]  /*2e00*/  ISETP.GT.U32.AND P5, PT, R6, R3, PT ;  /* 0x000000030600720c */ /* 0x000fe20003fa4070 */
[----:B------:R-:W-:Y:S01]  /*2e10*/  @!P6 IMAD.IADD R12, R12, 0x1, -R6 ;  /* 0x000000010c0ce824 */ /* 0x000fe200078e0a06 */
[----:B------:R-:W-:Y:S01]  /*2e20*/  ISETP.GE.AND P6, PT, R4, RZ, PT ;  /* 0x000000ff0400720c */ /* 0x000fe20003fc6270 */
[----:B------:R-:W-:Y:S02]  /*2e30*/  @!P4 IMAD.MOV R21, RZ, RZ, -R21 ;  /* 0x000000ffff15c224 */ /* 0x000fe400078e0a15 */
[----:B------:R-:W-:Y:S01]  /*2e40*/  IMAD.MOV R14, RZ, RZ, -R14 ;  /* 0x000000ffff0e7224 */ /* 0x000fe200078e0a0e */
[----:B------:R-:W-:Y:S01]  /*2e50*/  ISETP.GT.U32.AND P4, PT, R6, R12, PT ;  /* 0x0000000c0600720c */ /* 0x000fe20003f84070 */
[----:B------:R-:W-:Y:S01]  /*2e60*/  @!P0 IMAD.MOV R9, RZ, RZ, -R9 ;  /* 0x000000ffff098224 */ /* 0x000fe200078e0a09 */
[----:B------:R-:W-:Y:S01]  /*2e70*/  STL [R1+0x18c], R21 ;  /* 0x00018c1501007387 */ /* 0x000fe20000100800 */
[----:B------:R-:W-:Y:S02]  /*2e80*/  IMAD.MOV R20, RZ, RZ, -R20 ;  /* 0x000000ffff147224 */ /* 0x000fe400078e0a14 */
[----:B------:R-:W-:Y:S01]  /*2e90*/  @!P1 IMAD.MOV R17, RZ, RZ, -R17 ;  /* 0x000000ffff119224 */ /* 0x000fe200078e0a11 */
[----:B------:R-:W-:Y:S01]  /*2ea0*/  ISETP.GE.AND P1, PT, R10, RZ, PT ;  /* 0x000000ff0a00720c */ /* 0x000fe20003f26270 */
[----:B------:R-:W-:Y:S01]  /*2eb0*/  IMAD.HI.U32 R0, R18, R7, RZ ;  /* 0x0000000712007227 */ /* 0x000fe200078e00ff */
[----:B------:R0:W-:Y:S03]  /*2ec0*/  STL [R1+0x190], R9 ;  /* 0x0001900901007387 */ /* 0x0001e60000100800 */
[C---:B------:R-:W-:Y:S01]  /*2ed0*/  IMAD R10, R6.reuse, R14, R11 ;  /* 0x0000000e060a7224 */ /* 0x040fe200078e020b */
[----:B------:R-:W-:Y:S01]  /*2ee0*/  STL [R1+0x194], R17 ;  /* 0x0001941101007387 */ /* 0x000fe20000100800 */
[----:B------:R-:W-:-:S02]  /*2ef0*/  IMAD R13, R6, R20, R13 ;  /* 0x00000014060d7224 */ /* 0x000fc400078e020d */
[----:B------:R-:W-:Y:S02]  /*2f00*/  IMAD.MOV R0, RZ, RZ, -R0 ;  /* 0x000000ffff007224 */ /* 0x000fe400078e0a00 */
[--C-:B------:R-:W-:Y:S01]  /*2f10*/  @!P5 IMAD.IADD R3, R3, 0x1, -R6.reuse ;  /* 0x000000010303d824 */ /* 0x100fe200078e0a06 */
[C---:B------:R-:W-:Y:S01]  /*2f20*/  ISETP.GT.U32.AND P5, PT, R6.reuse, R10, PT ;  /* 0x0000000a0600720c */ /* 0x040fe20003fa4070 */
[----:B0-----:R-:W-:Y:S01]  /*2f30*/  IMAD.MOV.U32 R9, RZ, RZ, R15 ;  /* 0x000000ffff097224 */ /* 0x001fe200078e000f */
[C---:B------:R-:W-:Y:S01]  /*2f40*/  ISETP.GT.U32.AND P0, PT, R6.reuse, R13, PT ;  /* 0x0000000d0600720c */ /* 0x040fe20003f04070 */
[----:B------:R-:W-:Y:S02]  /*2f50*/  IMAD R7, R6, R0, R7 ;  /* 0x0000000006077224 */ /* 0x000fe400078e0207 */
[----:B------:R-:W-:Y:S02]  /*2f60*/  @!P3 IMAD.MOV R9, RZ, RZ, -R9 ;  /* 0x000000ffff09b224 */ /* 0x000fe400078e0a09 */
[----:B------:R-:W-:Y:S01]  /*2f70*/  @!P4 IMAD.IADD R12, R12, 0x1, -R6 ;  /* 0x000000010c0cc824 */ /* 0x000fe200078e0a06 */
[----:B------:R-:W-:Y:S01]  /*2f80*/  ISETP.GT.U32.AND P3, PT, R6, R7, PT ;  /* 0x000000070600720c */ /* 0x000fe20003f64070 */
[----:B------:R-:W-:Y:S01]  /*2f90*/  VIADD R4, R16, 0x1ac ;  /* 0x000001ac10047836 */ /* 0x000fe20000000000 */
[----:B------:R0:W-:Y:S01]  /*2fa0*/  STL [R1+0x198], R9 ;  /* 0x0001980901007387 */ /* 0x0001e20000100800 */
[----:B------:R-:W-:Y:S01]  /*2fb0*/  ISETP.GE.AND P4, PT, R2, RZ, PT ;  /* 0x000000ff0200720c */ /* 0x000fe20003f86270 */
[----:B------:R-:W-:-:S02]  /*2fc0*/  VIADD R2, R16, 0x1aa ;  /* 0x000001aa10027836 */ /* 0x000fc40000000000 */
[--C-:B------:R-:W-:Y:S01]  /*2fd0*/  @!P5 IMAD.IADD R10, R10, 0x1, -R6.reuse ;  /* 0x000000010a0ad824 */ /* 0x100fe200078e0a06 */
[----:B------:R-:W-:Y:S01]  /*2fe0*/  IABS R0, R4 ;  /* 0x0000000400007213 */ /* 0x000fe20000000000 */
[----:B------:R-:W-:Y:S01]  /*2ff0*/  @!P0 IMAD.IADD R13, R13, 0x1, -R6 ;  /* 0x000000010d0d8824 */ /* 0x000fe200078e0a06 */
[----:B------:R-:W-:Y:S01]  /*3000*/  ISETP.GE.AND P0, PT, R5, RZ, PT ;  /* 0x000000ff0500720c */ /* 0x000fe20003f06270 */
[----:B------:R-:W-:Y:S01]  /*3010*/  VIADD R5, R16, 0x1a8 ;  /* 0x000001a810057836 */ /* 0x000fe20000000000 */
[----:B------:R-:W-:Y:S01]  /*3020*/  ISETP.GT.U32.AND P5, PT, R6, R10, PT ;  /* 0x0000000a0600720c */ /* 0x000fe20003fa4070 */
[----:B0-----:R-:W-:Y:S01]  /*3030*/  IMAD.MOV.U32 R9, RZ, RZ, R12 ;  /* 0x000000ffff097224 */ /* 0x001fe200078e000c */
[----:B------:R-:W-:Y:S01]  /*3040*/  IABS R12, R2 ;  /* 0x00000002000c7213 */ /* 0x000fe20000000000 */
[----:B------:R-:W-:-:S04]  /*3050*/  IMAD.HI.U32 R11, R18, R0, RZ ;  /* 0x00000000120b7227 */ /* 0x000fc800078e00ff */
[----:B------:R-:W-:Y:S01]  /*3060*/  @!P2 IMAD.MOV R9, RZ, RZ, -R9 ;  /* 0x000000ffff09a224 */ /* 0x000fe200078e0a09 */
[----:B------:R-:W-:Y:S01]  /*3070*/  ISETP.GT.U32.AND P2, PT, R6, R13, PT ;  /* 0x0000000d0600720c */ /* 0x000fe20003f44070 */
[--C-:B------:R-:W-:Y:S02]  /*3080*/  @!P3 IMAD.IADD R7, R7, 0x1, -R6.reuse ;  /* 0x000000010707b824 */ /* 0x100fe400078e0a06 */
[----:B------:R-:W-:Y:S01]  /*3090*/  IMAD.MOV R11, RZ, RZ, -R11 ;  /* 0x000000ffff0b7224 */ /* 0x000fe200078e0a0b */
[----:B------:R0:W-:Y:S01]  /*30a0*/  STL [R1+0x1a4], R9 ;  /* 0x0001a40901007387 */ /* 0x0001e20000100800 */
[----:B------:R-:W-:Y:S01]  /*30b0*/  @!P5 IMAD.IADD R10, R10, 0x1, -R6 ;  /* 0x000000010a0ad824 */ /* 0x000fe200078e0a06 */
[C---:B------:R-:W-:Y:S01]  /*30c0*/  ISETP.GT.U32.AND P3, PT, R6.reuse, R7, PT ;  /* 0x000000070600720c */ /* 0x040fe20003f64070 */
[----:B------:R-:W-:Y:S01]  /*30d0*/  IMAD R0, R6, R11, R0 ;  /* 0x0000000b06007224 */ /* 0x000fe200078e0200 */
[----:B------:R-:W-:Y:S01]  /*30e0*/  IABS R11, R5 ;  /* 0x00000005000b7213 */ /* 0x000fe20000000000 */
[----:B------:R-:W-:-:S04]  /*30f0*/  VIADD R20, R16, 0x182 ;  /* 0x0000018210147836 */ /* 0x000fc80000000000 */
[----:B------:R-:W-:Y:S01]  /*3100*/  @!P2 IMAD.IADD R13, R13, 0x1, -R6 ;  /* 0x000000010d0da824 */ /* 0x000fe200078e0a06 */
[----:B------:R-:W-:Y:S01]  /*3110*/  ISETP.GT.U32.AND P2, PT, R6, R0, PT ;  /* 0x000000000600720c */ /* 0x000fe20003f44070 */
[----:B0-----:R-:W-:Y:S01]  /*3120*/  IMAD.MOV.U32 R9, RZ, RZ, R3 ;  /* 0x000000ffff097224 */ /* 0x001fe200078e0003 */
[----:B------:R-:W-:Y:S01]  /*3130*/  IABS R21, R20 ;  /* 0x0000001400157213 */ /* 0x000fe20000000000 */
[----:B------:R-:W-:-:S04]  /*3140*/  IMAD.HI.U32 R3, R18, R12, RZ ;  /* 0x0000000c12037227 */ /* 0x000fc800078e00ff */
[----:B------:R-:W-:Y:S02]  /*3150*/  IMAD.MOV R3, RZ, RZ, -R3 ;  /* 0x000000ffff037224 */ /* 0x000fe400078e0a03 */
[----:B------:R-:W-:Y:S01]  /*3160*/  @!P3 IMAD.IADD R7, R7, 0x1, -R6 ;  /* 0x000000010707b824 */ /* 0x000fe200078e0a06 */
[----:B------:R-:W-:Y:S01]  /*3170*/  ISETP.GE.AND P3, PT, R2, RZ, PT ;  /* 0x000000ff0200720c */ /* 0x000fe20003f66270 */
[----:B------:R-:W-:Y:S02]  /*3180*/  IMAD R12, R6, R3, R12 ;  /* 0x00000003060c7224 */ /* 0x000fe400078e020c */
[----:B------:R-:W-:Y:S01]  /*3190*/  @!P6 IMAD.MOV R9, RZ, RZ, -R9 ;  /* 0x000000ffff09e224 */ /* 0x000fe200078e0a09 */
[----:B------:R-:W-:Y:S01]  /*31a0*/  ISETP.GE.AND P6, PT, R4, RZ, PT ;  /* 0x000000ff0400720c */ /* 0x000fe20003fc6270 */
[----:B------:R-:W-:Y:S01]  /*31b0*/  VIADD R2, R16, 0x1a6 ;  /* 0x000001a610027836 */ /* 0x000fe20000000000 */
[----:B------:R-:W-:Y:S01]  /*31c0*/  ISETP.GT.U32.AND P5, PT, R6, R12, PT ;  /* 0x0000000c0600720c */ /* 0x000fe20003fa4070 */
[----:B------:R-:W-:Y:S01]  /*31d0*/  IMAD.HI.U32 R15, R18, R11, RZ ;  /* 0x0000000b120f7227 */ /* 0x000fe200078e00ff */
[----:B------:R0:W-:Y:S02]  /*31e0*/  STL [R1+0x1a8], R9 ;  /* 0x0001a80901007387 */ /* 0x0001e40000100800 */
[----:B------:R-:W-:Y:S01]  /*31f0*/  IABS R4, R2 ;  /* 0x0000000200047213 */ /* 0x000fe20000000000 */
[----:B------:R-:W-:-:S02]  /*3200*/  IMAD.MOV R15, RZ, RZ, -R15 ;  /* 0x000000ffff0f7224 */ /* 0x000fc400078e0a0f */
[--C-:B------:R-:W-:Y:S01]  /*3210*/  @!P2 IMAD.IADD R0, R0, 0x1, -R6.reuse ;  /* 0x000000010000a824 */ /* 0x100fe200078e0a06 */
[----:B------:R-:W-:Y:S01]  /*3220*/  ISETP.GE.AND P2, PT, R5, RZ, PT ;  /* 0x000000ff0500720c */ /* 0x000fe20003f46270 */
[----:B------:R-:W-:Y:S02]  /*3230*/  IMAD R11, R6, R15, R11 ;  /* 0x0000000f060b7224 */ /* 0x000fe400078e020b */
[----:B------:R-:W-:Y:S02]  /*3240*/  VIADD R3, R16, 0x1a4 ;  /* 0x000001a410037836 */ /* 0x000fe40000000000 */
[----:B------:R-:W-:Y:S02]  /*3250*/  @!P5 IMAD.IADD R12, R12, 0x1, -R6 ;  /* 0x000000010c0cd824 */ /* 0x000fe400078e0a06 */
[----:B0-----:R-:W-:Y:S01]  /*3260*/  IMAD.MOV.U32 R9, RZ, RZ, R13 ;  /* 0x000000ffff097224 */ /* 0x001fe200078e000d */
[----:B------:R-:W-:Y:S01]  /*3270*/  IABS R14, R3 ;  /* 0x00000003000e7213 */ /* 0x000fe20000000000 */
[----:B------:R-:W-:Y:S01]  /*3280*/  IMAD.MOV.U32 R13, RZ, RZ, R7 ;  /* 0x000000ffff0d7224 */ /* 0x000fe200078e0007 */
[C---:B------:R-:W-:Y:S01]  /*3290*/  ISETP.GT.U32.AND P5, PT, R6.reuse, R12, PT ;  /* 0x0000000c0600720c */ /* 0x040fe20003fa4070 */
[----:B------:R-:W-:Y:S01]  /*32a0*/  @!P1 IMAD.MOV R9, RZ, RZ, -R9 ;  /* 0x000000ffff099224 */ /* 0x000fe200078e0a09 */
[----:B------:R-:W-:Y:S01]  /*32b0*/  ISETP.GT.U32.AND P1, PT, R6, R0, PT ;  /* 0x000000000600720c */ /* 0x000fe20003f24070 */
[----:B------:R-:W-:-:S03]  /*32c0*/  IMAD.HI.U32 R5, R18, R4, RZ ;  /* 0x0000000412057227 */ /* 0x000fc600078e00ff */
[----:B------:R0:W-:Y:S01]  /*32d0*/  STL [R1+0x1ac], R9 ;  /* 0x0001ac0901007387 */ /* 0x0001e20000100800 */
[----:B------:R-:W-:Y:S01]  /*32e0*/  @!P4 IMAD.MOV R13, RZ, RZ, -R13 ;  /* 0x000000ffff0dc224 */ /* 0x000fe200078e0a0d */
[----:B------:R-:W-:Y:S01]  /*32f0*/  ISETP.GT.U32.AND P4, PT, R6, R11, PT ;  /* 0x0000000b0600720c */ /* 0x000fe20003f84070 */
[----:B------:R-:W-:Y:S02]  /*3300*/  IMAD.MOV R5, RZ, RZ, -R5 ;  /* 0x000000ffff057224 */ /* 0x000fe400078e0a05 */
[----:B------:R-:W-:Y:S01]  /*3310*/  IMAD.HI.U32 R7, R18, R14, RZ ;  /* 0x0000000e12077227 */ /* 0x000fe200078e00ff */
[----:B------:R1:W-:Y:S03]  /*3320*/  STL [R1+0x1b0], R13 ;  /* 0x0001b00d01007387 */ /* 0x0003e60000100800 */
[----:B------:R-:W-:Y:S02]  /*3330*/  IMAD R4, R6, R5, R4 ;  /* 0x0000000506047224 */ /* 0x000fe400078e0204 */
[----:B------:R-:W-:-:S02]  /*3340*/  @!P5 IMAD.IADD R12, R12, 0x1, -R6 ;  /* 0x000000010c0cd824 */ /* 0x000fc400078e0a06 */
[----:B------:R-:W-:Y:S01]  /*3350*/  IMAD.MOV R7, RZ, RZ, -R7 ;  /* 0x000000ffff077224 */ /* 0x000fe200078e0a07 */
[----:B------:R-:W-:Y:S01]  /*3360*/  ISETP.GT.U32.AND P5, PT, R6, R4, PT ;  /* 0x000000040600720c */ /* 0x000fe20003fa4070 */
[--C-:B------:R-:W-:Y:S01]  /*3370*/  @!P1 IMAD.IADD R0, R0, 0x1, -R6.reuse ;  /* 0x0000000100009824 */ /* 0x100fe200078e0a06 */
[----:B------:R-:W-:Y:S01]  /*3380*/  ISETP.GE.AND P1, PT, R3, RZ, PT ;  /* 0x000000ff0300720c */ /* 0x000fe20003f26270 */
[----:B------:R-:W-:Y:S02]  /*3390*/  @!P4 IMAD.IADD R11, R11, 0x1, -R6 ;  /* 0x000000010b0bc824 */ /* 0x000fe400078e0a06 */
[----:B0-----:R-:W-:Y:S02]  /*33a0*/  IMAD.MOV.U32 R9, RZ, RZ, R10 ;  /* 0x000000ffff097224 */ /* 0x001fe400078e000a */
[C---:B------:R-:W-:Y:S01]  /*33b0*/  IMAD R14, R6.reuse, R7, R14 ;  /* 0x00000007060e7224 */ /* 0x040fe200078e020e */
[----:B------:R-:W-:Y:S01]  /*33c0*/  ISETP.GT.U32.AND P4, PT, R6, R11, PT ;  /* 0x0000000b0600720c */ /* 0x000fe20003f84070 */
[----:B-1----:R-:W-:-:S02]  /*33d0*/  IMAD.MOV.U32 R13, RZ, RZ, R0 ;  /* 0x000000ffff0d7224 */ /* 0x002fc400078e0000 */
[----:B------:R-:W-:Y:S01]  /*33e0*/  @!P0 IMAD.MOV R9, RZ, RZ, -R9 ;  /* 0x000000ffff098224 */ /* 0x000fe200078e0a09 */
[----:B------:R-:W-:Y:S01]  /*33f0*/  ISETP.GE.AND P0, PT, R2, RZ, PT ;  /* 0x000000ff0200720c */ /* 0x000fe20003f06270 */
[----:B------:R-:W-:Y:S01]  /*3400*/  @!P6 IMAD.MOV R13, RZ, RZ, -R13 ;  /* 0x000000ffff0de224 */ /* 0x000fe200078e0a0d */
[----:B------:R-:W-:Y:S01]  /*3410*/  ISETP.GT.U32.AND P6, PT, R6, R14, PT ;  /* 0x0000000e0600720c */ /* 0x000fe20003fc4070 */
[--C-:B------:R-:W-:Y:S01]  /*3420*/  @!P5 IMAD.IADD R4, R4, 0x1, -R6.reuse ;  /* 0x000000010404d824 */ /* 0x100fe200078e0a06 */
[----:B------:R0:W-:Y:S01]  /*3430*/  STL [R1+0x1b4], R9 ;  /* 0x0001b40901007387 */ /* 0x0001e20000100800 */
[C---:B------:R-:W-:Y:S02]  /*3440*/  VIADD R10, R16.reuse, 0x1a2 ;  /* 0x000001a2100a7836 */ /* 0x040fe40000000000 */
[----:B------:R-:W-:Y:S01]  /*3450*/  VIADD R7, R16, 0x1a0 ;  /* 0x000001a010077836 */ /* 0x000fe20000000000 */
[----:B------:R-:W-:Y:S01]  /*3460*/  ISETP.GT.U32.AND P5, PT, R6, R4, PT ;  /* 0x000000040600720c */ /* 0x000fe20003fa4070 */
[----:B------:R-:W-:Y:S01]  /*3470*/  @!P4 IMAD.IADD R11, R11, 0x1, -R6 ;  /* 0x000000010b0bc824 */ /* 0x000fe200078e0a06 */
[----:B------:R-:W-:Y:S01]  /*3480*/  IABS R3, R10 ;  /* 0x0000000a00037213 */ /* 0x000fe20000000000 */
[----:B------:R-:W-:Y:S01]  /*3490*/  STL [R1+0x1b8], R13 ;  /* 0x0001b80d01007387 */ /* 0x000fe20000100800 */
[----:B------:R-:W-:Y:S01]  /*34a0*/  IABS R5, R7 ;  /* 0x0000000700057213 */ /* 0x000fe20000000000 */
[----:B------:R-:W-:Y:S01]  /*34b0*/  VIADD R2, R16, 0x19e ;  /* 0x0000019e10027836 */ /* 0x000fe20000000000 */
[----:B------:R-:W-:Y:S01]  /*34c0*/  ISETP.GE.AND P4, PT, R7, RZ, PT ;  /* 0x000000ff0700720c */ /* 0x000fe20003f86270 */
[----:B0-----:R-:W-:-:S02]  /*34d0*/  IMAD.MOV.U32 R9, RZ, RZ, R12 ;  /* 0x000000ffff097224 */ /* 0x001fc400078e000c */
[----:B------:R-:W-:Y:S01]  /*34e0*/  @!P6 IMAD.IADD R14, R14, 0x1, -R6 ;  /* 0x000000010e0ee824 */ /* 0x000fe200078e0a06 */
[----:B------:R-:W-:Y:S01]  /*34f0*/  IABS R0, R2 ;  /* 0x0000000200007213 */ /* 0x000fe20000000000 */
[----:B------:R-:W-:Y:S01]  /*3500*/  @!P3 IMAD.MOV R9, RZ, RZ, -R9 ;  /* 0x000000ffff09b224 */ /* 0x000fe200078e0a09 */
[----:B------:R-:W-:Y:S01]  /*3510*/  ISETP.GE.AND P3, PT, R10, RZ, PT ;  /* 0x000000ff0a00720c */ /* 0x000fe20003f66270 */
[----:B------:R-:W-:Y:S01]  /*3520*/  IMAD.HI.U32 R12, R18, R3, RZ ;  /* 0x00000003120c7227 */ /* 0x000fe200078e00ff */
[----:B------:R-:W-:Y:S02]  /*3530*/  ISETP.GT.U32.AND P6, PT, R6, R14, PT ;  /* 0x0000000e0600720c */ /* 0x000fe40003fc4070 */
[----:B------:R0:W-:Y:S01]  /*3540*/  STL [R1+0x1c0], R9 ;  /* 0x0001c00901007387 */ /* 0x0001e20000100800 */
[----:B------:R-:W-:-:S04]  /*3550*/  IMAD.HI.U32 R7, R18, R5, RZ ;  /* 0x0000000512077227 */ /* 0x000fc800078e00ff */
[----:B------:R-:W-:Y:S02]  /*3560*/  IMAD.MOV R12, RZ, RZ, -R12 ;  /* 0x000000ffff0c7224 */ /* 0x000fe400078e0a0c */
[----:B------:R-:W-:Y:S02]  /*3570*/  IMAD.MOV R7, RZ, RZ, -R7 ;  /* 0x000000ffff077224 */ /* 0x000fe400078e0a07 */
[----:B------:R-:W-:Y:S02]  /*3580*/  @!P5 IMAD.IADD R4, R4, 0x1, -R6 ;  /* 0x000000010404d824 */ /* 0x000fe400078e0a06 */
[----:B0-----:R-:W-:Y:S02]  /*3590*/  IMAD.MOV.U32 R9, RZ, RZ, R11 ;  /* 0x000000ffff097224 */ /* 0x001fe400078e000b */
[----:B------:R-:W-:Y:S02]  /*35a0*/  IMAD R3, R6, R12, R3 ;  /* 0x0000000c06037224 */ /* 0x000fe400078e0203 */
[----:B------:R-:W-:Y:S01]  /*35b0*/  @!P2 IMAD.MOV R9, RZ, RZ, -R9 ;  /* 0x000000ffff09a224 */ /* 0x000fe200078e0a09 */
[----:B------:R-:W-:Y:S01]  /*35c0*/  ISETP.GE.AND P2, PT, R2, RZ, PT ;  /* 0x000000ff0200720c */ /* 0x000fe20003f46270 */
[C---:B------:R-:W-:Y:S01]  /*35d0*/  IMAD R2, R6.reuse, R7, R5 ;  /* 0x0000000706027224 */ /* 0x040fe200078e0205 */
[----:B------:R-:W-:Y:S01]  /*35e0*/  ISETP.GT.U32.AND P5, PT, R6, R3, PT ;  /* 0x000000030600720c */ /* 0x000fe20003fa4070 */
[----:B------:R-:W-:Y:S01]  /*35f0*/  IMAD.HI.U32 R10, R18, R0, RZ ;  /* 0x00000000120a7227 */ /* 0x000fe200078e00ff */
[----:B------:R0:W-:Y:S03]  /*3600*/  STL [R1+0x1c4], R9 ;  /* 0x0001c40901007387 */ /* 0x0001e60000100800 */
[----:B------:R-:W-:-:S02]  /*3610*/  IMAD.MOV R10, RZ, RZ, -R10 ;  /* 0x000000ffff0a7224 */ /* 0x000fc400078e0a0a */
[----:B------:R-:W-:Y:S02]  /*3620*/  @!P6 IMAD.IADD R14, R14, 0x1, -R6 ;  /* 0x000000010e0ee824 */ /* 0x000fe400078e0a06 */
[----:B------:R-:W-:Y:S02]  /*3630*/  IMAD R0, R6, R10, R0 ;  /* 0x0000000a06007224 */ /* 0x000fe400078e0200 */
[----:B------:R-:W-:Y:S02]  /*3640*/  VIADD R10, R16, 0x19c ;  /* 0x0000019c100a7836 */ /* 0x000fe40000000000 */
[----:B0-----:R-:W-:Y:S02]  /*3650*/  IMAD.MOV.U32 R9, RZ, RZ, R4 ;  /* 0x000000ffff097224 */ /* 0x001fe400078e0004 */
[----:B------:R-:W-:Y:S01]  /*3660*/  @!P5 IMAD.IADD R3, R3, 0x1, -R6 ;  /* 0x000000010303d824 */ /* 0x000fe200078e0a06 */
[----:B------:R-:W-:Y:S01]  /*3670*/  ISETP.GE.AND P6, PT, R10, RZ, PT ;  /* 0x000000ff0a00720c */ /* 0x000fe20003fc6270 */
[----:B------:R-:W-:Y:S01]  /*3680*/  @!P0 IMAD.MOV R9, RZ, RZ, -R9 ;  /* 0x000000ffff098224 */ /* 0x000fe200078e0a09 */
[----:B------:R-:W-:Y:S01]  /*3690*/  ISETP.GT.U32.AND P0, PT, R6, R2, PT ;  /* 0x000000020600720c */ /* 0x000fe20003f04070 */
[----:B------:R-:W-:Y:S01]  /*36a0*/  VIADD R5, R16, 0x198 ;  /* 0x0000019810057836 */ /* 0x000fe20000000000 */
[----:B------:R-:W-:Y:S01]  /*36b0*/  ISETP.GT.U32.AND P5, PT, R6, R3, PT ;  /* 0x000000030600720c */ /* 0x000fe20003fa4070 */
[C---:B------:R-:W-:Y:S01]  /*36c0*/  VIADD R4, R16.reuse, 0x19a ;  /* 0x0000019a10047836 */ /* 0x040fe20000000000 */
[----:B------:R0:W-:Y:S01]  /*36d0*/  STL [R1+0x1c8], R9 ;  /* 0x0001c80901007387 */ /* 0x0001e20000100800 */
[----:B------:R-:W-:Y:S01]  /*36e0*/  IABS R10, R10 ;  /* 0x0000000a000a7213 */ /* 0x000fe20000000000 */
[----:B------:R-:W-:Y:S01]  /*36f0*/  VIADD R7, R16, 0x196 ;  /* 0x0000019610077836 */ /* 0x000fe20000000000 */
[----:B------:R-:W-:Y:S01]  /*3700*/  IABS R12, R5 ;  /* 0x00000005000c7213 */ /* 0x000fe20000000000 */
[----:B------:R-:W-:Y:S01]  /*3710*/  IMAD.HI.U32 R24, R18, R21, RZ ;  /* 0x0000001512187227 */ /* 0x000fe200078e00ff */
[----:B------:R-:W-:-:S02]  /*3720*/  IABS R11, R4 ;  /* 0x00000004000b7213 */ /* 0x000fc40000000000 */
[----:B------:R-:W-:Y:S01]  /*3730*/  IABS R13, R7 ;  /* 0x00000007000d7213 */ /* 0x000fe20000000000 */
[----:B------:R-:W-:-:S04]  /*3740*/  IMAD.HI.U32 R17, R18, R12, RZ ;  /* 0x0000000c12117227 */ /* 0x000fc800078e00ff */
[----:B0-----:R-:W-:Y:S02]  /*3750*/  IMAD.MOV.U32 R9, RZ, RZ, R14 ;  /* 0x000000ffff097224 */ /* 0x001fe400078e000e */
[----:B------:R-:W-:Y:S02]  /*3760*/  @!P0 IMAD.IADD R2, R2, 0x1, -R6 ;  /* 0x0000000102028824 */ /* 0x000fe400078e0a06 */
[----:B------:R-:W-:Y:S01]  /*3770*/  @!P1 IMAD.MOV R9, RZ, RZ, -R9 ;  /* 0x000000ffff099224 */ /* 0x000fe200078e0a09 */
[----:B------:R-:W-:Y:S01]  /*3780*/  ISETP.GT.U32.AND P1, PT, R6, R0, PT ;  /* 0x000000000600720c */ /* 0x000fe20003f24070 */
[----:B------:R-:W-:Y:S01]  /*3790*/  IMAD.HI.U32 R14, R18, R10, RZ ;  /* 0x0000000a120e7227 */ /* 0x000fe200078e00ff */
[----:B------:R-:W-:Y:S02]  /*37a0*/  ISETP.GT.U32.AND P0, PT, R6, R2, PT ;  /* 0x000000020600720c */ /* 0x000fe40003f04070 */
[----:B------:R0:W-:Y:S01]  /*37b0*/  STL [R1+0x1cc], R9 ;  /* 0x0001cc0901007387 */ /* 0x0001e20000100800 */
[----:B------:R-:W-:-:S02]  /*37c0*/  IMAD.MOV R14, RZ, RZ, -R14 ;  /* 0x000000ffff0e7224 */ /* 0x000fc400078e0a0e */
[----:B------:R-:W-:Y:S01]  /*37d0*/  @!P5 IMAD.IADD R3, R3, 0x1, -R6 ;  /* 0x000000010303d824 */ /* 0x000fe200078e0a06 */
[----:B------:R-:W-:Y:S01]  /*37e0*/  ISETP.GE.AND P5, PT, R4, RZ, PT ;  /* 0x000000ff0400720c */ /* 0x000fe20003fa6270 */
[----:B------:R-:W-:Y:S02]  /*37f0*/  IMAD R10, R6, R14, R10 ;  /* 0x0000000e060a7224 */ /* 0x000fe400078e020a */
[----:B------:R-:W-:-:S04]  /*3800*/  IMAD.HI.U32 R15, R18, R11, RZ ;  /* 0x0000000b120f7227 */ /* 0x000fc800078e00ff */
[--C-:B------:R-:W-:Y:S02]  /*3810*/  @!P1 IMAD.IADD R0, R0, 0x1, -R6.reuse ;  /* 0x0000000100009824 */ /* 0x100fe400078e0a06 */
[----:B------:R-:W-:Y:S01]  /*3820*/  @!P0 IMAD.IADD R2, R2, 0x1, -R6 ;  /* 0x0000000102028824 */ /* 0x000fe200078e0a06 */
[C---:B------:R-:W-:Y:S01]  /*3830*/  ISETP.GT.U32.AND P0, PT, R6.reuse, R10, PT ;  /* 0x0000000a0600720c */ /* 0x040fe20003f04070 */
[----:B------:R-:W-:Y:S01]  /*3840*/  IMAD.MOV.U32 R19, RZ, RZ, R3 ;  /* 0x000000ffff137224 */ /* 0x000fe200078e0003 */
[----:B------:R-:W-:Y:S01]  /*3850*/  ISETP.GT.U32.AND P1, PT, R6, R0, PT ;  /* 0x000000000600720c */ /* 0x000fe20003f24070 */
[----:B------:R-:W-:Y:S02]  /*3860*/  IMAD.MOV R17, RZ, RZ, -R17 ;  /* 0x000000ffff117224 */ /* 0x000fe400078e0a11 */
[----:B0-----:R-:W-:Y:S02]  /*3870*/  IMAD.MOV.U32 R9, RZ, RZ, R2 ;  /* 0x000000ffff097224 */ /* 0x001fe400078e0002 */
[----:B------:R-:W-:-:S02]  /*3880*/  IMAD.MOV R15, RZ, RZ, -R15 ;  /* 0x000000ffff0f7224 */ /* 0x000fc400078e0a0f */
[----:B------:R-:W-:-:S04]  /*3890*/  IMAD.HI.U32 R14, R18, R13, RZ ;  /* 0x0000000d120e7227 */ /* 0x000fc800078e00ff */
[----:B------:R-:W-:Y:S02]  /*38a0*/  @!P3 IMAD.MOV R19, RZ, RZ, -R19 ;  /* 0x000000ffff13b224 */ /* 0x000fe400078e0a13 */
[----:B------:R-:W-:Y:S01]  /*38b0*/  @!P4 IMAD.MOV R9, RZ, RZ, -R9 ;  /* 0x000000ffff09c224 */ /* 0x000fe200078e0a09 */
[----:B------:R-:W-:Y:S01]  /*38c0*/  ISETP.GE.AND P4, PT, R5, RZ, PT ;  /* 0x000000ff0500720c */ /* 0x000fe20003f86270 */
[C---:B------:R-:W-:Y:S01]  /*38d0*/  IMAD R3, R6.reuse, R17, R12 ;  /* 0x0000001106037224 */ /* 0x040fe200078e020c */
[----:B------:R-:W-:Y:S01]  /*38e0*/  STL [R1+0x1d0], R19 ;  /* 0x0001d01301007387 */ /* 0x000fe20000100800 */
[----:B------:R-:W-:Y:S02]  /*38f0*/  IMAD R11, R6, R15, R11 ;  /* 0x0000000f060b7224 */ /* 0x000fe400078e020b */
[----:B------:R-:W-:Y:S01]  /*3900*/  IMAD.MOV R14, RZ, RZ, -R14 ;  /* 0x000000ffff0e7224 */ /* 0x000fe200078e0a0e */
[----:B------:R0:W-:Y:S01]  /*3910*/  STL [R1+0x1d4], R9 ;  /* 0x0001d40901007387 */ /* 0x0001e20000100800 */
[--C-:B------:R-:W-:Y:S01]  /*3920*/  @!P1 IMAD.IADD R0, R0, 0x1, -R6.reuse ;  /* 0x0000000100009824 */ /* 0x100fe200078e0a06 */
[C---:B------:R-:W-:Y:S01]  /*3930*/  ISETP.GT.U32.AND P1, PT, R6.reuse, R3, PT ;  /* 0x000000030600720c */ /* 0x040fe20003f24070 */
[C---:B------:R-:W-:Y:S01]  /*3940*/  IMAD R2, R6.reuse, R14, R13 ;  /* 0x0000000e06027224 */ /* 0x040fe200078e020d */
[----:B------:R-:W-:Y:S01]  /*3950*/  ISETP.GT.U32.AND P3, PT, R6, R11, PT ;  /* 0x0000000b0600720c */ /* 0x000fe20003f64070 */
[----:B------:R-:W-:-:S02]  /*3960*/  @!P0 IMAD.IADD R10, R10, 0x1, -R6 ;  /* 0x000000010a0a8824 */ /* 0x000fc400078e0a06 */
[C---:B------:R-:W-:Y:S02]  /*3970*/  VIADD R4, R16.reuse, 0x194 ;  /* 0x0000019410047836 */ /* 0x040fe40000000000 */
[----:B------:R-:W-:Y:S01]  /*3980*/  VIADD R5, R16, 0x192 ;  /* 0x0000019210057836 */ /* 0x000fe20000000000 */
[----:B------:R-:W-:Y:S01]  /*3990*/  ISETP.GT.U32.AND P0, PT, R6, R10, PT ;  /* 0x0000000a0600720c */ /* 0x000fe20003f04070 */
[----:B0-----:R-:W-:Y:S01]  /*39a0*/  IMAD.MOV.U32 R9, RZ, RZ, R0 ;  /* 0x000000ffff097224 */ /* 0x001fe200078e0000 */
[----:B------:R-:W-:Y:S01]  /*39b0*/  IABS R13, R4 ;  /* 0x00000004000d7213 */ /* 0x000fe20000000000 */
[----:B------:R-:W-:Y:S01]  /*39c0*/  VIADD R12, R16, 0x190 ;  /* 0x00000190100c7836 */ /* 0x000fe20000000000 */
[----:B------:R-:W-:Y:S01]  /*39d0*/  IABS R14, R5 ;  /* 0x00000005000e7213 */ /* 0x000fe20000000000 */
[----:B------:R-:W-:Y:S01]  /*39e0*/  @!P2 IMAD.MOV R9, RZ, RZ, -R9 ;  /* 0x000000ffff09a224 */ /* 0x000fe200078e0a09 */
[----:B------:R-:W-:Y:S01]  /*39f0*/  ISETP.GT.U32.AND P2, PT, R6, R2, PT ;  /* 0x000000020600720c */ /* 0x000fe20003f44070 */
[--C-:B------:R-:W-:Y:S01]  /*3a00*/  @!P1 IMAD.IADD R3, R3, 0x1, -R6.reuse ;  /* 0x0000000103039824 */ /* 0x100fe200078e0a06 */
[----:B------:R-:W-:Y:S01]  /*3a10*/  IABS R0, R12 ;  /* 0x0000000c00007213 */ /* 0x000fe20000000000 */
[----:B------:R-:W-:Y:S01]  /*3a20*/  @!P3 IMAD.IADD R11, R11, 0x1, -R6 ;  /* 0x000000010b0bb824 */ /* 0x000fe200078e0a06 */
[----:B------:R0:W-:Y:S01]  /*3a30*/  STL [R1+0x1d8], R9 ;  /* 0x0001d80901007387 */ /* 0x0001e20000100800 */
[----:B------:R-:W-:Y:S01]  /*3a40*/  IMAD.HI.U32 R15, R18, R13, RZ ;  /* 0x0000000d120f7227 */ /* 0x000fe200078e00ff */
[----:B------:R-:W-:-:S02]  /*3a50*/  ISETP.GT.U32.AND P1, PT, R6, R3, PT ;  /* 0x000000030600720c */ /* 0x000fc40003f24070 */
[----:B------:R-:W-:Y:S01]  /*3a60*/  ISETP.GT.U32.AND P3, PT, R6, R11, PT ;  /* 0x0000000b0600720c */ /* 0x000fe20003f64070 */
[--C-:B------:R-:W-:Y:S01]  /*3a70*/  @!P0 IMAD.IADD R10, R10, 0x1, -R6.reuse ;  /* 0x000000010a0a8824 */ /* 0x100fe200078e0a06 */
[----:B------:R-:W-:Y:S01]  /*3a80*/  ISETP.GE.AND P0, PT, R7, RZ, PT ;  /* 0x000000ff0700720c */ /* 0x000fe20003f06270 */
[----:B------:R-:W-:Y:S02]  /*3a90*/  IMAD.MOV R15, RZ, RZ, -R15 ;  /* 0x000000ffff0f7224 */ /* 0x000fe400078e0a0f */
[----:B------:R-:W-:Y:S02]  /*3aa0*/  @!P2 IMAD.IADD R2, R2, 0x1, -R6 ;  /* 0x000000010202a824 */ /* 0x000fe400078e0a06 */
[----:B------:R-:W-:-:S03]  /*3ab0*/  IMAD.HI.U32 R7, R18, R14, RZ ;  /* 0x0000000e12077227 */ /* 0x000fc600078e00ff */
[C---:B------:R-:W-:Y:S01]  /*3ac0*/  ISETP.GT.U32.AND P2, PT, R6.reuse, R2, PT ;  /* 0x000000020600720c */ /* 0x040fe20003f44070 */
[----:B------:R-:W-:Y:S02]  /*3ad0*/  IMAD R13, R6, R15, R13 ;  /* 0x0000000f060d7224 */ /* 0x000fe400078e020d */
[----:B------:R-:W-:Y:S02]  /*3ae0*/  IMAD.MOV R7, RZ, RZ, -R7 ;  /* 0x000000ffff077224 */ /* 0x000fe400078e0a07 */
[--C-:B------:R-:W-:Y:S01]  /*3af0*/  @!P1 IMAD.IADD R3, R3, 0x1, -R6.reuse ;  /* 0x0000000103039824 */ /* 0x100fe200078e0a06 */
[----:B------:R-:W-:Y:S01]  /*3b00*/  ISETP.GE.AND P1, PT, R12, RZ, PT ;  /* 0x000000ff0c00720c */ /* 0x000fe20003f26270 */
[----:B------:R-:W-:Y:S01]  /*3b10*/  @!P3 IMAD.IADD R11, R11, 0x1, -R6 ;  /* 0x000000010b0bb824 */ /* 0x000fe200078e0a06 */
[C---:B------:R-:W-:Y:S01]  /*3b20*/  ISETP.GT.U32.AND P3, PT, R6.reuse, R13, PT ;  /* 0x0000000d0600720c */ /* 0x040fe20003f64070 */
[----:B------:R-:W-:Y:S02]  /*3b30*/  IMAD R12, R6, R7, R14 ;  /* 0x00000007060c7224 */ /* 0x000fe400078e020e */
[----:B------:R-:W-:-:S02]  /*3b40*/  IMAD.MOV.U32 R17, RZ, RZ, R10 ;  /* 0x000000ffff117224 */ /* 0x000fc400078e000a */
[----:B------:R-:W-:Y:S01]  /*3b50*/  @!P2 IMAD.IADD R2, R2, 0x1, -R6 ;  /* 0x000000010202a824 */ /* 0x000fe200078e0a06 */
[----:B------:R-:W-:Y:S01]  /*3b60*/  ISETP.GT.U32.AND P2, PT, R6, R12, PT ;  /* 0x0000000c0600720c */ /* 0x000fe20003f44070 */
[----:B------:R-:W-:-:S04]  /*3b70*/  IMAD.HI.U32 R10, R18, R0, RZ ;  /* 0x00000000120a7227 */ /* 0x000fc800078e00ff */
[----:B0-----:R-:W-:Y:S02]  /*3b80*/  IMAD.MOV.U32 R9, RZ, RZ, R11 ;  /* 0x000000ffff097224 */ /* 0x001fe400078e000b */
[----:B------:R-:W-:Y:S02]  /*3b90*/  IMAD.MOV R10, RZ, RZ, -R10 ;  /* 0x000000ffff0a7224 */ /* 0x000fe400078e0a0a */
[----:B------:R-:W-:Y:S01]  /*3ba0*/  @!P6 IMAD.MOV R17, RZ, RZ, -R17 ;  /* 0x000000ffff11e224 */ /* 0x000fe200078e0a11 */
[----:B------:R-:W-:Y:S01]  /*3bb0*/  ISETP.GE.AND P6, PT, R4, RZ, PT ;  /* 0x000000ff0400720c */ /* 0x000fe20003fc6270 */
[----:B------:R-:W-:Y:S01]  /*3bc0*/  @!P5 IMAD.MOV R9, RZ, RZ, -R9 ;  /* 0x000000ffff09d224 */ /* 0x000fe200078e0a09 */
[----:B------:R-:W-:Y:S01]  /*3bd0*/  ISETP.GE.AND P5, PT, R5, RZ, PT ;  /* 0x000000ff0500720c */ /* 0x000fe20003fa6270 */
[----:B------:R-:W-:Y:S01]  /*3be0*/  IMAD R5, R6, R10, R0 ;  /* 0x0000000a06057224 */ /* 0x000fe200078e0200 */
[----:B------:R-:W-:Y:S01]  /*3bf0*/  STL [R1+0x1dc], R17 ;  /* 0x0001dc1101007387 */ /* 0x000fe20000100800 */
[----:B------:R-:W-:-:S02]  /*3c00*/  @!P3 IMAD.IADD R13, R13, 0x1, -R6 ;  /* 0x000000010d0db824 */ /* 0x000fc400078e0a06 */
[----:B------:R-:W-:Y:S01]  /*3c10*/  VIADD R0, R16, 0x18e ;  /* 0x0000018e10007836 */ /* 0x000fe20000000000 */
[----:B------:R0:W-:Y:S01]  /*3c20*/  STL [R1+0x1e0], R9 ;  /* 0x0001e00901007387 */ /* 0x0001e20000100800 */
[----:B------:R-:W-:Y:S01]  /*3c30*/  @!P2 IMAD.IADD R12, R12, 0x1, -R6 ;  /* 0x000000010c0ca824 */ /* 0x000fe200078e0a06 */
[C---:B------:R-:W-:Y:S01]  /*3c40*/  ISETP.GT.U32.AND P3, PT, R6.reuse, R13, PT ;  /* 0x0000000d0600720c */ /* 0x040fe20003f64070 */
[----:B------:R-:W-:Y:S01]  /*3c50*/  IMAD.MOV.U32 R4, RZ, RZ, R2 ;  /* 0x000000ffff047224 */ /* 0x000fe200078e0002 */
[----:B------:R-:W-:Y:S01]  /*3c60*/  IABS R10, R0 ;  /* 0x00000000000a7213 */ /* 0x000fe20000000000 */
[----:B------:R-:W-:Y:S01]  /*3c70*/  IMAD.MOV R24, RZ, RZ, -R24 ;  /* 0x000000ffff187224 */ /* 0x000fe200078e0a18 */
[----:B------:R-:W-:Y:S01]  /*3c80*/  ISETP.GT.U32.AND P2, PT, R6, R12, PT ;  /* 0x0000000c0600720c */ /* 0x000fe20003f44070 */
[----:B------:R-:W-:Y:S02]  /*3c90*/  @!P0 IMAD.MOV R4, RZ, RZ, -R4 ;  /* 0x000000ffff048224 */ /* 0x000fe400078e0a04 */
[----:B------:R-:W-:-:S04]  /*3ca0*/  IMAD.HI.U32 R11, R18, R10, RZ ;  /* 0x0000000a120b7227 */ /* 0x000fc800078e00ff */
[----:B0-----:R-:W-:Y:S02]  /*3cb0*/  IMAD.MOV.U32 R9, RZ, RZ, R3 ;  /* 0x000000ffff097224 */ /* 0x001fe400078e0003 */
[----:B------:R-:W-:Y:S02]  /*3cc0*/  VIADD R3, R16, 0x18c ;  /* 0x0000018c10037836 */ /* 0x000fe40000000000 */
[----:B------:R-:W-:Y:S02]  /*3cd0*/  IMAD.MOV R11, RZ, RZ, -R11 ;  /* 0x000000ffff0b7224 */ /* 0x000fe400078e0a0b */
[----:B------:R-:W-:Y:S01]  /*3ce0*/  @!P3 IMAD.IADD R13, R13, 0x1, -R6 ;  /* 0x000000010d0db824 */ /* 0x000fe200078e0a06 */
[----:B------:R-:W-:Y:S01]  /*3cf0*/  IABS R7, R3 ;  /* 0x0000000300077213 */ /* 0x000fe20000000000 */
[----:B------:R-:W-:Y:S01]  /*3d00*/  IMAD R10, R6, R11, R10 ;  /* 0x0000000b060a7224 */ /* 0x000fe200078e020a */
[----:B------:R-:W-:Y:S01]  /*3d10*/  ISETP.GE.AND P0, PT, R3, RZ, PT ;  /* 0x000000ff0300720c */ /* 0x000fe20003f06270 */
[----:B------:R-:W-:Y:S01]  /*3d20*/  @!P4 IMAD.MOV R9, RZ, RZ, -R9 ;  /* 0x000000ffff09c224 */ /* 0x000fe200078e0a09 */
[----:B------:R-:W-:Y:S01]  /*3d30*/  ISETP.GE.AND P4, PT, R0, RZ, PT ;  /* 0x000000ff0000720c */ /* 0x000fe20003f86270 */
[----:B------:R-:W-:Y:S01]  /*3d40*/  IMAD.HI.U32 R2, R18, R7, RZ ;  /* 0x0000000712027227 */ /* 0x000fe200078e00ff */
[----:B------:R-:W-:-:S02]  /*3d50*/  ISETP.GT.U32.AND P3, PT, R6, R5, PT ;  /* 0x000000050600720c */ /* 0x000fc40003f64070 */
[----:B------:R0:W-:Y:S01]  /*3d60*/  STL [R1+0x1e4], R9 ;  /* 0x0001e40901007387 */ /* 0x0001e20000100800 */
[----:B------:R-:W-:Y:S02]  /*3d70*/  IMAD.MOV R2, RZ, RZ, -R2 ;  /* 0x000000ffff027224 */ /* 0x000fe400078e0a02 */
[----:B------:R-:W-:Y:S01]  /*3d80*/  @!P2 IMAD.IADD R12, R12, 0x1, -R6 ;  /* 0x000000010c0ca824 */ /* 0x000fe200078e0a06 */
[C---:B------:R-:W-:Y:S01]  /*3d90*/  ISETP.GT.U32.AND P2, PT, R6.reuse, R10, PT ;  /* 0x0000000a0600720c */ /* 0x040fe20003f44070 */
[----:B------:R-:W-:Y:S01]  /*3da0*/  IMAD R7, R6, R2, R7 ;  /* 0x0000000206077224 */ /* 0x000fe200078e0207 */
[----:B------:R1:W-:Y:S01]  /*3db0*/  STL [R1+0x1e8], R4 ;  /* 0x0001e80401007387 */ /* 0x0003e20000100800 */
[----:B------:R-:W-:Y:S02]  /*3dc0*/  IMAD.MOV.U32 R15, RZ, RZ, R13 ;  /* 0x000000ffff0f7224 */ /* 0x000fe400078e000d */
[----:B------:R-:W-:Y:S02]  /*3dd0*/  VIADD R0, R16, 0x18a ;  /* 0x0000018a10007836 */ /* 0x000fe40000000000 */
[----:B------:R-:W-:Y:S01]  /*3de0*/  @!P6 IMAD.MOV R15, RZ, RZ, -R15 ;  /* 0x000000ffff0fe224 */ /* 0x000fe200078e0a0f */
[----:B------:R-:W-:Y:S01]  /*3df0*/  ISETP.GT.U32.AND P6, PT, R6, R7, PT ;  /* 0x000000070600720c */ /* 0x000fe20003fc4070 */
[----:B0-----:R-:W-:Y:S01]  /*3e00*/  IMAD.MOV.U32 R9, RZ, RZ, R12 ;  /* 0x000000ffff097224 */ /* 0x001fe200078e000c */
[----:B------:R-:W-:Y:S01]  /*3e10*/  IABS R3, R0 ;  /* 0x0000000000037213 */ /* 0x000fe20000000000 */
[----:B------:R-:W-:Y:S01]  /*3e20*/  @!P3 IMAD.IADD R5, R5, 0x1, -R6 ;  /* 0x000000010505b824 */ /* 0x000fe200078e0a06 */
[----:B------:R0:W-:Y:S01]  /*3e30*/  STL [R1+0x1f0], R15 ;  /* 0x0001f00f01007387 */ /* 0x0001e20000100800 */
[----:B-1----:R-:W-:-:S02]  /*3e40*/  VIADD R4, R16, 0x188 ;  /* 0x0000018810047836 */ /* 0x002fc40000000000 */
[--C-:B------:R-:W-:Y:S01]  /*3e50*/  @!P2 IMAD.IADD R10, R10, 0x1, -R6.reuse ;  /* 0x000000010a0aa824 */ /* 0x100fe200078e0a06 */
[----:B------:R-:W-:Y:S01]  /*3e60*/  ISETP.GT.U32.AND P3, PT, R6, R5, PT ;  /* 0x000000050600720c */ /* 0x000fe20003f64070 */
[----:B------:R-:W-:Y:S01]  /*3e70*/  IMAD.HI.U32 R11, R18, R3, RZ ;  /* 0x00000003120b7227 */ /* 0x000fe200078e00ff */
[----:B------:R-:W-:Y:S02]  /*3e80*/  IABS R14, R4 ;  /* 0x00000004000e7213 */ /* 0x000fe40000000000 */
[----:B------:R-:W-:Y:S01]  /*3e90*/  ISETP.GT.U32.AND P2, PT, R6, R10, PT ;  /* 0x0000000a0600720c */ /* 0x000fe20003f44070 */
[----:B------:R-:W-:Y:S02]  /*3ea0*/  @!P6 IMAD.IADD R7, R7, 0x1, -R6 ;  /* 0x000000010707e824 */ /* 0x000fe400078e0a06 */
[----:B------:R-:W-:-:S03]  /*3eb0*/  IMAD.HI.U32 R2, R18, R14, RZ ;  /* 0x0000000e12027227 */ /* 0x000fc600078e00ff */
[C---:B------:R-:W-:Y:S01]  /*3ec0*/  ISETP.GT.U32.AND P6, PT, R6.reuse, R7, PT ;  /* 0x000000070600720c */ /* 0x040fe20003fc4070 */
[----:B------:R-:W-:Y:S02]  /*3ed0*/  IMAD.MOV R2, RZ, RZ, -R2 ;  /* 0x000000ffff027224 */ /* 0x000fe400078e0a02 */
[----:B------:R-:W-:Y:S02]  /*3ee0*/  IMAD.MOV R11, RZ, RZ, -R11 ;  /* 0x000000ffff0b7224 */ /* 0x000fe400078e0a0b */
[----:B------:R-:W-:Y:S02]  /*3ef0*/  IMAD R14, R6, R2, R14 ;  /* 0x00000002060e7224 */ /* 0x000fe400078e020e */
[----:B------:R-:W-:Y:S02]  /*3f00*/  VIADD R2, R16, 0x186 ;  /* 0x0000018610027836 */ /* 0x000fe40000000000 */
[----:B------:R-:W-:Y:S01]  /*3f10*/  @!P5 IMAD.MOV R9, RZ, RZ, -R9 ;  /* 0x000000ffff09d224 */ /* 0x000fe200078e0a09 */
[----:B------:R-:W-:Y:S01]  /*3f20*/  ISETP.GE.AND P5, PT, R0, RZ, PT ;  /* 0x000000ff0000720c */ /* 0x000fe20003fa6270 */
[----:B------:R-:W-:Y:S01]  /*3f30*/  IMAD R0, R6, R11, R3 ;  /* 0x0000000b06007224 */ /* 0x000fe200078e0203 */
[----:B------:R-:W-:Y:S01]  /*3f40*/  IABS R12, R2 ;  /* 0x00000002000c7213 */ /* 0x000fe20000000000 */
[----:B0-----:R-:W-:Y:S01]  /*3f50*/  VIADD R15, R16, 0x184 ;  /* 0x00000184100f7836 */ /* 0x001fe20000000000 */
[----:B------:R0:W-:Y:S01]  /*3f60*/  STL [R1+0x1f4], R9 ;  /* 0x0001f40901007387 */ /* 0x0001e20000100800 */
[----:B------:R-:W-:Y:S01]  /*3f70*/  @!P2 IMAD.IADD R10, R10, 0x1, -R6 ;  /* 0x000000010a0aa824 */ /* 0x000fe200078e0a06 */
[----:B------:R-:W-:Y:S01]  /*3f80*/  ISETP.GT.U32.AND P2, PT, R6, R0, PT ;  /* 0x000000000600720c */ /* 0x000fe20003f44070 */
[----:B------:R-:W-:Y:S01]  /*3f90*/  IMAD.HI.U32 R11, R18, R12, RZ ;  /* 0x0000000c120b7227 */ /* 0x000fe200078e00ff */
[----:B------:R-:W-:-:S03]  /*3fa0*/  IABS R23, R15 ;  /* 0x0000000f00177213 */ /* 0x000fc60000000000 */
[----:B------:R-:W-:Y:S01]  /*3fb0*/  @!P6 IMAD.IADD R7, R7, 0x1, -R6 ;  /* 0x000000010707e824 */ /* 0x000fe200078e0a06 */
[----:B------:R-:W-:Y:S01]  /*3fc0*/  ISETP.GT.U32.AND P6, PT, R6, R14, PT ;  /* 0x0000000e0600720c */ /* 0x000fe20003fc4070 */
[----:B------:R-:W-:Y:S02]  /*3fd0*/  IMAD.MOV R11, RZ, RZ, -R11 ;  /* 0x000000ffff0b7224 */ /* 0x000fe400078e0a0b */
[----:B------:R-:W-:-:S04]  /*3fe0*/  IMAD.HI.U32 R22, R18, R23, RZ ;  /* 0x0000001712167227 */ /* 0x000fc800078e00ff */
[----:B------:R-:W-:Y:S02]  /*3ff0*/  IMAD R12, R6, R11, R12 ;  /* 0x0000000b060c7224 */ /* 0x000fe400078e020c */
[----:B------:R-:W-:Y:S02]  /*4000*/  IMAD.MOV R22, RZ, RZ, -R22 ;  /* 0x000000ffff167224 */ /* 0x000fe400078e0a16 */
[--C-:B------:R-:W-:Y:S01]  /*4010*/  @!P2 IMAD.IADD R0, R0, 0x1, -R6.reuse ;  /* 0x000000010000a824 */ /* 0x100fe200078e0a06 */
[C---:B------:R-:W-:Y:S01]  /*4020*/  ISETP.GT.U32.AND P2, PT, R6.reuse, R12, PT ;  /* 0x0000000c0600720c */ /* 0x040fe20003f44070 */
[----:B------:R-:W-:Y:S02]  /*4030*/  IMAD R22, R6, R22, R23 ;  /* 0x0000001606167224 */ /* 0x000fe400078e0217 */
[----:B------:R-:W-:Y:S02]  /*4040*/  @!P6 IMAD.IADD R14, R14, 0x1, -R6 ;  /* 0x000000010e0ee824 */ /* 0x000fe400078e0a06 */
[----:B------:R-:W-:Y:S01]  /*4050*/  VIADD R13, R16, 0x180 ;  /* 0x00000180100d7836 */ /* 0x000fe20000000000 */
[----:B------:R-:W-:Y:S01]  /*4060*/  ISETP.GT.U32.AND P6, PT, R6, R22, PT ;  /* 0x000000160600720c */ /* 0x000fe20003fc4070 */
[----:B------:R-:W-:-:S02]  /*4070*/  VIADD R17, R16, 0x17e ;  /* 0x0000017e10117836 */ /* 0x000fc40000000000 */
[--C-:B------:R-:W-:Y:S01]  /*4080*/  @!P3 IMAD.IADD R5, R5, 0x1, -R6.reuse ;  /* 0x000000010505b824 */ /* 0x100fe200078e0a06 */
[----:B------:R-:W-:Y:S01]  /*4090*/  ISETP.GE.AND P3, PT, R4, RZ, PT ;  /* 0x000000ff0400720c */ /* 0x000fe20003f66270 */
[----:B------:R-:W-:Y:S01]  /*40a0*/  IMAD R21, R6, R24, R21 ;  /* 0x0000001806157224 */ /* 0x000fe200078e0215 */
[----:B------:R-:W-:Y:S01]  /*40b0*/  IABS R3, R13 ;  /* 0x0000000d00037213 */ /* 0x000fe20000000000 */
[----:B------:R-:W-:Y:S01]  /*40c0*/  @!P2 IMAD.IADD R12, R12, 0x1, -R6 ;  /* 0x000000010c0ca824 */ /* 0x000fe200078e0a06 */
[----:B------:R-:W-:Y:S01]  /*40d0*/  IABS R4, R17 ;  /* 0x0000001100047213 */ /* 0x000fe20000000000 */
[----:B0-----:R-:W-:Y:S01]  /*40e0*/  IMAD.MOV.U32 R9, RZ, RZ, R5 ;  /* 0x000000ffff097224 */ /* 0x001fe200078e0005 */
[----:B------:R-:W-:Y:S01]  /*40f0*/  ISETP.GT.U32.AND P2, PT, R6, R0, PT ;  /* 0x000000000600720c */ /* 0x000fe20003f44070 */
[----:B------:R-:W-:-:S04]  /*4100*/  IMAD.HI.U32 R19, R18, R3, RZ ;  /* 0x0000000312137227 */ /* 0x000fc800078e00ff */
[----:B------:R-:W-:Y:S01]  /*4110*/  @!P6 IMAD.IADD R22, R22, 0x1, -R6 ;  /* 0x000000011616e824 */ /* 0x000fe200078e0a06 */
[----:B------:R-:W-:Y:S01]  /*4120*/  ISETP.GT.U32.AND P6, PT, R6, R12, PT ;  /* 0x0000000c0600720c */ /* 0x000fe20003fc4070 */
[----:B------:R-:W-:-:S04]  /*4130*/  IMAD.HI.U32 R11, R18, R4, RZ ;  /* 0x00000004120b7227 */ /* 0x000fc800078e00ff */
[----:B------:R-:W-:Y:S01]  /*4140*/  @!P1 IMAD.MOV R9, RZ, RZ, -R9 ;  /* 0x000000ffff099224 */ /* 0x000fe200078e0a09 */
[C---:B------:R-:W-:Y:S01]  /*4150*/  ISETP.GT.U32.AND P1, PT, R6.reuse, R14, PT ;  /* 0x0000000e0600720c */ /* 0x040fe20003f24070 */
[----:B------:R-:W-:Y:S02]  /*4160*/  IMAD.MOV R19, RZ, RZ, -R19 ;  /* 0x000000ffff137224 */ /* 0x000fe400078e0a13 */
[----:B------:R-:W-:Y:S01]  /*4170*/  IMAD.MOV R11, RZ, RZ, -R11 ;  /* 0x000000ffff0b7224 */ /* 0x000fe200078e0a0b */
[----:B------:R0:W-:Y:S01]  /*4180*/  STL [R1+0x1f8], R9 ;  /* 0x0001f80901007387 */ /* 0x0001e20000100800 */
[----:B------:R-:W-:Y:S01]  /*4190*/  @!P0 IMAD.MOV R7, RZ, RZ, -R7 ;  /* 0x000000ffff078224 */ /* 0x000fe200078e0a07 */
[C---:B------:R-:W-:Y:S01]  /*41a0*/  ISETP.GT.U32.AND P0, PT, R6.reuse, R21, PT ;  /* 0x000000150600720c */ /* 0x040fe20003f04070 */
[C---:B------:R-:W-:Y:S02]  /*41b0*/  IMAD R3, R6.reuse, R19, R3 ;  /* 0x0000001306037224 */ /* 0x040fe400078e0203 */
[----:B------:R-:W-:-:S02]  /*41c0*/  IMAD R4, R6, R11, R4 ;  /* 0x0000000b06047224 */ /* 0x000fc400078e0204 */
[----:B------:R-:W-:Y:S02]  /*41d0*/  VIADD R19, R16, 0x17c ;  /* 0x0000017c10137836 */ /* 0x000fe40000000000 */
[----:B------:R-:W-:Y:S01]  /*41e0*/  @!P6 IMAD.IADD R12, R12, 0x1, -R6 ;  /* 0x000000010c0ce824 */ /* 0x000fe200078e0a06 */
[----:B------:R-:W-:Y:S01]  /*41f0*/  ISETP.GT.U32.AND P6, PT, R6, R4, PT ;  /* 0x000000040600720c */ /* 0x000fe20003fc4070 */
[----:B0-----:R-:W-:Y:S01]  /*4200*/  IMAD.MOV.U32 R9, RZ, RZ, R10 ;  /* 0x000000ffff097224 */ /* 0x001fe200078e000a */
[----:B------:R-:W-:Y:S01]  /*4210*/  IABS R11, R19 ;  /* 0x00000013000b7213 */ /* 0x000fe20000000000 */
[----:B------:R-:W-:Y:S02]  /*4220*/  VIADD R5, R16, 0x17a ;  /* 0x0000017a10057836 */ /* 0x000fe40000000000 */
[----:B------:R-:W-:Y:S01]  /*4230*/  @!P4 IMAD.MOV R9, RZ, RZ, -R9 ;  /* 0x000000ffff09c224 */ /* 0x000fe200078e0a09 */
[----:B------:R-:W-:Y:S01]  /*4240*/  ISETP.GT.U32.AND P4, PT, R6, R22, PT ;  /* 0x000000160600720c */ /* 0x000fe20003f84070 */
[--C-:B------:R-:W-:Y:S01]  /*4250*/  @!P2 IMAD.IADD R0, R0, 0x1, -R6.reuse ;  /* 0x000000010000a824 */ /* 0x100fe200078e0a06 */
[----:B------:R-:W-:Y:S01]  /*4260*/  IABS R10, R5 ;  /* 0x00000005000a7213 */ /* 0x000fe20000000000 */
[----:B------:R-:W-:Y:S01]  /*4270*/  @!P1 IMAD.IADD R14, R14, 0x1, -R6 ;  /* 0x000000010e0e9824 */ /* 0x000fe200078e0a06 */
[----:B------:R-:W-:Y:S01]  /*4280*/  ISETP.GE.AND P1, PT, R2, RZ, PT ;  /* 0x000000ff0200720c */ /* 0x000fe20003f26270 */
[----:B------:R-:W-:Y:S01]  /*4290*/  IMAD.HI.U32 R2, R18, R11, RZ ;  /* 0x0000000b12027227 */ /* 0x000fe200078e00ff */
[----:B------:R-:W-:Y:S01]  /*42a0*/  STL [R1+0x1fc], R9 ;  /* 0x0001fc0901007387 */ /* 0x000fe20000100800 */
[----:B------:R-:W-:-:S02]  /*42b0*/  ISETP.GT.U32.AND P2, PT, R6, R3, PT ;  /* 0x000000030600720c */ /* 0x000fc40003f44070 */
[----:B------:R-:W-:Y:S01]  /*42c0*/  @!P0 IMAD.IADD R21, R21, 0x1, -R6 ;  /* 0x0000000115158824 */ /* 0x000fe200078e0a06 */
[----:B------:R0:W-:Y:S01]  /*42d0*/  STL [R1+0x204], R7 ;  /* 0x0002040701007387 */ /* 0x0001e20000100800 */
[----:B------:R-:W-:Y:S01]  /*42e0*/  IMAD.MOV.U32 R23, RZ, RZ, R0 ;  /* 0x000000ffff177224 */ /* 0x000fe200078e0000 */
[----:B------:R-:W-:Y:S01]  /*42f0*/  ISETP.GE.AND P0, PT, R20, RZ, PT ;  /* 0x000000ff1400720c */ /* 0x000fe20003f06270 */
[----:B------:R-:W-:Y:S02]  /*4300*/  IMAD.MOV R2, RZ, RZ, -R2 ;  /* 0x000000ffff027224 */ /* 0x000fe400078e0a02 */
[----:B------:R-:W-:Y:S01]  /*4310*/  @!P5 IMAD.MOV R23, RZ, RZ, -R23 ;  /* 0x000000ffff17d224 */ /* 0x000fe200078e0a17 */
[----:B------:R-:W-:Y:S01]  /*4320*/  ISETP.GT.U32.AND P5, PT, R6, R21, PT ;  /* 0x000000150600720c */ /* 0x000fe20003fa4070 */
[----:B------:R-:W-:Y:S02]  /*4330*/  @!P6 IMAD.IADD R4, R4, 0x1, -R6 ;  /* 0x000000010404e824 */ /* 0x000fe400078e0a06 */
[----:B------:R-:W-:Y:S01]  /*4340*/  IMAD R2, R6, R2, R11 ;  /* 0x0000000206027224 */ /* 0x000fe200078e020b */
[----:B------:R-:W-:Y:S01]  /*4350*/  STL [R1+0x208], R23 ;  /* 0x0002081701007387 */ /* 0x000fe20000100800 */
[----:B0-----:R-:W-:Y:S01]  /*4360*/  IMAD.HI.U32 R7, R18, R10, RZ ;  /* 0x0000000a12077227 */ /* 0x001fe200078e00ff */
[----:B------:R-:W-:-:S03]  /*4370*/  ISETP.GT.U32.AND P6, PT, R6, R4, PT ;  /* 0x000000040600720c */ /* 0x000fc60003fc4070 */
[----:B------:R-:W-:Y:S02]  /*4380*/  IMAD.MOV.U32 R11, RZ, RZ, R12 ;  /* 0x000000ffff0b7224 */ /* 0x000fe400078e000c */
[----:B------:R-:W-:Y:S01]  /*4390*/  @!P4 IMAD.IADD R22, R22, 0x1, -R6 ;  /* 0x000000011616c824 */ /* 0x000fe200078e0a06 */
[----:B------:R-:W-:Y:S01]  /*43a0*/  ISETP.GE.AND P4, PT, R15, RZ, PT ;  /* 0x000000ff0f00720c */ /* 0x000fe20003f86270 */
[----:B------:R-:W-:Y:S02]  /*43b0*/  IMAD.MOV R7, RZ, RZ, -R7 ;  /* 0x000000ffff077224 */ /* 0x000fe400078e0a07 */
[----:B------:R-:W-:Y:S02]  /*43c0*/  IMAD.MOV.U32 R9, RZ, RZ, R14 ;  /* 0x000000ffff097224 */ /* 0x000fe400078e000e */
[----:B------:R-:W-:Y:S01]  /*43d0*/  @!P1 IMAD.MOV R11, RZ, RZ, -R11 ;  /* 0x000000ffff0b9224 */ /* 0x000fe200078e0a0b */
[C---:B------:R-:W-:Y:S01]  /*43e0*/  ISETP.GT.U32.AND P1, PT, R6.reuse, R2, PT ;  /* 0x000000020600720c */ /* 0x040fe20003f24070 */
[----:B------:R-:W-:-:S02]  /*43f0*/  IMAD R7, R6, R7, R10 ;  /* 0x0000000706077224 */ /* 0x000fc400078e020a */
[----:B------:R-:W-:Y:S02]  /*4400*/  @!P3 IMAD.MOV R9, RZ, RZ, -R9 ;  /* 0x000000ffff09b224 */ /* 0x000fe400078e0a09 */
[----:B------:R-:W-:Y:S02]  /*4410*/  VIADD R0, R16, 0x178 ;  /* 0x0000017810007836 */ /* 0x000fe40000000000 */
[--C-:B------:R-:W-:Y:S01]  /*4420*/  @!P5 IMAD.IADD R21, R21, 0x1, -R6.reuse ;  /* 0x000000011515d824 */ /* 0x100fe200078e0a06 */
[----:B------:R0:W-:Y:S01]  /*4430*/  STL [R1+0x20c], R9 ;  /* 0x00020c0901007387 */ /* 0x0001e20000100800 */
[--C-:B------:R-:W-:Y:S01]  /*4440*/  @!P2 IMAD.IADD R3, R3, 0x1, -R6.reuse ;  /* 0x000000010303a824 */ /* 0x100fe200078e0a06 */
[----:B------:R-:W-:Y:S01]  /*4450*/  ISETP.GT.U32.AND P5, PT, R6, R7, PT ;  /* 0x000000070600720c */ /* 0x000fe20003fa4070 */
[--C-:B------:R-:W-:Y:S01]  /*4460*/  @!P6 IMAD.IADD R4, R4, 0x1, -R6.reuse ;  /* 0x000000010404e824 */ /* 0x100fe200078e0a06 */
[----:B------:R-:W-:Y:S01]  /*4470*/  ISETP.GE.AND P2, PT, R13, RZ, PT ;  /* 0x000000ff0d00720c */ /* 0x000fe20003f46270 */
[----:B------:R1:W-:Y:S01]  /*4480*/  STL [R1+0x214], R11 ;  /* 0x0002140b01007387 */ /* 0x0003e20000100800 */
[----:B------:R-:W-:Y:S01]  /*4490*/  IABS R13, R0 ;  /* 0x00000000000d7213 */ /* 0x000fe20000000000 */
[----:B------:R-:W-:Y:S01]  /*44a0*/  @!P1 IMAD.IADD R2, R2, 0x1, -R6 ;  /* 0x0000000102029824 */ /* 0x000fe200078e0a06 */
[----:B------:R-:W-:Y:S01]  /*44b0*/  ISETP.GT.U32.AND P3, PT, R6, R3, PT ;  /* 0x000000030600720c */ /* 0x000fe20003f64070 */
[----:B------:R-:W-:Y:S01]  /*44c0*/  VIADD R10, R16, 0x176 ;  /* 0x00000176100a7836 */ /* 0x000fe20000000000 */
[----:B------:R-:W-:Y:S01]  /*44d0*/  ISETP.GE.AND P6, PT, R5, RZ, PT ;  /* 0x000000ff0500720c */ /* 0x000fe20003fc6270 */
[----:B0-----:R-:W-:Y:S01]  /*44e0*/  IMAD.MOV.U32 R9, RZ, RZ, R22 ;  /* 0x000000ffff097224 */ /* 0x001fe200078e0016 */
[----:B------:R-:W-:Y:S01]  /*44f0*/  ISETP.GE.AND P1, PT, R0, RZ, PT ;  /* 0x000000ff0000720c */ /* 0x000fe20003f26270 */
[----:B------:R-:W-:-:S04]  /*4500*/  IMAD.HI.U32 R5, R18, R13, RZ ;  /* 0x0000000d12057227 */ /* 0x000fc800078e00ff */
[----:B------:R-:W-:Y:S01]  /*4510*/  @!P4 IMAD.MOV R9, RZ, RZ, -R9 ;  /* 0x000000ffff09c224 */ /* 0x000fe200078e0a09 */
[----:B------:R-:W-:Y:S01]  /*4520*/  ISETP.GE.AND P4, PT, R17, RZ, PT ;  /* 0x000000ff1100720c */ /* 0x000fe20003f86270 */
[----:B-1----:R-:W-:Y:S01]  /*4530*/  IMAD.MOV.U32 R11, RZ, RZ, R21 ;  /* 0x000000ffff0b7224 */ /* 0x002fe200078e0015 */
[----:B------:R-:W-:Y:S01]  /*4540*/  IABS R17, R10 ;  /* 0x0000000a00117213 */ /* 0x000fe20000000000 */
[----:B------:R-:W-:Y:S01]  /*4550*/  IMAD.MOV R5, RZ, RZ, -R5 ;  /* 0x000000ffff057224 */ /* 0x000fe200078e0a05 */
[----:B------:R0:W-:Y:S01]  /*4560*/  STL [R1+0x218], R9 ;  /* 0x0002180901007387 */ /* 0x0001e20000100800 */
[----:B------:R-:W-:Y:S01]  /*4570*/  @!P0 IMAD.MOV R11, RZ, RZ, -R11 ;  /* 0x000000ffff0b8224 */ /* 0x000fe200078e0a0b */
[C---:B------:R-:W-:Y:S01]  /*4580*/  ISETP.GT.U32.AND P0, PT, R6.reuse, R2, PT ;  /* 0x000000020600720c */ /* 0x040fe20003f04070 */
[--C-:B------:R-:W-:Y:S02]  /*4590*/  @!P5 IMAD.IADD R7, R7, 0x1, -R6.reuse ;  /* 0x000000010707d824 */ /* 0x100fe400078e0a06 */
[C---:B------:R-:W-:Y:S01]  /*45a0*/  IMAD R13, R6.reuse, R5, R13 ;  /* 0x00000005060d7224 */ /* 0x040fe200078e020d */
[----:B------:R-:W-:Y:S01]  /*45b0*/  STL [R1+0x21c], R11 ;  /* 0x00021c0b01007387 */ /* 0x000fe20000100800 */
[----:B------:R-:W-:Y:S01]  /*45c0*/  @!P3 IMAD.IADD R3, R3, 0x1, -R6 ;  /* 0x000000010303b824 */ /* 0x000fe200078e0a06 */
[----:B------:R-:W-:Y:S01]  /*45d0*/  ISETP.GT.U32.AND P5, PT, R6, R7, PT ;  /* 0x000000070600720c */ /* 0x000fe20003fa4070 */
[----:B------:R-:W-:Y:S01]  /*45e0*/  IMAD.HI.U32 R0, R18, R17, RZ ;  /* 0x0000001112007227 */ /* 0x000fe200078e00ff */
[----:B------:R-:W-:-:S03]  /*45f0*/  ISETP.GE.AND P3, PT, R19, RZ, PT ;  /* 0x000000ff1300720c */ /* 0x000fc60003f66270 */
[----:B------:R-:W-:Y:S01]  /*4600*/  @!P4 IMAD.MOV R4, RZ, RZ, -R4 ;  /* 0x000000ffff04c224 */ /* 0x000fe200078e0a04 */
[----:B------:R-:W-:Y:S01]  /*4610*/  ISETP.GT.U32.AND P4, PT, R6, R13, PT ;  /* 0x0000000d0600720c */ /* 0x000fe20003f84070 */
[----:B------:R-:W-:Y:S02]  /*4620*/  IMAD.MOV R0, RZ, RZ, -R0 ;  /* 0x000000ffff007224 */ /* 0x000fe400078e0a00 */
[----:B------:R-:W-:Y:S02]  /*4630*/  @!P0 IMAD.IADD R2, R2, 0x1, -R6 ;  /* 0x0000000102028824 */ /* 0x000fe400078e0a06 */
[----:B0-----:R-:W-:Y:S02]  /*4640*/  IMAD.MOV.U32 R9, RZ, RZ, R3 ;  /* 0x000000ffff097224 */ /* 0x001fe400078e0003 */
[----:B------:R-:W-:Y:S02]  /*4650*/  IMAD R17, R6, R0, R17 ;  /* 0x0000000006117224 */ /* 0x000fe400078e0211 */
[----:B------:R-:W-:-:S02]  /*4660*/  VIADD R14, R16, 0x174 ;  /* 0x00000174100e7836 */ /* 0x000fc40000000000 */
[----:B------:R-:W-:Y:S02]  /*4670*/  IMAD.MOV.U32 R5, RZ, RZ, R2 ;  /* 0x000000ffff057224 */ /* 0x000fe400078e0002 */
[----:B------:R-:W-:Y:S01]  /*4680*/  @!P2 IMAD.MOV R9, RZ, RZ, -R9 ;  /* 0x000000ffff09a224 */ /* 0x000fe200078e0a09 */
[----:B------:R-:W-:Y:S01]  /*4690*/  ISETP.GE.AND P0, PT, R14, RZ, PT ;  /* 0x000000ff0e00720c */ /* 0x000fe20003f06270 */
[--C-:B------:R-:W-:Y:S01]  /*46a0*/  @!P5 IMAD.IADD R7, R7, 0x1, -R6.reuse ;  /* 0x000000010707d824 */ /* 0x100fe200078e0a06 */
[----:B------:R-:W-:Y:S01]  /*46b0*/  ISETP.GT.U32.AND P5, PT, R6, R17, PT ;  /* 0x000000110600720c */ /* 0x000fe20003fa4070 */
[--C-:B------:R-:W-:Y:S01]  /*46c0*/  @!P4 IMAD.IADD R13, R13, 0x1, -R6.reuse ;  /* 0x000000010d0dc824 */ /* 0x100fe200078e0a06 */
[----:B------:R-:W-:Y:S01]  /*46d0*/  IABS R14, R14 ;  /* 0x0000000e000e7213 */ /* 0x000fe20000000000 */
[----:B------:R-:W-:Y:S01]  /*46e0*/  @!P3 IMAD.MOV R5, RZ, RZ, -R5 ;  /* 0x000000ffff05b224 */ /* 0x000fe200078e0a05 */
[----:B------:R-:W-:Y:S01]  /*46f0*/  STL [R1+0x220], R9 ;  /* 0x0002200901007387 */ /* 0x000fe20000100800 */
[----:B------:R-:W-:Y:S01]  /*4700*/  VIADD R3, R16, 0x172 ;  /* 0x0000017210037836 */ /* 0x000fe20000000000 */
[----:B------:R-:W-:Y:S01]  /*4710*/  ISETP.GT.U32.AND P4, PT, R6, R13, PT ;  /* 0x0000000d0600720c */ /* 0x000fe20003f84070 */
[----:B------:R-:W-:Y:S01]  /*4720*/  VIADD R0, R16, 0x170 ;  /* 0x0000017010007836 */ /* 0x000fe20000000000 */
[----:B------:R0:W-:Y:S01]  /*4730*/  STL [R1+0x228], R4 ;  /* 0x0002280401007387 */ /* 0x0001e20000100800 */
[----:B------:R-:W-:Y:S01]  /*4740*/  ISETP.GE.AND P2, PT, R10, RZ, PT ;  /* 0x000000ff0a00720c */ /* 0x000fe20003f46270 */
[----:B------:R-:W-:Y:S01]  /*4750*/  @!P6 IMAD.MOV R7, RZ, RZ, -R7 ;  /* 0x000000ffff07e224 */ /* 0x000fe200078e0a07 */
[----:B------:R-:W-:Y:S01]  /*4760*/  ISETP.GE.AND P3, PT, R3, RZ, PT ;  /* 0x000000ff0300720c */ /* 0x000fe20003f66270 */
[----:B------:R1:W-:Y:S01]  /*4770*/  STL [R1+0x294], R5 ;  /* 0x0002940501007387 */ /* 0x0003e20000100800 */
[----:B------:R-:W-:Y:S01]  /*4780*/  IABS R10, R0 ;  /* 0x00000000000a7213 */ /* 0x000fe20000000000 */
[----:B------:R-:W-:Y:S01]  /*4790*/  @!P5 IMAD.IADD R17, R17, 0x1, -R6 ;  /* 0x000000011111d824 */ /* 0x000fe200078e0a06 */
[----:B------:R-:W-:Y:S01]  /*47a0*/  ISETP.GE.AND P6, PT, R0, RZ, PT ;  /* 0x000000ff0000720c */ /* 0x000fe20003fc6270 */
[----:B------:R-:W-:Y:S01]  /*47b0*/  VIADD R0, R16, 0x16e ;  /* 0x0000016e10007836 */ /* 0x000fe20000000000 */
[----:B------:R2:W-:Y:S01]  /*47c0*/  STL [R1+0x298], R7 ;  /* 0x0002980701007387 */ /* 0x0005e20000100800 */
[----:B0-----:R-:W-:Y:S01]  /*47d0*/  IABS R4, R3 ;  /* 0x0000000300047213 */ /* 0x001fe20000000000 */
[----:B------:R-:W-:Y:S01]  /*47e0*/  IMAD.HI.U32 R3, R18, R10, RZ ;  /* 0x0000000a12037227 */ /* 0x000fe200078e00ff */
[----:B------:R-:W-:-:S03]  /*47f0*/  ISETP.GT.U32.AND P5, PT, R6, R17, PT ;  /* 0x000000110600720c */ /* 0x000fc60003fa4070 */
[----:B-1----:R-:W-:-:S04]  /*4800*/  IMAD.HI.U32 R5, R18, R14, RZ ;  /* 0x0000000e12057227 */ /* 0x002fc800078e00ff */
[----:B------:R-:W-:Y:S02]  /*4810*/  IMAD.MOV R5, RZ, RZ, -R5 ;  /* 0x000000ffff057224 */ /* 0x000fe400078e0a05 */
[----:B------:R-:W-:Y:S02]  /*4820*/  IMAD.MOV.U32 R2, RZ, RZ, R4 ;  /* 0x000000ffff027224 */ /* 0x000fe400078e0004 */
[----:B------:R-:W-:Y:S01]  /*4830*/  IMAD R14, R6, R5, R14 ;  /* 0x00000005060e7224 */ /* 0x000fe200078e020e */
[----:B------:R-:W-:Y:S01]  /*4840*/  IABS R5, R0 ;  /* 0x0000000000057213 */ /* 0x000fe20000000000 */
[----:B------:R-:W-:-:S04]  /*4850*/  IMAD.HI.U32 R4, R18, R2, RZ ;  /* 0x0000000212047227 */ /* 0x000fc800078e00ff */
[----:B------:R-:W-:Y:S01]  /*4860*/  @!P4 IMAD.IADD R13, R13, 0x1, -R6 ;  /* 0x000000010d0dc824 */ /* 0x000fe200078e0a06 */
[C---:B------:R-:W-:Y:S01]  /*4870*/  ISETP.GT.U32.AND P4, PT, R6.reuse, R14, PT ;  /* 0x0000000e0600720c */ /* 0x040fe20003f84070 */
[----:B------:R-:W-:Y:S02]  /*4880*/  IMAD.MOV R3, RZ, RZ, -R3 ;  /* 0x000000ffff037224 */ /* 0x000fe400078e0a03 */
[----:B------:R-:W-:Y:S02]  /*4890*/  IMAD.MOV R4, RZ, RZ, -R4 ;  /* 0x000000ffff047224 */ /* 0x000fe400078e0a04 */
[C---:B------:R-:W-:Y:S02]  /*48a0*/  IMAD R10, R6.reuse, R3, R10 ;  /* 0x00000003060a7224 */ /* 0x040fe400078e020a */
[----:B------:R-:W-:Y:S02]  /*48b0*/  IMAD.MOV.U32 R9, RZ, RZ, R13 ;  /* 0x000000ffff097224 */ /* 0x000fe400078e000d */
[----:B------:R-:W-:-:S02]  /*48c0*/  IMAD R2, R6, R4, R2 ;  /* 0x0000000406027224 */ /* 0x000fc400078e0202 */
[----:B------:R-:W-:Y:S01]  /*48d0*/  @!P1 IMAD.MOV R9, RZ, RZ, -R9 ;  /* 0x000000ffff099224 */ /* 0x000fe200078e0a09 */
[C---:B------:R-:W-:Y:S01]  /*48e0*/  ISETP.GT.U32.AND P1, PT, R6.reuse, R10, PT ;  /* 0x0000000a0600720c */ /* 0x040fe20003f24070 */
[--C-:B------:R-:W-:Y:S01]  /*48f0*/  @!P5 IMAD.IADD R17, R17, 0x1, -R6.reuse ;  /* 0x000000011111d824 */ /* 0x100fe200078e0a06 */
[----:B------:R-:W-:Y:S01]  /*4900*/  ISETP.GT.U32.AND P5, PT, R6, R2, PT ;  /* 0x000000020600720c */ /* 0x000fe20003fa4070 */
[----:B------:R-:W-:Y:S01]  /*4910*/  @!P4 IMAD.IADD R14, R14, 0x1, -R6 ;  /* 0x000000010e0ec824 */ /* 0x000fe200078e0a06 */
[----:B------:R0:W-:Y:S01]  /*4920*/  STL [R1+0x29c], R9 ;  /* 0x00029c0901007387 */ /* 0x0001e20000100800 */
[----:B------:R-:W-:-:S03]  /*4930*/  IMAD.HI.U32 R13, R18, R5, RZ ;  /* 0x00000005120d7227 */ /* 0x000fc600078e00ff */
[----:B------:R-:W-:Y:S01]  /*4940*/  ISETP.GT.U32.AND P4, PT, R6, R14, PT ;  /* 0x0000000e0600720c */ /* 0x000fe20003f84070 */
[----:B--2---:R-:W-:Y:S02]  /*4950*/  VIADD R7, R16, 0x16a ;  /* 0x0000016a10077836 */ /* 0x004fe40000000000 */
[----:B------:R-:W-:Y:S02]  /*4960*/  IMAD.MOV R13, RZ, RZ, -R13 ;  /* 0x000000ffff0d7224 */ /* 0x000fe400078e0a0d */
[--C-:B------:R-:W-:Y:S01]  /*4970*/  @!P1 IMAD.IADD R10, R10, 0x1, -R6.reuse ;  /* 0x000000010a0a9824 */ /* 0x100fe200078e0a06 */
[----:B------:R-:W-:Y:S01]  /*4980*/  IABS R12, R7 ;  /* 0x00000007000c7213 */ /* 0x000fe20000000000 */
[----:B0-----:R-:W-:Y:S02]  /*4990*/  IMAD.MOV.U32 R9, RZ, RZ, R17 ;  /* 0x000000ffff097224 */ /* 0x001fe400078e0011 */
[--C-:B------:R-:W-:Y:S01]  /*49a0*/  @!P5 IMAD.IADD R2, R2, 0x1, -R6.reuse ;  /* 0x000000010202d824 */ /* 0x100fe200078e0a06 */
[----:B------:R-:W-:Y:S01]  /*49b0*/  ISETP.GT.U32.AND P1, PT, R6, R10, PT ;  /* 0x0000000a0600720c */ /* 0x000fe20003f24070 */
[----:B------:R-:W-:Y:S01]  /*49c0*/  @!P2 IMAD.MOV R9, RZ, RZ, -R9 ;  /* 0x000000ffff09a224 */ /* 0x000fe200078e0a09 */
[----:B------:R-:W-:Y:S01]  /*49d0*/  ISETP.GE.AND P2, PT, R0, RZ, PT ;  /* 0x000000ff0000720c */ /* 0x000fe20003f46270 */
[----:B------:R-:W-:Y:S01]  /*49e0*/  VIADD R11, R16, 0x16c ;  /* 0x0000016c100b7836 */ /* 0x000fe20000000000 */
[----:B------:R-:W-:Y:S01]  /*49f0*/  ISETP.GT.U32.AND P5, PT, R6, R2, PT ;  /* 0x000000020600720c */ /* 0x000fe20003fa4070 */
[----:B------:R-:W-:Y:S01]  /*4a00*/  VIADD R3, R16, 0x168 ;  /* 0x0000016810037836 */ /* 0x000fe20000000000 */
[----:B------:R0:W-:Y:S01]  /*4a10*/  STL [R1+0x2a0], R9 ;  /* 0x0002a00901007387 */ /* 0x0001e20000100800 */
[----:B------:R-:W-:Y:S01]  /*4a20*/  IMAD R0, R6, R13, R5 ;  /* 0x0000000d06007224 */ /* 0x000fe200078e0205 */
[----:B------:R-:W-:Y:S01]  /*4a30*/  IABS R15, R11 ;  /* 0x0000000b000f7213 */ /* 0x000fe20000000000 */
[----:B------:R-:W-:Y:S01]  /*4a40*/  @!P4 IMAD.IADD R14, R14, 0x1, -R6 ;  /* 0x000000010e0ec824 */ /* 0x000fe200078e0a06 */
[----:B------:R-:W-:Y:S01]  /*4a50*/  IABS R4, R3 ;  /* 0x0000000300047213 */ /* 0x000fe20000000000 */
[----:B------:R-:W-:Y:S01]  /*4a60*/  IMAD.HI.U32 R5, R18, R12, RZ ;  /* 0x0000000c12057227 */ /* 0x000fe200078e00ff */
[----:B------:R-:W-:-:S03]  /*4a70*/  ISETP.GT.U32.AND P4, PT, R6, R0, PT ;  /* 0x000000000600720c */ /* 0x000fc60003f84070 */
[----:B------:R-:W-:-:S04]  /*4a80*/  IMAD.HI.U32 R17, R18, R15, RZ ;  /* 0x0000000f12117227 */ /* 0x000fc800078e00ff */
[----:B0-----:R-:W-:Y:S02]  /*4a90*/  IMAD.MOV.U32 R9, RZ, RZ, R14 ;  /* 0x000000ffff097224 */ /* 0x001fe400078e000e */
[----:B------:R-:W-:-:S04]  /*4aa0*/  IMAD.HI.U32 R13, R18, R4, RZ ;  /* 0x00000004120d7227 */ /* 0x000fc800078e00ff */
[----:B------:R-:W-:Y:S02]  /*4ab0*/  IMAD.MOV R5, RZ, RZ, -R5 ;  /* 0x000000ffff057224 */ /* 0x000fe400078e0a05 */
[----:B------:R-:W-:Y:S02]  /*4ac0*/  @!P0 IMAD.MOV R9, RZ, RZ, -R9 ;  /* 0x000000ffff098224 */ /* 0x000fe400078e0a09 */
[----:B------:R-:W-:Y:S02]  /*4ad0*/  IMAD.MOV R17, RZ, RZ, -R17 ;  /* 0x000000ffff117224 */ /* 0x000fe400078e0a11 */
[----:B------:R-:W-:Y:S01]  /*4ae0*/  IMAD.MOV R13, RZ, RZ, -R13 ;  /* 0x000000ffff0d7224 */ /* 0x000fe200078e0a0d */
[----:B------:R0:W-:Y:S01]  /*4af0*/  STL [R1+0x2a4], R9 ;  /* 0x0002a40901007387 */ /* 0x0001e20000100800 */
[----:B------:R-:W-:Y:S02]  /*4b00*/  IMAD R12, R6, R5, R12 ;  /* 0x00000005060c7224 */ /* 0x000fe400078e020c */
[----:B------:R-:W-:-:S02]  /*4b10*/  @!P1 IMAD.IADD R10, R10, 0x1, -R6 ;  /* 0x000000010a0a9824 */ /* 0x000fc400078e0a06 */
[----:B------:R-:W-:Y:S01]  /*4b20*/  VIADD R5, R16, 0x166 ;  /* 0x0000016610057836 */ /* 0x000fe20000000000 */
[----:B------:R-:W-:Y:S01]  /*4b30*/  ISETP.GT.U32.AND P1, PT, R6, R12, PT ;  /* 0x0000000c0600720c */ /* 0x000fe20003f24070 */
[----:B------:R-:W-:Y:S01]  /*4b40*/  @!P5 IMAD.IADD R2, R2, 0x1, -R6 ;  /* 0x000000010202d824 */ /* 0x000fe200078e0a06 */
[----:B------:R-:W-:Y:S01]  /*4b50*/  ISETP.GE.AND P5, PT, R11, RZ, PT ;  /* 0x000000ff0b00720c */ /* 0x000fe20003fa6270 */
[C---:B------:R-:W-:Y:S02]  /*4b60*/  IMAD R11, R6.reuse, R17, R15 ;  /* 0x00000011060b7224 */ /* 0x040fe400078e020f */
[C---:B------:R-:W-:Y:S01]  /*4b70*/  IMAD R4, R6.reuse, R13, R4 ;  /* 0x0000000d06047224 */ /* 0x040fe200078e0204 */
[----:B------:R-:W-:Y:S01]  /*4b80*/  IABS R13, R5 ;  /* 0x00000005000d7213 */ /* 0x000fe20000000000 */
[----:B0-----:R-:W-:Y:S01]  /*4b90*/  IMAD.MOV.U32 R9, RZ, RZ, R10 ;  /* 0x000000ffff097224 */ /* 0x001fe200078e000a */
[----:B------:R-:W-:Y:S01]  /*4ba0*/  ISETP.GT.U32.AND P0, PT, R6, R11, PT ;  /* 0x0000000b0600720c */ /* 0x000fe20003f04070 */
[----:B------:R-:W-:-:S02]  /*4bb0*/  @!P4 IMAD.IADD R0, R0, 0x1, -R6 ;  /* 0x000000010000c824 */ /* 0x000fc400078e0a06 */
[----:B------:R-:W-:Y:S01]  /*4bc0*/  @!P6 IMAD.MOV R9, RZ, RZ, -R9 ;  /* 0x000000ffff09e224 */ /* 0x000fe200078e0a09 */
[C---:B------:R-:W-:Y:S01]  /*4bd0*/  ISETP.GT.U32.AND P6, PT, R6.reuse, R4, PT ;  /* 0x000000040600720c */ /* 0x040fe20003fc4070 */
[----:B------:R-:W-:Y:S01]  /*4be0*/  IMAD.MOV.U32 R14, RZ, RZ, R2 ;  /* 0x000000ffff0e7224 */ /* 0x000fe200078e0002 */
[----:B------:R-:W-:Y:S01]  /*4bf0*/  ISETP.GT.U32.AND P4, PT, R6, R0, PT ;  /* 0x000000000600720c */ /* 0x000fe20003f84070 */
[----:B------:R-:W-:Y:S02]  /*4c00*/  IMAD.MOV.U32 R2, RZ, RZ, R13 ;  /* 0x000000ffff027224 */ /* 0x000fe400078e000d */
[----:B------:R-:W-:Y:S01]  /*4c10*/  @!P3 IMAD.MOV R14, RZ, RZ, -R14 ;  /* 0x000000ffff0eb224 */ /* 0x000fe200078e0a0e */
[----:B------:R-:W-:Y:S01]  /*4c20*/  ISETP.GE.AND P3, PT, R7, RZ, PT ;  /* 0x000000ff0700720c */ /* 0x000fe20003f66270 */
[----:B------:R-:W-:Y:S02]  /*4c30*/  VIADD R10, R16, 0x164 ;  /* 0x00000164100a7836 */ /* 0x000fe40000000000 */
[----:B------:R-:W-:Y:S01]  /*4c40*/  IMAD.HI.U32 R7, R18, R2, RZ ;  /* 0x0000000212077227 */ /* 0x000fe200078e00ff */
[----:B------:R-:W-:Y:S02]  /*4c50*/  STL [R1+0x2a8], R14 ;  /* 0x0002a80e01007387 */ /* 0x000fe40000100800 */
[----:B------:R-:W-:Y:S01]  /*4c60*/  IABS R13, R10 ;  /* 0x0000000a000d7213 */ /* 0x000fe20000000000 */
[----:B------:R-:W-:Y:S01]  /*4c70*/  @!P1 IMAD.IADD R12, R12, 0x1, -R6 ;  /* 0x000000010c0c9824 */ /* 0x000fe200078e0a06 */
[----:B------:R0:W-:Y:S01]  /*4c80*/  STL [R1+0x2b0], R9 ;  /* 0x0002b00901007387 */ /* 0x0001e20000100800 */
[----:B------:R-:W-:-:S02]  /*4c90*/  IMAD.MOV R7, RZ, RZ, -R7 ;  /* 0x000000ffff077224 */ /* 0x000fc400078e0a07 */
[--C-:B------:R-:W-:Y:S01]  /*4ca0*/  @!P0 IMAD.IADD R11, R11, 0x1, -R6.reuse ;  /* 0x000000010b0b8824 */ /* 0x100fe200078e0a06 */
[----:B------:R-:W-:Y:S01]  /*4cb0*/  ISETP.GE.AND P0, PT, R5, RZ, PT ;  /* 0x000000ff0500720c */ /* 0x000fe20003f06270 */
[--C-:B------:R-:W-:Y:S01]  /*4cc0*/  @!P6 IMAD.IADD R4, R4, 0x1, -R6.reuse ;  /* 0x000000010404e824 */ /* 0x100fe200078e0a06 */
[----:B------:R-:W-:Y:S01]  /*4cd0*/  ISETP.GT.U32.AND P6, PT, R6, R12, PT ;  /* 0x0000000c0600720c */ /* 0x000fe20003fc4070 */
[----:B------:R-:W-:Y:S01]  /*4ce0*/  @!P4 IMAD.IADD R0, R0, 0x1, -R6 ;  /* 0x000000010000c824 */ /* 0x000fe200078e0a06 */
[C---:B------:R-:W-:Y:S01]  /*4cf0*/  ISETP.GT.U32.AND P1, PT, R6.reuse, R11, PT ;  /* 0x0000000b0600720c */ /* 0x040fe20003f24070 */
[----:B------:R-:W-:Y:S01]  /*4d00*/  IMAD R2, R6, R7, R2 ;  /* 0x0000000706027224 */ /* 0x000fe200078e0202 */
[----:B------:R-:W-:Y:S01]  /*4d10*/  ISETP.GE.AND P4, PT, R3, RZ, PT ;  /* 0x000000ff0300720c */ /* 0x000fe20003f86270 */
[----:B------:R-:W-:-:S04]  /*4d20*/  IMAD.HI.U32 R7, R18, R13, RZ ;  /* 0x0000000d12077227 */ /* 0x000fc800078e00ff */
[----:B0-----:R-:W-:Y:S02]  /*4d30*/  IMAD.MOV.U32 R9, RZ, RZ, R0 ;  /* 0x000000ffff097224 */ /* 0x001fe400078e0000 */
[----:B------:R-:W-:Y:S02]  /*4d40*/  IMAD.MOV R7, RZ, RZ, -R7 ;  /* 0x000000ffff077224 */ /* 0x000fe400078e0a07 */
[----:B------:R-:W-:Y:S01]  /*4d50*/  @!P2 IMAD.MOV R9, RZ, RZ, -R9 ;  /* 0x000000ffff09a224 */ /* 0x000fe200078e0a09 */
[C---:B------:R-:W-:Y:S01]  /*4d60*/  ISETP.GT.U32.AND P2, PT, R6.reuse, R4, PT ;  /* 0x000000040600720c */ /* 0x040fe20003f44070 */
[----:B------:R-:W-:Y:S02]  /*4d70*/  IMAD R13, R6, R7, R13 ;  /* 0x00000007060d7224 */ /* 0x000fe400078e020d */
[----:B------:R-:W-:Y:S01]  /*4d80*/  @!P6 IMAD.IADD R12, R12, 0x1, -R6 ;  /* 0x000000010c0ce824 */ /* 0x000fe200078e0a06 */
[----:B------:R0:W-:Y:S01]  /*4d90*/  STL [R1+0x2b4], R9 ;  /* 0x0002b40901007387 */ /* 0x0001e20000100800 */
[----:B------:R-:W-:Y:S01]  /*4da0*/  VIADD R5, R16, 0x15e ;  /* 0x0000015e10057836 */ /* 0x000fe20000000000 */
[----:B------:R-:W-:Y:S01]  /*4db0*/  ISETP.GT.U32.AND P6, PT, R6, R13, PT ;  /* 0x0000000d0600720c */ /* 0x000fe20003fc4070 */
[----:B------:R-:W-:-:S02]  /*4dc0*/  VIADD R3, R16, 0x162 ;  /* 0x0000016210037836 */ /* 0x000fc40000000000 */
[--C-:B------:R-:W-:Y:S01]  /*4dd0*/  @!P1 IMAD.IADD R11, R11, 0x1, -R6.reuse ;  /* 0x000000010b0b9824 */ /* 0x100fe200078e0a06 */
[----:B------:R-:W-:Y:S01]  /*4de0*/  ISETP.GT.U32.AND P1, PT, R6, R2, PT ;  /* 0x000000020600720c */ /* 0x000fe20003f24070 */
[----:B------:R-:W-:Y:S01]  /*4df0*/  VIADD R0, R16, 0x160 ;  /* 0x0000016010007836 */ /* 0x000fe20000000000 */
[----:B------:R-:W-:Y:S01]  /*4e00*/  IABS R15, R5 ;  /* 0x00000005000f7213 */ /* 0x000fe20000000000 */
[----:B------:R-:W-:Y:S01]  /*4e10*/  @!P2 IMAD.IADD R4, R4, 0x1, -R6 ;  /* 0x000000010404a824 */ /* 0x000fe200078e0a06 */
[----:B------:R-:W-:Y:S01]  /*4e20*/  IABS R14, R3 ;  /* 0x00000003000e7213 */ /* 0x000fe20000000000 */
[----:B0-----:R-:W-:Y:S01]  /*4e30*/  IMAD.MOV.U32 R9, RZ, RZ, R11 ;  /* 0x000000ffff097224 */ /* 0x001fe200078e000b */
[----:B------:R-:W-:Y:S01]  /*4e40*/  ISETP.GE.AND P2, PT, R10, RZ, PT ;  /* 0x000000ff0a00720c */ /* 0x000fe20003f46270 */
[----:B------:R-:W-:Y:S01]  /*4e50*/  IMAD.MOV.U32 R10, RZ, RZ, R15 ;  /* 0x000000ffff0a7224 */ /* 0x000fe200078e000f */
[----:B------:R-:W-:Y:S01]  /*4e60*/  IABS R7, R0 ;  /* 0x0000000000077213 */ /* 0x000fe20000000000 */
[----:B------:R-:W-:-:S04]  /*4e70*/  IMAD.HI.U32 R15, R18, R14, RZ ;  /* 0x0000000e120f7227 */ /* 0x000fc800078e00ff */
[--C-:B------:R-:W-:Y:S02]  /*4e80*/  @!P6 IMAD.IADD R13, R13, 0x1, -R6.reuse ;  /* 0x000000010d0de824 */ /* 0x100fe400078e0a06 */
[----:B------:R-:W-:Y:S02]  /*4e90*/  @!P5 IMAD.MOV R9, RZ, RZ, -R9 ;  /* 0x000000ffff09d224 */ /* 0x000fe400078e0a09 */
[----:B------:R-:W-:Y:S01]  /*4ea0*/  IMAD.HI.U32 R17, R18, R7, RZ ;  /* 0x0000000712117227 */ /* 0x000fe200078e00ff */
[----:B------:R-:W-:Y:S02]  /*4eb0*/  ISETP.GT.U32.AND P6, PT, R6, R13, PT ;  /* 0x0000000d0600720c */ /* 0x000fe40003fc4070 */
[----:B------:R0:W-:Y:S01]  /*4ec0*/  STL [R1+0x2b8], R9 ;  /* 0x0002b80901007387 */ /* 0x0001e20000100800 */
[----:B------:R-:W-:Y:S02]  /*4ed0*/  IMAD.MOV R15, RZ, RZ, -R15 ;  /* 0x000000ffff0f7224 */ /* 0x000fe400078e0a0f */
[----:B------:R-:W-:Y:S01]  /*4ee0*/  @!P1 IMAD.IADD R2, R2, 0x1, -R6 ;  /* 0x0000000102029824 */ /* 0x000fe200078e0a06 */
[----:B------:R-:W-:Y:S01]  /*4ef0*/  ISETP.GE.AND P1, PT, R3, RZ, PT ;  /* 0x000000ff0300720c */ /* 0x000fe20003f26270 */
[----:B------:R-:W-:-:S03]  /*4f00*/  IMAD.HI.U32 R3, R18, R10, RZ ;  /* 0x0000000a12037227 */ /* 0x000fc600078e00ff */
[C---:B------:R-:W-:Y:S01]  /*4f10*/  ISETP.GT.U32.AND P5, PT, R6.reuse, R2, PT ;  /* 0x000000020600720c */ /* 0x040fe20003fa4070 */
[----:B------:R-:W-:Y:S02]  /*4f20*/  IMAD.MOV R11, RZ, RZ, -R17 ;  /* 0x000000ffff0b7224 */ /* 0x000fe400078e0a11 */
[C---:B------:R-:W-:Y:S02]  /*4f30*/  IMAD R14, R6.reuse, R15, R14 ;  /* 0x0000000f060e7224 */ /* 0x040fe400078e020e */
[----:B0-----:R-:W-:Y:S02]  /*4f40*/  IMAD.MOV.U32 R9, RZ, RZ, R12 ;  /* 0x000000ffff097224 */ /* 0x001fe400078e000c */
[----:B------:R-:W-:Y:S02]  /*4f50*/  IMAD.MOV R3, RZ, RZ, -R3 ;  /* 0x000000ffff037224 */ /* 0x000fe400078e0a03 */
[C---:B------:R-:W-:Y:S02]  /*4f60*/  IMAD R7, R6.reuse, R11, R7 ;  /* 0x0000000b06077224 */ /* 0x040fe400078e0207 */
[----:B------:R-:W-:Y:S01]  /*4f70*/  @!P3 IMAD.MOV R9, RZ, RZ, -R9 ;  /* 0x000000ffff09b224 */ /* 0x000fe200078e0a09 */
[C---:B------:R-:W-:Y:S01]  /*4f80*/  ISETP.GT.U32.AND P3, PT, R6.reuse, R14, PT ;  /* 0x0000000e0600720c */ /* 0x040fe20003f64070 */
[----:B------:R-:W-:-:S02]  /*4f90*/  IMAD R10, R6, R3, R10 ;  /* 0x00000003060a7224 */ /* 0x000fc400078e020a */
[----:B------:R-:W-:Y:S01]  /*4fa0*/  @!P4 IMAD.MOV R4, RZ, RZ, -R4 ;  /* 0x000000ffff04c224 */ /* 0x000fe200078e0a04 */
[C---:B------:R-:W-:Y:S01]  /*4fb0*/  ISETP.GT.U32.AND P4, PT, R6.reuse, R7, PT ;  /* 0x000000070600720c */ /* 0x040fe20003f84070 */
[--C-:B------:R-:W-:Y:S01]  /*4fc0*/  @!P6 IMAD.IADD R13, R13, 0x1, -R6.reuse ;  /* 0x000000010d0de824 */ /* 0x100fe200078e0a06 */
[----:B------:R-:W-:Y:S01]  /*4fd0*/  ISETP.GT.U32.AND P6, PT, R6, R10, PT ;  /* 0x0000000a0600720c */ /* 0x000fe20003fc4070 */
[----:B------:R-:W-:Y:S01]  /*4fe0*/  VIADD R15, R16, 0x15c ;  /* 0x0000015c100f7836 */ /* 0x000fe20000000000 */
[----:B------:R-:W-:Y:S01]  /*4ff0*/  STL [R1+0x2bc], R9 ;  /* 0x0002bc0901007387 */ /* 0x000fe20000100800 */
[--C-:B------:R-:W-:Y:S01]  /*5000*/  @!P5 IMAD.IADD R2, R2, 0x1, -R6.reuse ;  /* 0x000000010202d824 */ /* 0x100fe200078e0a06 */
[----:B------:R-:W-:Y:S01]  /*5010*/  ISETP.GE.AND P5, PT, R0, RZ, PT ;  /* 0x000000ff0000720c */ /* 0x000fe20003fa6270 */
[----:B------:R-:W-:Y:S01]  /*5020*/  VIADD R0, R16, 0x15a ;  /* 0x0000015a10007836 */ /* 0x000fe20000000000 */
[----:B------:R-:W-:Y:S01]  /*5030*/  IABS R3, R15 ;  /* 0x0000000f00037213 */ /* 0x000fe20000000000 */
[----:B------:R-:W-:Y:S01]  /*5040*/  @!P3 IMAD.IADD R14, R14, 0x1, -R6 ;  /* 0x000000010e0eb824 */ /* 0x000fe200078e0a06 */
[----:B------:R0:W-:Y:S01]  /*5050*/  STL [R1+0x2c4], R4 ;  /* 0x0002c40401007387 */ /* 0x0001e20000100800 */
[----:B------:R-:W-:Y:S01]  /*5060*/  ISETP.GE.AND P3, PT, R5, RZ, PT ;  /* 0x000000ff0500720c */ /* 0x000fe20003f66270 */
[----:B------:R-:W-:-:S02]  /*5070*/  VIADD R11, R16, 0x158 ;  /* 0x00000158100b7836 */ /* 0x000fc40000000000 */
[--C-:B------:R-:W-:Y:S01]  /*5080*/  @!P4 IMAD.IADD R7, R7, 0x1, -R6.reuse ;  /* 0x000000010707c824 */ /* 0x100fe200078e0a06 */
[----:B------:R-:W-:Y:S01]  /*5090*/  ISETP.GT.U32.AND P4, PT, R6, R14, PT ;  /* 0x0000000e0600720c */ /* 0x000fe20003f84070 */
[----:B------:R-:W-:Y:S01]  /*50a0*/  IMAD.HI.U32 R5, R18, R3, RZ ;  /* 0x0000000312057227 */ /* 0x000fe200078e00ff */
[----:B------:R-:W-:Y:S02]  /*50b0*/  IABS R19, R11 ;  /* 0x0000000b00137213 */ /* 0x000fe40000000000 */
[----:B0-----:R-:W-:Y:S01]  /*50c0*/  IABS R4, R0 ;  /* 0x0000000000047213 */ /* 0x001fe20000000000 */
[----:B------:R-:W-:Y:S01]  /*50d0*/  @!P6 IMAD.IADD R10, R10, 0x1, -R6 ;  /* 0x000000010a0ae824 */ /* 0x000fe200078e0a06 */
[----:B------:R-:W-:Y:S01]  /*50e0*/  ISETP.GT.U32.AND P6, PT, R6, R7, PT ;  /* 0x000000070600720c */ /* 0x000fe20003fc4070 */
[----:B------:R-:W-:Y:S02]  /*50f0*/  IMAD.MOV.U32 R9, RZ, RZ, R2 ;  /* 0x000000ffff097224 */ /* 0x000fe400078e0002 */
[----:B------:R-:W-:-:S02]  /*5100*/  IMAD.MOV R5, RZ, RZ, -R5 ;  /* 0x000000ffff057224 */ /* 0x000fc400078e0a05 */
[----:B------:R-:W-:-:S04]  /*5110*/  IMAD.HI.U32 R2, R18, R4, RZ ;  /* 0x0000000412027227 */ /* 0x000fc800078e00ff */
[----:B------:R-:W-:Y:S02]  /*5120*/  IMAD R3, R6, R5, R3 ;  /* 0x0000000506037224 */ /* 0x000fe400078e0203 */
[----:B------:R-:W-:Y:S02]  /*5130*/  IMAD.MOV R2, RZ, RZ, -R2 ;  /* 0x000000ffff027224 */ /* 0x000fe400078e0a02 */
[----:B------:R-:W-:Y:S01]  /*5140*/  @!P4 IMAD.IADD R14, R14, 0x1, -R6 ;  /* 0x000000010e0ec824 */ /* 0x000fe200078e0a06 */
[C---:B------:R-:W-:Y:S01]  /*5150*/  ISETP.GT.U32.AND P4, PT, R6.reuse, R3, PT ;  /* 0x000000030600720c */ /* 0x040fe20003f84070 */
[C---:B------:R-:W-:Y:S02]  /*5160*/  IMAD R4, R6.reuse, R2, R4 ;  /* 0x0000000206047224 */ /* 0x040fe400078e0204 */
[--C-:B------:R-:W-:Y:S02]  /*5170*/  @!P6 IMAD.IADD R7, R7, 0x1, -R6.reuse ;  /* 0x000000010707e824 */ /* 0x100fe400078e0a06 */
[----:B------:R-:W-:Y:S01]  /*5180*/  @!P0 IMAD.MOV R9, RZ, RZ, -R9 ;  /* 0x000000ffff098224 */ /* 0x000fe200078e0a09 */
[----:B------:R-:W-:Y:S01]  /*5190*/  ISETP.GT.U32.AND P6, PT, R6, R4, PT ;  /* 0x000000040600720c */ /* 0x000fe20003fc4070 */
[----:B------:R-:W-:Y:S01]  /*51a0*/  VIADD R5, R16, 0x156 ;  /* 0x0000015610057836 */ /* 0x000fe20000000000 */
[----:B------:R-:W-:Y:S01]  /*51b0*/  ISETP.GT.U32.AND P0, PT, R6, R10, PT ;  /* 0x0000000a0600720c */ /* 0x000fe20003f04070 */
[----:B------:R-:W-:Y:S01]  /*51c0*/  IMAD.HI.U32 R20, R18, R19, RZ ;  /* 0x0000001312147227 */ /* 0x000fe200078e00ff */
[----:B------:R0:W-:Y:S02]  /*51d0*/  STL [R1+0x2d4], R9 ;  /* 0x0002d40901007387 */ /* 0x0001e40000100800 */
[----:B------:R-:W-:Y:S01]  /*51e0*/  IABS R2, R5 ;  /* 0x0000000500027213 */ /* 0x000fe20000000000 */
[----:B------:R-:W-:Y:S01]  /*51f0*/  @!P4 IMAD.IADD R3, R3, 0x1, -R6 ;  /* 0x000000010303c824 */ /* 0x000fe200078e0a06 */
[----:B------:R-:W-:Y:S01]  /*5200*/  ISETP.GE.AND P4, PT, R0, RZ, PT ;  /* 0x000000ff0000720c */ /* 0x000fe20003f86270 */
[----:B------:R-:W-:-:S02]  /*5210*/  IMAD.MOV R20, RZ, RZ, -R20 ;  /* 0x000000ffff147224 */ /* 0x000fc400078e0a14 */
[----:B------:R-:W-:-:S04]  /*5220*/  IMAD.HI.U32 R17, R18, R2, RZ ;  /* 0x0000000212117227 */ /* 0x000fc800078e00ff */
[----:B0-----:R-:W-:Y:S02]  /*5230*/  IMAD.MOV.U32 R9, RZ, RZ, R14 ;  /* 0x000000ffff097224 */ /* 0x001fe400078e000e */
[--C-:B------:R-:W-:Y:S01]  /*5240*/  @!P6 IMAD.IADD R4, R4, 0x1, -R6.reuse ;  /* 0x000000010404e824 */ /* 0x100fe200078e0a06 */
[C---:B------:R-:W-:Y:S01]  /*5250*/  ISETP.GT.U32.AND P6, PT, R6.reuse, R3, PT ;  /* 0x000000030600720c */ /* 0x040fe20003fc4070 */
[----:B------:R-:W-:Y:S02]  /*5260*/  @!P2 IMAD.MOV R13, RZ, RZ, -R13 ;  /* 0x000000ffff0da224 */ /* 0x000fe400078e0a0d */
[----:B------:R-:W-:Y:S01]  /*5270*/  @!P1 IMAD.MOV R9, RZ, RZ, -R9 ;  /* 0x000000ffff099224 */ /* 0x000fe200078e0a09 */
[----:B------:R-:W-:Y:S01]  /*5280*/  ISETP.GT.U32.AND P2, PT, R6, R4, PT ;  /* 0x000000040600720c */ /* 0x000fe20003f44070 */
[--C-:B------:R-:W-:Y:S01]  /*5290*/  @!P0 IMAD.IADD R10, R10, 0x1, -R6.reuse ;  /* 0x000000010a0a8824 */ /* 0x100fe200078e0a06 */
[----:B------:R-:W-:Y:S01]  /*52a0*/  STL [R1+0x2d8], R13 ;  /* 0x0002d80d01007387 */ /* 0x000fe20000100800 */
[----:B------:R-:W-:Y:S01]  /*52b0*/  IMAD R0, R6, R20, R19 ;  /* 0x0000001406007224 */ /* 0x000fe200078e0213 */
[----:B------:R-:W-:Y:S01]  /*52c0*/  ISETP.GE.AND P0, PT, R15, RZ, PT ;  /* 0x000000ff0f00720c */ /* 0x000fe20003f06270 */
[----:B------:R-:W-:Y:S01]  /*52d0*/  IMAD.MOV R17, RZ, RZ, -R17 ;  /* 0x000000ffff117224 */ /* 0x000fe200078e0a11 */
[----:B------:R0:W-:Y:S01]  /*52e0*/  STL [R1+0x2dc], R9 ;  /* 0x0002dc0901007387 */ /* 0x0001e20000100800 */
[----:B------:R-:W-:Y:S01]  /*52f0*/  VIADD R12, R16, 0x154 ;  /* 0x00000154100c7836 */ /* 0x000fe20000000000 */
[----:B------:R-:W-:Y:S01]  /*5300*/  ISETP.GT.U32.AND P1, PT, R6, R0, PT ;  /* 0x000000000600720c */ /* 0x000fe20003f24070 */
[----:B------:R-:W-:Y:S01]  /*5310*/  @!P5 IMAD.MOV R7, RZ, RZ, -R7 ;  /* 0x000000ffff07d224 */ /* 0x000fe200078e0a07 */
[----:B------:R-:W-:Y:S01]  /*5320*/  ISETP.GE.AND P5, PT, R11, RZ, PT ;  /* 0x000000ff0b00720c */ /* 0x000fe20003fa6270 */
[--C-:B------:R-:W-:Y:S01]  /*5330*/  @!P6 IMAD.IADD R3, R3, 0x1, -R6.reuse ;  /* 0x000000010303e824 */ /* 0x100fe200078e0a06 */
[----:B------:R-:W-:Y:S01]  /*5340*/  IABS R15, R12 ;  /* 0x0000000c000f7213 */ /* 0x000fe20000000000 */
[----:B------:R-:W-:Y:S01]  /*5350*/  @!P2 IMAD.IADD R4, R4, 0x1, -R6 ;  /* 0x000000010404a824 */ /* 0x000fe200078e0a06 */
[----:B------:R1:W-:Y:S01]  /*5360*/  STL [R1+0x2e0], R7 ;  /* 0x0002e00701007387 */ /* 0x0003e20000100800 */
[----:B------:R-:W-:Y:S01]  /*5370*/  ISETP.GE.AND P2, PT, R12, RZ, PT ;  /* 0x000000ff0c00720c */ /* 0x000fe20003f46270 */
[----:B0-----:R-:W-:-:S02]  /*5380*/  IMAD.MOV.U32 R9, RZ, RZ, R10 ;  /* 0x000000ffff097224 */ /* 0x001fc400078e000a */
[----:B------:R-:W-:Y:S02]  /*5390*/  IMAD R10, R6, R17, R2 ;  /* 0x00000011060a7224 */ /* 0x000fe400078e0202 */
[----:B------:R-:W-:Y:S02]  /*53a0*/  VIADD R2, R16, 0x152 ;  /* 0x0000015210027836 */ /* 0x000fe40000000000 */
[----:B------:R-:W-:Y:S01]  /*53b0*/  @!P1 IMAD.IADD R0, R0, 0x1, -R6 ;  /* 0x0000000100009824 */ /* 0x000fe200078e0a06 */
[----:B------:R-:W-:Y:S01]  /*53c0*/  ISETP.GT.U32.AND P6, PT, R6, R10, PT ;  /* 0x0000000a0600720c */ /* 0x000fe20003fc4070 */
[----:B-1----:R-:W-:Y:S01]  /*53d0*/  IMAD.HI.U32 R7, R18, R15, RZ ;  /* 0x0000000f12077227 */ /* 0x002fe200078e00ff */
[----:B------:R-:W-:Y:S02]  /*53e0*/  IABS R19, R2 ;  /* 0x0000000200137213 */ /* 0x000fe40000000000 */
[----:B------:R-:W-:Y:S01]  /*53f0*/  ISETP.GE.AND P1, PT, R2, RZ, PT ;  /* 0x000000ff0200720c */ /* 0x000fe20003f26270 */
[----:B------:R-:W-:-:S02]  /*5400*/  IMAD.MOV R7, RZ, RZ, -R7 ;  /* 0x000000ffff077224 */ /* 0x000fc400078e0a07 */
[----:B------:R-:W-:Y:S01]  /*5410*/  @!P3 IMAD.MOV R9, RZ, RZ, -R9 ;  /* 0x000000ffff09b224 */ /* 0x000fe200078e0a09 */
[----:B------:R-:W-:Y:S01]  /*5420*/  ISETP.GE.AND P3, PT, R5, RZ, PT ;  /* 0x000000ff0500720c */ /* 0x000fe20003f66270 */
[----:B------:R-:W-:Y:S02]  /*5430*/  IMAD R20, R6, R7, R15 ;  /* 0x0000000706147224 */ /* 0x000fe400078e020f */
[----:B------:R-:W-:Y:S01]  /*5440*/  @!P4 IMAD.MOV R4, RZ, RZ, -R4 ;  /* 0x000000ffff04c224 */ /* 0x000fe200078e0a04 */
[----:B------:R0:W-:Y:S01]  /*5450*/  STL [R1+0x2e4], R9 ;  /* 0x0002e40901007387 */ /* 0x0001e20000100800 */
[----:B------:R-:W-:Y:S01]  /*5460*/  @!P6 IMAD.IADD R10, R10, 0x1, -R6 ;  /* 0x000000010a0ae824 */ /* 0x000fe200078e0a06 */
[----:B------:R-:W-:Y:S01]  /*5470*/  ISETP.GT.U32.AND P6, PT, R6, R0, PT ;  /* 0x000000000600720c */ /* 0x000fe20003fc4070 */
[----:B------:R-:W-:Y:S01]  /*5480*/  VIADD R5, R16, 0x14e ;  /* 0x0000014e10057836 */ /* 0x000fe20000000000 */
[----:B------:R-:W-:Y:S01]  /*5490*/  ISETP.GT.U32.AND P4, PT, R6, R20, PT ;  /* 0x000000140600720c */ /* 0x000fe20003f84070 */
[----:B------:R-:W-:-:S02]  /*54a0*/  VIADD R7, R16, 0x150 ;  /* 0x0000015010077836 */ /* 0x000fc40000000000 */
[C---:B------:R-:W-:Y:S01]  /*54b0*/  VIADD R2, R16.reuse, 0x14c ;  /* 0x0000014c10027836 */ /* 0x040fe20000000000 */
[----:B------:R-:W-:Y:S01]  /*54c0*/  IABS R17, R5 ;  /* 0x0000000500117213 */ /* 0x000fe20000000000 */
[----:B------:R-:W-:Y:S01]  /*54d0*/  VIADD R12, R16, 0x144 ;  /* 0x00000144100c7836 */ /* 0x000fe20000000000 */
[----:B------:R-:W-:Y:S01]  /*54e0*/  IABS R13, R7 ;  /* 0x00000007000d7213 */ /* 0x000fe20000000000 */
[----:B0-----:R-:W-:Y:S01]  /*54f0*/  IMAD.MOV.U32 R9, RZ, RZ, R3 ;  /* 0x000000ffff097224 */ /* 0x001fe200078e0003 */
[----:B------:R-:W-:Y:S01]  /*5500*/  IABS R15, R2 ;  /* 0x00000002000f7213 */ /* 0x000fe20000000000 */
[----:B------:R-:W-:-:S04]  /*5510*/  IMAD.HI.U32 R3, R18, R19, RZ ;  /* 0x0000001312037227 */ /* 0x000fc800078e00ff */
[----:B------:R-:W-:Y:S01]  /*5520*/  @!P0 IMAD.MOV R9, RZ, RZ, -R9 ;  /* 0x000000ffff098224 */ /* 0x000fe200078e0a09 */
[----:B------:R-:W-:Y:S01]  /*5530*/  ISETP.GT.U32.AND P0, PT, R6, R10, PT ;  /* 0x0000000a0600720c */ /* 0x000fe20003f04070 */
[----:B------:R-:W-:Y:S02]  /*5540*/  IMAD.MOV R3, RZ, RZ, -R3 ;  /* 0x000000ffff037224 */ /* 0x000fe400078e0a03 */
[--C-:B------:R-:W-:Y:S01]  /*5550*/  @!P6 IMAD.IADD R0, R0, 0x1, -R6.reuse ;  /* 0x000000010000e824 */ /* 0x100fe200078e0a06 */
[----:B------:R0:W-:Y:S01]  /*5560*/  STL [R1+0x2e8], R9 ;  /* 0x0002e80901007387 */ /* 0x0001e20000100800 */
[----:B------:R-:W-:Y:S02]  /*5570*/  IMAD R19, R6, R3, R19 ;  /* 0x0000000306137224 */ /* 0x000fe400078e0213 */
[----:B------:R-:W-:Y:S01]  /*5580*/  @!P4 IMAD.IADD R20, R20, 0x1, -R6 ;  /* 0x000000011414c824 */ /* 0x000fe200078e0a06 */
[----:B------:R1:W-:Y:S01]  /*5590*/  STL [R1+0x2ec], R4 ;  /* 0x0002ec0401007387 */ /* 0x0003e20000100800 */
[----:B------:R-:W-:Y:S01]  /*55a0*/  IMAD.HI.U32 R3, R18, R13, RZ ;  /* 0x0000000d12037227 */ /* 0x000fe200078e00ff */
[----:B------:R-:W-:-:S02]  /*55b0*/  ISETP.GT.U32.AND P6, PT, R6, R19, PT ;  /* 0x000000130600720c */ /* 0x000fc40003fc4070 */
[----:B------:R-:W-:Y:S01]  /*55c0*/  ISETP.GE.AND P4, PT, R5, RZ, PT ;  /* 0x000000ff0500720c */ /* 0x000fe20003f86270 */
[----:B------:R-:W-:Y:S01]  /*55d0*/  @!P0 IMAD.IADD R10, R10, 0x1, -R6 ;  /* 0x000000010a0a8824 */ /* 0x000fe200078e0a06 */
[----:B------:R-:W-:Y:S01]  /*55e0*/  ISETP.GE.AND P0, PT, R7, RZ, PT ;  /* 0x000000ff0700720c */ /* 0x000fe20003f06270 */
[----:B0-----:R-:W-:Y:S02]  /*55f0*/  IMAD.MOV.U32 R9, RZ, RZ, R0 ;  /* 0x000000ffff097224 */ /* 0x001fe400078e0000 */
[----:B------:R-:W-:Y:S02]  /*5600*/  IMAD.MOV R7, RZ, RZ, -R3 ;  /* 0x000000ffff077224 */ /* 0x000fe400078e0a03 */
[----:B-1----:R-:W-:-:S04]  /*5610*/  IMAD.HI.U32 R4, R18, R17, RZ ;  /* 0x0000001112047227 */ /* 0x002fc800078e00ff */
[----:B------:R-:W-:Y:S01]  /*5620*/  @!P5 IMAD.MOV R9, RZ, RZ, -R9 ;  /* 0x000000ffff09d224 */ /* 0x000fe200078e0a09 */
[C---:B------:R-:W-:Y:S01]  /*5630*/  ISETP.GT.U32.AND P5, PT, R6.reuse, R20, PT ;  /* 0x000000140600720c */ /* 0x040fe20003fa4070 */
[----:B------:R-:W-:Y:S02]  /*5640*/  IMAD.MOV R4, RZ, RZ, -R4 ;  /* 0x000000ffff047224 */ /* 0x000fe400078e0a04 */
[C---:B------:R-:W-:Y:S01]  /*5650*/  IMAD R13, R6.reuse, R7, R13 ;  /* 0x00000007060d7224 */ /* 0x040fe200078e020d */
[----:B------:R0:W-:Y:S01]  /*5660*/  STL [R1+0x310], R9 ;  /* 0x0003100901007387 */ /* 0x0001e20000100800 */
[----:B------:R-:W-:Y:S02]  /*5670*/  IMAD R17, R6, R4, R17 ;  /* 0x0000000406117224 */ /* 0x000fe400078e0211 */
[----:B------:R-:W-:Y:S02]  /*5680*/  IMAD.MOV.U32 R4, RZ, RZ, R10 ;  /* 0x000000ffff047224 */ /* 0x000fe400078e000a */
[----:B------:R-:W-:-:S02]  /*5690*/  @!P6 IMAD.IADD R19, R19, 0x1, -R6 ;  /* 0x000000011313e824 */ /* 0x000fc400078e0a06 */
[----:B------:R-:W-:Y:S01]  /*56a0*/  @!P3 IMAD.MOV R4, RZ, RZ, -R4 ;  /* 0x000000ffff04b224 */ /* 0x000fe200078e0a04 */
[----:B------:R-:W-:Y:S01]  /*56b0*/  ISETP.GT.U32.AND P3, PT, R6, R13, PT ;  /* 0x0000000d0600720c */ /* 0x000fe20003f64070 */
[----:B------:R-:W-:Y:S01]  /*56c0*/  @!P5 IMAD.IADD R20, R20, 0x1, -R6 ;  /* 0x000000011414d824 */ /* 0x000fe200078e0a06 */
[----:B------:R-:W-:Y:S01]  /*56d0*/  ISETP.GT.U32.AND P6, PT, R6, R19, PT ;  /* 0x000000130600720c */ /* 0x000fe20003fc4070 */
[----:B------:R-:W-:Y:S01]  /*56e0*/  IMAD.HI.U32 R3, R18, R15, RZ ;  /* 0x0000000f12037227 */ /* 0x000fe200078e00ff */
[----:B------:R-:W-:Y:S01]  /*56f0*/  ISETP.GT.U32.AND P5, PT, R6, R17, PT ;  /* 0x000000110600720c */ /* 0x000fe20003fa4070 */
[----:B------:R1:W-:Y:S02]  /*5700*/  STL [R1+0x314], R4 ;  /* 0x0003140401007387 */ /* 0x0003e40000100800 */
[----:B------:R-:W-:Y:S02]  /*5710*/  IMAD.MOV R3, RZ, RZ, -R3 ;  /* 0x000000ffff037224 */ /* 0x000fe400078e0a03 */
[----:B------:R-:W-:-:S02]  /*5720*/  VIADD R7, R16, 0x14a ;  /* 0x0000014a10077836 */ /* 0x000fc40000000000 */
[C---:B------:R-:W-:Y:S01]  /*5730*/  IMAD R15, R6.reuse, R3, R15 ;  /* 0x00000003060f7224 */ /* 0x040fe200078e020f */
[----:B------:R-:W-:Y:S01]  /*5740*/  IABS R3, R12 ;  /* 0x0000000c00037213 */ /* 0x000fe20000000000 */
[--C-:B------:R-:W-:Y:S01]  /*5750*/  @!P3 IMAD.IADD R13, R13, 0x1, -R6.reuse ;  /* 0x000000010d0db824 */ /* 0x100fe200078e0a06 */
[----:B------:R-:W-:Y:S01]  /*5760*/  IABS R11, R7 ;  /* 0x00000007000b7213 */ /* 0x000fe20000000000 */
[--C-:B------:R-:W-:Y:S01]  /*5770*/  @!P6 IMAD.IADD R19, R19, 0x1, -R6.reuse ;  /* 0x000000011313e824 */ /* 0x100fe200078e0a06 */
[C---:B------:R-:W-:Y:S01]  /*5780*/  ISETP.GT.U32.AND P6, PT, R6.reuse, R15, PT ;  /* 0x0000000f0600720c */ /* 0x040fe20003fc4070 */
[----:B------:R-:W-:Y:S01]  /*5790*/  @!P5 IMAD.IADD R17, R17, 0x1, -R6 ;  /* 0x000000011111d824 */ /* 0x000fe200078e0a06 */
[----:B------:R-:W-:Y:S01]  /*57a0*/  ISETP.GT.U32.AND P5, PT, R6, R13, PT ;  /* 0x0000000d0600720c */ /* 0x000fe20003fa4070 */
[----:B------:R-:W-:Y:S01]  /*57b0*/  IMAD.HI.U32 R14, R18, R11, RZ ;  /* 0x0000000b120e7227 */ /* 0x000fe200078e00ff */
[----:B------:R-:W-:-:S03]  /*57c0*/  ISETP.GE.AND P3, PT, R2, RZ, PT ;  /* 0x000000ff0200720c */ /* 0x000fc60003f66270 */
[----:B------:R-:W-:Y:S02]  /*57d0*/  VIADD R0, R16, 0x148 ;  /* 0x0000014810007836 */ /* 0x000fe40000000000 */
[----:B------:R-:W-:Y:S02]  /*57e0*/  IMAD.MOV R14, RZ, RZ, -R14 ;  /* 0x000000ffff0e7224 */ /* 0x000fe400078e0a0e */
[----:B------:R-:W-:Y:S01]  /*57f0*/  IMAD.MOV.U32 R21, RZ, RZ, R20 ;  /* 0x000000ffff157224 */ /* 0x000fe200078e0014 */
[----:B------:R-:W-:Y:S01]  /*5800*/  IABS R5, R0 ;  /* 0x0000000000057213 */ /* 0x000fe20000000000 */
[C---:B------:R-:W-:Y:S02]  /*5810*/  IMAD R11, R6.reuse, R14, R11 ;  /* 0x0000000e060b7224 */ /* 0x040fe400078e020b */
[--C-:B------:R-:W-:Y:S01]  /*5820*/  @!P6 IMAD.IADD R15, R15, 0x1, -R6.reuse ;  /* 0x000000010f0fe824 */ /* 0x100fe200078e0a06 */
[C---:B------:R-:W-:Y:S01]  /*5830*/  ISETP.GT.U32.AND P6, PT, R6.reuse, R17, PT ;  /* 0x000000110600720c */ /* 0x040fe20003fc4070 */
[----:B------:R-:W-:Y:S01]  /*5840*/  @!P5 IMAD.IADD R13, R13, 0x1, -R6 ;  /* 0x000000010d0dd824 */ /* 0x000fe200078e0a06 */
[----:B------:R-:W-:Y:S01]  /*5850*/  ISETP.GT.U32.AND P5, PT, R6, R11, PT ;  /* 0x0000000b0600720c */ /* 0x000fe20003fa4070 */
[----:B------:R-:W-:-:S04]  /*5860*/  IMAD.HI.U32 R2, R18, R5, RZ ;  /* 0x0000000512027227 */ /* 0x000fc800078e00ff */
[----:B0-----:R-:W-:Y:S02]  /*5870*/  IMAD.MOV.U32 R9, RZ, RZ, R19 ;  /* 0x000000ffff097224 */ /* 0x001fe400078e0013 */
[----:B------:R-:W-:Y:S02]  /*5880*/  IMAD.MOV R2, RZ, RZ, -R2 ;  /* 0x000000ffff027224 */ /* 0x000fe400078e0a02 */
[----:B------:R-:W-:Y:S01]  /*5890*/  @!P2 IMAD.MOV R21, RZ, RZ, -R21 ;  /* 0x000000ffff15a224 */ /* 0x000fe200078e0a15 */
[----:B------:R-:W-:Y:S01]  /*58a0*/  ISETP.GT.U32.AND P2, PT, R6, R15, PT ;  /* 0x0000000f0600720c */ /* 0x000fe20003f44070 */
[----:B------:R-:W-:Y:S01]  /*58b0*/  @!P1 IMAD.MOV R9, RZ, RZ, -R9 ;  /* 0x000000ffff099224 */ /* 0x000fe200078e0a09 */
[----:B------:R-:W-:Y:S01]  /*58c0*/  ISETP.GE.AND P1, PT, R7, RZ, PT ;  /* 0x000000ff0700720c */ /* 0x000fe20003f26270 */
[----:B------:R-:W-:Y:S01]  /*58d0*/  VIADD R10, R16, 0x146 ;  /* 0x00000146100a7836 */ /* 0x000fe20000000000 */
[----:B------:R-:W-:Y:S01]  /*58e0*/  STL [R1+0x31c], R21 ;  /* 0x00031c1501007387 */ /* 0x000fe20000100800 */
[----:B------:R-:W-:-:S02]  /*58f0*/  IMAD R5, R6, R2, R5 ;  /* 0x0000000206057224 */ /* 0x000fc400078e0205 */
[----:B------:R-:W-:Y:S01]  /*5900*/  IMAD.HI.U32 R7, R18, R3, RZ ;  /* 0x0000000312077227 */ /* 0x000fe200078e00ff */
[----:B------:R0:W-:Y:S01]  /*5910*/  STL [R1+0x320], R9 ;  /* 0x0003200901007387 */ /* 0x0001e20000100800 */
[----:B-1----:R-:W-:Y:S02]  /*5920*/  IABS R4, R10 ;  /* 0x0000000a00047213 */ /* 0x002fe40000000000 */
[----:B------:R-:W-:Y:S02]  /*5930*/  IMAD.MOV R7, RZ, RZ, -R7 ;  /* 0x000000ffff077224 */ /* 0x000fe400078e0a07 */
[--C-:B------:R-:W-:Y:S01]  /*5940*/  @!P6 IMAD.IADD R17, R17, 0x1, -R6.reuse ;  /* 0x000000011111e824 */ /* 0x100fe200078e0a06 */
[C---:B------:R-:W-:Y:S01]  /*5950*/  ISETP.GT.U32.AND P6, PT, R6.reuse, R5, PT ;  /* 0x000000050600720c */ /* 0x040fe20003fc4070 */
[----:B------:R-:W-:Y:S02]  /*5960*/  @!P5 IMAD.IADD R11, R11, 0x1, -R6 ;  /* 0x000000010b0bd824 */ /* 0x000fe400078e0a06 */
[----:B------:R-:W-:-:S02]  /*5970*/  IMAD R3, R6, R7, R3 ;  /* 0x0000000706037224 */ /* 0x000fc400078e0203 */
[----:B0-----:R-:W-:Y:S02]  /*5980*/  IMAD.MOV.U32 R9, RZ, RZ, R13 ;  /* 0x000000ffff097224 */ /* 0x001fe400078e000d */
[----:B------:R-:W-:-:S04]  /*5990*/  IMAD.HI.U32 R14, R18, R4, RZ ;  /* 0x00000004120e7227 */ /* 0x000fc800078e00ff */
[----:B------:R-:W-:Y:S01]  /*59a0*/  @!P0 IMAD.MOV R9, RZ, RZ, -R9 ;  /* 0x000000ffff098224 */ /* 0x000fe200078e0a09 */
[----:B------:R-:W-:Y:S01]  /*59b0*/  ISETP.GT.U32.AND P0, PT, R6, R11, PT ;  /* 0x0000000b0600720c */ /* 0x000fe20003f04070 */
[----:B------:R-:W-:Y:S01]  /*59c0*/  @!P2 IMAD.IADD R15, R15, 0x1, -R6 ;  /* 0x000000010f0fa824 */ /* 0x000fe200078e0a06 */
[----:B------:R-:W-:Y:S01]  /*59d0*/  ISETP.GE.AND P2, PT, R0, RZ, PT ;  /* 0x000000ff0000720c */ /* 0x000fe20003f46270 */
[----:B------:R-:W-:Y:S01]  /*59e0*/  @!P4 IMAD.MOV R17, RZ, RZ, -R17 ;  /* 0x000000ffff11c224 */ /* 0x000fe200078e0a11 */
[----:B------:R-:W-:Y:S01]  /*59f0*/  ISETP.GT.U32.AND P4, PT, R6, R3, PT ;  /* 0x000000030600720c */ /* 0x000fe20003f84070 */
[----:B------:R-:W-:Y:S01]  /*5a00*/  IMAD.MOV R14, RZ, RZ, -R14 ;  /* 0x000000ffff0e7224 */ /* 0x000fe200078e0a0e */
[----:B------:R0:W-:Y:S01]  /*5a10*/  STL [R1+0x330], R9 ;  /* 0x0003300901007387 */ /* 0x0001e20000100800 */
[----:B------:R-:W-:Y:S02]  /*5a20*/  VIADD R2, R16, 0x142 ;  /* 0x0000014210027836 */ /* 0x000fe40000000000 */
[----:B------:R-:W-:Y:S01]  /*5a30*/  IMAD R4, R6, R14, R4 ;  /* 0x0000000e06047224 */ /* 0x000fe200078e0204 */
[----:B------:R-:W-:Y:S01]  /*5a40*/  STL [R1+0x334], R17 ;  /* 0x0003341101007387 */ /* 0x000fe20000100800 */
[----:B------:R-:W-:Y:S01]  /*5a50*/  VIADD R7, R16, 0x140 ;  /* 0x0000014010077836 */ /* 0x000fe20000000000 */
[----:B------:R-:W-:Y:S01]  /*5a60*/  IABS R0, R2 ;  /* 0x0000000200007213 */ /* 0x000fe20000000000 */
[--C-:B------:R-:W-:Y:S01]  /*5a70*/  @!P6 IMAD.IADD R5, R5, 0x1, -R6.reuse ;  /* 0x000000010505e824 */ /* 0x100fe200078e0a06 */
[C---:B------:R-:W-:Y:S01]  /*5a80*/  ISETP.GT.U32.AND P5, PT, R6.reuse, R4, PT ;  /* 0x000000040600720c */ /* 0x040fe20003fa4070 */
[----:B------:R-:W-:Y:S01]  /*5a90*/  @!P0 IMAD.IADD R11, R11, 0x1, -R6 ;  /* 0x000000010b0b8824 */ /* 0x000fe200078e0a06 */
[----:B------:R-:W-:Y:S01]  /*5aa0*/  IABS R14, R7 ;  /* 0x00000007000e7213 */ /* 0x000fe20000000000 */
[----:B0-----:R-:W-:Y:S01]  /*5ab0*/  IMAD.MOV.U32 R9, RZ, RZ, R15 ;  /* 0x000000ffff097224 */ /* 0x001fe200078e000f */
[----:B------:R-:W-:Y:S01]  /*5ac0*/  ISETP.GT.U32.AND P6, PT, R6, R5, PT ;  /* 0x000000050600720c */ /* 0x000fe20003fc4070 */
[----:B------:R-:W-:Y:S01]  /*5ad0*/  IMAD.HI.U32 R13, R18, R0, RZ ;  /* 0x00000000120d7227 */ /* 0x000fe200078e00ff */
[----:B------:R-:W-:-:S03]  /*5ae0*/  ISETP.GE.AND P0, PT, R12, RZ, PT ;  /* 0x000000ff0c00720c */ /* 0x000fc60003f06270 */
[----:B------:R-:W-:Y:S01]  /*5af0*/  @!P3 IMAD.MOV R9, RZ, RZ, -R9 ;  /* 0x000000ffff09b224 */ /* 0x000fe200078e0a09 */
[----:B------:R-:W-:Y:S01]  /*5b00*/  ISETP.GE.AND P3, PT, R10, RZ, PT ;  /* 0x000000ff0a00720c */ /* 0x000fe20003f66270 */
[----:B------:R-:W-:Y:S01]  /*5b10*/  @!P4 IMAD.IADD R3, R3, 0x1, -R6 ;  /* 0x000000010303c824 */ /* 0x000fe200078e0a06 */
[----:B------:R-:W-:Y:S01]  /*5b20*/  ISETP.GE.AND P4, PT, R2, RZ, PT ;  /* 0x000000ff0200720c */ /* 0x000fe20003f86270 */
[----:B------:R-:W-:Y:S01]  /*5b30*/  IMAD.MOV R13, RZ, RZ, -R13 ;  /* 0x000000ffff0d7224 */ /* 0x000fe200078e0a0d */
[----:B------:R0:W-:Y:S01]  /*5b40*/  STL [R1+0x338], R9 ;  /* 0x0003380901007387 */ /* 0x0001e20000100800 */
[----:B------:R-:W-:Y:S02]  /*5b50*/  IMAD.MOV.U32 R10, RZ, RZ, R14 ;  /* 0x000000ffff0a7224 */ /* 0x000fe400078e000e */
[----:B------:R-:W-:Y:S02]  /*5b60*/  IMAD R0, R6, R13, R0 ;  /* 0x0000000d06007224 */ /* 0x000fe400078e0200 */
[----:B------:R-:W-:-:S04]  /*5b70*/  IMAD.HI.U32 R12, R18, R10, RZ ;  /* 0x0000000a120c7227 */ /* 0x000fc800078e00ff */
[--C-:B------:R-:W-:Y:S02]  /*5b80*/  @!P5 IMAD.IADD R4, R4, 0x1, -R6.reuse ;  /* 0x000000010404d824 */ /* 0x100fe400078e0a06 */
[----:B0-----:R-:W-:Y:S02]  /*5b90*/  IMAD.MOV.U32 R9, RZ, RZ, R11 ;  /* 0x000000ffff097224 */ /* 0x001fe400078e000b */
[----:B------:R-:W-:Y:S01]  /*5ba0*/  @!P6 IMAD.IADD R5, R5, 0x1, -R6 ;  /* 0x000000010505e824 */ /* 0x000fe200078e0a06 */
[C---:B------:R-:W-:Y:S01]  /*5bb0*/  ISETP.GT.U32.AND P6, PT, R6.reuse, R0, PT ;  /* 0x000000000600720c */ /* 0x040fe20003fc4070 */
[----:B------:R-:W-:Y:S01]  /*5bc0*/  @!P1 IMAD.MOV R9, RZ, RZ, -R9 ;  /* 0x000000ffff099224 */ /* 0x000fe200078e0a09 */
[C---:B------:R-:W-:Y:S01]  /*5bd0*/  ISETP.GT.U32.AND P1, PT, R6.reuse, R3, PT ;  /* 0x000000030600720c */ /* 0x040fe20003f24070 */
[----:B------:R-:W-:Y:S01]  /*5be0*/  IMAD.MOV R12, RZ, RZ, -R12 ;  /* 0x000000ffff0c7224 */ /* 0x000fe200078e0a0c */
[C---:B------:R-:W-:Y:S01]  /*5bf0*/  ISETP.GT.U32.AND P5, PT, R6.reuse, R4, PT ;  /* 0x000000040600720c */ /* 0x040fe20003fa4070 */
[----:B------:R-:W-:Y:S01]  /*5c00*/  @!P2 IMAD.MOV R5, RZ, RZ, -R5 ;  /* 0x000000ffff05a224 */ /* 0x000fe200078e0a05 */
[----:B------:R-:W-:Y:S01]  /*5c10*/  STL [R1+0x350], R9 ;  /* 0x0003500901007387 */ /* 0x000fe20000100800 */
[----:B------:R-:W-:-:S02]  /*5c20*/  IMAD R2, R6, R12, R10 ;  /* 0x0000000c06027224 */ /* 0x000fc400078e020a */
[C---:B------:R-:W-:Y:S01]  /*5c30*/  VIADD R14, R16.reuse, 0x13e ;  /* 0x0000013e100e7836 */ /* 0x040fe20000000000 */
[----:B------:R0:W-:Y:S01]  /*5c40*/  STL [R1+0x35c], R5 ;  /* 0x00035c0501007387 */ /* 0x0001e20000100800 */
[----:B------:R-:W-:Y:S02]  /*5c50*/  VIADD R11, R16, 0x13c ;  /* 0x0000013c100b7836 */ /* 0x000fe40000000000 */
[--C-:B------:R-:W-:Y:S01]  /*5c60*/  @!P6 IMAD.IADD R0, R0, 0x1, -R6.reuse ;  /* 0x000000010000e824 */ /* 0x100fe200078e0a06 */
[----:B------:R-:W-:Y:S01]  /*5c70*/  ISETP.GE.AND P2, PT, R14, RZ, PT ;  /* 0x000000ff0e00720c */ /* 0x000fe20003f46270 */
[--C-:B------:R-:W-:Y:S01]  /*5c80*/  @!P1 IMAD.IADD R3, R3, 0x1, -R6.reuse ;  /* 0x0000000103039824 */ /* 0x100fe200078e0a06 */
[----:B------:R-:W-:Y:S01]  /*5c90*/  ISETP.GT.U32.AND P1, PT, R6, R2, PT ;  /* 0x000000020600720c */ /* 0x000fe20003f24070 */
[----:B------:R-:W-:Y:S01]  /*5ca0*/  @!P5 IMAD.IADD R4, R4, 0x1, -R6 ;  /* 0x000000010404d824 */ /* 0x000fe200078e0a06 */
[----:B------:R-:W-:Y:S01]  /*5cb0*/  ISETP.GT.U32.AND P6, PT, R6, R0, PT ;  /* 0x000000000600720c */ /* 0x000fe20003fc4070 */
[C---:B------:R-:W-:Y:S01]  /*5cc0*/  VIADD R10, R16.reuse, 0x138 ;  /* 0x00000138100a7836 */ /* 0x040fe20000000000 */
[----:B------:R-:W-:Y:S01]  /*5cd0*/  IABS R14, R14 ;  /* 0x0000000e000e7213 */ /* 0x000fe20000000000 */
[----:B0-----:R-:W-:Y:S01]  /*5ce0*/  IMAD.MOV.U32 R5, RZ, RZ, R3 ;  /* 0x000000ffff057224 */ /* 0x001fe200078e0003 */
[----:B------:R-:W-:Y:S01]  /*5cf0*/  ISETP.GE.AND P5, PT, R7, RZ, PT ;  /* 0x000000ff0700720c */ /* 0x000fe20003fa6270 */
[----:B------:R-:W-:Y:S01]  /*5d00*/  @!P3 IMAD.MOV R4, RZ, RZ, -R4 ;  /* 0x000000ffff04b224 */ /* 0x000fe200078e0a04 */
[----:B------:R-:W-:Y:S01]  /*5d10*/  ISETP.GE.AND P3, PT, R11, RZ, PT ;  /* 0x000000ff0b00720c */ /* 0x000fe20003f66270 */
[----:B------:R-:W-:Y:S01]  /*5d20*/  @!P0 IMAD.MOV R5, RZ, RZ, -R5 ;  /* 0x000000ffff058224 */ /* 0x000fe200078e0a05 */
[----:B------:R-:W-:Y:S01]  /*5d30*/  IABS R11, R11 ;  /* 0x0000000b000b7213 */ /* 0x000fe20000000000 */
[----:B------:R-:W-:Y:S01]  /*5d40*/  VIADD R7, R16, 0x13a ;  /* 0x0000013a10077836 */ /* 0x000fe20000000000 */
[----:B------:R0:W-:Y:S01]  /*5d50*/  STL [R1+0x360], R4 ;  /* 0x0003600401007387 */ /* 0x0001e20000100800 */
[----:B------:R-:W-:-:S02]  /*5d60*/  @!P1 IMAD.IADD R2, R2, 0x1, -R6 ;  /* 0x0000000102029824 */ /* 0x000fc400078e0a06 */
[----:B------:R-:W-:Y:S01]  /*5d70*/  @!P6 IMAD.IADD R0, R0, 0x1, -R6 ;  /* 0x000000010000e824 */ /* 0x000fe200078e0a06 */
[----:B------:R1:W-:Y:S01]  /*5d80*/  STL [R1+0x3b0], R5 ;  /* 0x0003b00501007387 */ /* 0x0003e20000100800 */
[----:B------:R-:W-:Y:S01]  /*5d90*/  ISETP.GE.AND P0, PT, R7, RZ, PT ;  /* 0x000000ff0700720c */ /* 0x000fe20003f06270 */
[----:B------:R-:W-:Y:S01]  /*5da0*/  VIADD R13, R16, 0x134 ;  /* 0x00000134100d7836 */ /* 0x000fe20000000000 */
[----:B------:R-:W-:Y:S01]  /*5db0*/  ISETP.GT.U32.AND P1, PT, R6, R2, PT ;  /* 0x000000020600720c */ /* 0x000fe20003f24070 */
[----:B------:R-:W-:Y:S01]  /*5dc0*/  IMAD.MOV.U32 R9, RZ, RZ, R0 ;  /* 0x000000ffff097224 */ /* 0x000fe200078e0000 */
[----:B------:R-:W-:Y:S01]  /*5dd0*/  IABS R7, R7 ;  /* 0x0000000700077213 */ /* 0x000fe20000000000 */
[----:B0-----:R-:W-:Y:S01]  /*5de0*/  IMAD.HI.U32 R4, R18, R11, RZ ;  /* 0x0000000b12047227 */ /* 0x001fe200078e00ff */
[----:B------:R-:W-:Y:S02]  /*5df0*/  ISETP.GE.AND P6, PT, R10, RZ, PT ;  /* 0x000000ff0a00720c */ /* 0x000fe40003fc6270 */
[----:B------:R-:W-:Y:S01]  /*5e00*/  IABS R10, R10 ;  /* 0x0000000a000a7213 */ /* 0x000fe20000000000 */
[----:B-1----:R-:W-:Y:S01]  /*5e10*/  IMAD.HI.U32 R5, R18, R14, RZ ;  /* 0x0000000e12057227 */ /* 0x002fe200078e00ff */
[----:B------:R-:W-:-:S03]  /*5e20*/  IABS R17, R13 ;  /* 0x0000000d00117213 */ /* 0x000fc60000000000 */
[----:B------:R-:W-:Y:S02]  /*5e30*/  IMAD.MOV R5, RZ, RZ, -R5 ;  /* 0x000000ffff057224 */ /* 0x000fe400078e0a05 */
[----:B------:R-:W-:-:S04]  /*5e40*/  IMAD.HI.U32 R3, R18, R7, RZ ;  /* 0x0000000712037227 */ /* 0x000fc800078e00ff */
[C---:B------:R-:W-:Y:S02]  /*5e50*/  IMAD R14, R6.reuse, R5, R14 ;  /* 0x00000005060e7224 */ /* 0x040fe400078e020e */
[----:B------:R-:W-:Y:S02]  /*5e60*/  IMAD.MOV R3, RZ, RZ, -R3 ;  /* 0x000000ffff037224 */ /* 0x000fe400078e0a03 */
[----:B------:R-:W-:Y:S01]  /*5e70*/  @!P4 IMAD.MOV R9, RZ, RZ, -R9 ;  /* 0x000000ffff09c224 */ /* 0x000fe200078e0a09 */
[----:B------:R-:W-:Y:S01]  /*5e80*/  ISETP.GT.U32.AND P4, PT, R6, R14, PT ;  /* 0x0000000e0600720c */ /* 0x000fe20003f84070 */
[----:B------:R-:W-:Y:S02]  /*5e90*/  @!P1 IMAD.IADD R2, R2, 0x1, -R6 ;  /* 0x0000000102029824 */ /* 0x000fe400078e0a06 */
[----:B------:R-:W-:Y:S01]  /*5ea0*/  IMAD R7, R6, R3, R7 ;  /* 0x0000000306077224 */ /* 0x000fe200078e0207 */
[----:B------:R0:W-:Y:S01]  /*5eb0*/  STL [R1+0x37c], R9 ;  /* 0x00037c0901007387 */ /* 0x0001e20000100800 */
[----:B------:R-:W-:-:S02]  /*5ec0*/  IMAD.MOV.U32 R5, RZ, RZ, R2 ;  /* 0x000000ffff057224 */ /* 0x000fc400078e0002 */
[----:B------:R-:W-:Y:S02]  /*5ed0*/  IMAD.MOV R4, RZ, RZ, -R4 ;  /* 0x000000ffff047224 */ /* 0x000fe400078e0a04 */
[----:B------:R-:W-:Y:S01]  /*5ee0*/  @!P5 IMAD.MOV R5, RZ, RZ, -R5 ;  /* 0x000000ffff05d224 */ /* 0x000fe200078e0a05 */
[C---:B------:R-:W-:Y:S01]  /*5ef0*/  ISETP.GT.U32.AND P5, PT, R6.reuse, R7, PT ;  /* 0x000000070600720c */ /* 0x040fe20003fa4070 */
[----:B------:R-:W-:Y:S02]  /*5f00*/  IMAD R11, R6, R4, R11 ;  /* 0x00000004060b7224 */ /* 0x000fe400078e020b */
[----:B------:R-:W-:Y:S01]  /*5f10*/  @!P4 IMAD.IADD R14, R14, 0x1, -R6 ;  /* 0x000000010e0ec824 */ /* 0x000fe200078e0a06 */
[----:B------:R1:W-:Y:S01]  /*5f20*/  STL [R1+0x384], R5 ;  /* 0x0003840501007387 */ /* 0x0003e20000100800 */
[----:B------:R-:W-:Y:S01]  /*5f30*/  IMAD.HI.U32 R0, R18, R10, RZ ;  /* 0x0000000a12007227 */ /* 0x000fe200078e00ff */
[C---:B------:R-:W-:Y:S02]  /*5f40*/  ISETP.GT.U32.AND P1, PT, R6.reuse, R11, PT ;  /* 0x0000000b0600720c */ /* 0x040fe40003f24070 */
[----:B------:R-:W-:Y:S01]  /*5f50*/  ISETP.GT.U32.AND P4, PT, R6, R14, PT ;  /* 0x0000000e0600720c */ /* 0x000fe20003f84070 */
[----:B------:R-:W-:-:S02]  /*5f60*/  IMAD.MOV R0, RZ, RZ, -R0 ;  /* 0x000000ffff007224 */ /* 0x000fc400078e0a00 */
[----:B------:R-:W-:Y:S02]  /*5f70*/  VIADD R20, R16, 0x136 ;  /* 0x0000013610147836 */ /* 0x000fe40000000000 */
[----:B------:R-:W-:Y:S02]  /*5f80*/  @!P5 IMAD.IADD R7, R7, 0x1, -R6 ;  /* 0x000000010707d824 */ /* 0x000fe400078e0a06 */
[----:B------:R-:W-:Y:S01]  /*5f90*/  IMAD R10, R6, R0, R10 ;  /* 0x00000000060a7224 */ /* 0x000fe200078e020a */
[----:B------:R-:W-:Y:S01]  /*5fa0*/  IABS R2, R20 ;  /* 0x0000001400027213 */ /* 0x000fe20000000000 */
[----:B------:R-:W-:Y:S01]  /*5fb0*/  IMAD.HI.U32 R3, R18, R17, RZ ;  /* 0x0000001112037227 */ /* 0x000fe200078e00ff */
[----:B------:R-:W-:-:S03]  /*5fc0*/  ISETP.GT.U32.AND P5, PT, R6, R7, PT ;  /* 0x000000070600720c */ /* 0x000fc60003fa4070 */
[--C-:B------:R-:W-:Y:S02]  /*5fd0*/  @!P1 IMAD.IADD R11, R11, 0x1, -R6.reuse ;  /* 0x000000010b0b9824 */ /* 0x100fe400078e0a06 */
[----:B------:R-:W-:Y:S02]  /*5fe0*/  IMAD.MOV R3, RZ, RZ, -R3 ;  /* 0x000000ffff037224 */ /* 0x000fe400078e0a03 */
[----:B------:R-:W-:Y:S01]  /*5ff0*/  @!P4 IMAD.IADD R14, R14, 0x1, -R6 ;  /* 0x000000010e0ec824 */ /* 0x000fe200078e0a06 */
[C---:B------:R-:W-:Y:S01]  /*6000*/  ISETP.GT.U32.AND P4, PT, R6.reuse, R10, PT ;  /* 0x0000000a0600720c */ /* 0x040fe20003f84070 */
[C---:B------:R-:W-:Y:S01]  /*6010*/  IMAD R17, R6.reuse, R3, R17 ;  /* 0x0000000306117224 */ /* 0x040fe200078e0211 */
[----:B------:R-:W-:Y:S01]  /*6020*/  ISETP.GT.U32.AND P1, PT, R6, R11, PT ;  /* 0x0000000b0600720c */ /* 0x000fe20003f24070 */
[----:B------:R-:W-:-:S04]  /*6030*/  IMAD.HI.U32 R12, R18, R2, RZ ;  /* 0x00000002120c7227 */ /* 0x000fc800078e00ff */
[----:B------:R-:W-:Y:S01]  /*6040*/  @!P5 IMAD.IADD R7, R7, 0x1, -R6 ;  /* 0x000000010707d824 */ /* 0x000fe200078e0a06 */
[----:B------:R-:W-:Y:S01]  /*6050*/  ISETP.GT.U32.AND P5, PT, R6, R17, PT ;  /* 0x000000110600720c */ /* 0x000fe20003fa4070 */
[----:B------:R-:W-:Y:S02]  /*6060*/  IMAD.MOV R12, RZ, RZ, -R12 ;  /* 0x000000ffff0c7224 */ /* 0x000fe400078e0a0c */
[----:B0-----:R-:W-:Y:S02]  /*6070*/  IMAD.MOV.U32 R9, RZ, RZ, R14 ;  /* 0x000000ffff097224 */ /* 0x001fe400078e000e */
[----:B------:R-:W-:Y:S02]  /*6080*/  VIADD R0, R16, 0x132 ;  /* 0x0000013210007836 */ /* 0x000fe40000000000 */
[----:B------:R-:W-:Y:S02]  /*6090*/  IMAD R2, R6, R12, R2 ;  /* 0x0000000c06027224 */ /* 0x000fe400078e0202 */
[--C-:B------:R-:W-:Y:S01]  /*60a0*/  @!P4 IMAD.IADD R10, R10, 0x1, -R6.reuse ;  /* 0x000000010a0ac824 */ /* 0x100fe200078e0a06 */
[----:B------:R-:W-:Y:S01]  /*60b0*/  IABS R4, R0 ;  /* 0x0000000000047213 */ /* 0x000fe20000000000 */
[----:B------:R-:W-:Y:S01]  /*60c0*/  @!P2 IMAD.MOV R9, RZ, RZ, -R9 ;  /* 0x000000ffff09a224 */ /* 0x000fe200078e0a09 */
[----:B------:R-:W-:Y:S01]  /*60d0*/  ISETP.GE.AND P2, PT, R20, RZ, PT ;  /* 0x000000ff1400720c */ /* 0x000fe20003f46270 */
[----:B-1----:R-:W-:Y:S01]  /*60e0*/  VIADD R5, R16, 0x130 ;  /* 0x0000013010057836 */ /* 0x002fe20000000000 */
[----:B------:R-:W-:Y:S01]  /*60f0*/  ISETP.GT.U32.AND P4, PT, R6, R10, PT ;  /* 0x0000000a0600720c */ /* 0x000fe20003f84070 */
[----:B------:R-:W-:Y:S01]  /*6100*/  VIADD R3, R16, 0x12e ;  /* 0x0000012e10037836 */ /* 0x000fe20000000000 */
[----:B------:R0:W-:Y:S01]  /*6110*/  STL [R1+0x388], R9 ;  /* 0x0003880901007387 */ /* 0x0001e20000100800 */
[--C-:B------:R-:W-:Y:S01]  /*6120*/  @!P1 IMAD.IADD R11, R11, 0x1, -R6.reuse ;  /* 0x000000010b0b9824 */ /* 0x100fe200078e0a06 */
[----:B------:R-:W-:Y:S01]  /*6130*/  ISETP.GT.U32.AND P1, PT, R6, R2, PT ;  /* 0x000000020600720c */ /* 0x000fe20003f24070 */
[----:B------:R-:W-:Y:S01]  /*6140*/  @!P5 IMAD.IADD R17, R17, 0x1, -R6 ;  /* 0x000000011111d824 */ /* 0x000fe200078e0a06 */
[----:B------:R-:W-:Y:S01]  /*6150*/  IABS R15, R5 ;  /* 0x00000005000f7213 */ /* 0x000fe20000000000 */
[----:B------:R-:W-:Y:S01]  /*6160*/  IMAD.HI.U32 R19, R18, R4, RZ ;  /* 0x0000000412137227 */ /* 0x000fe200078e00ff */
[----:B------:R-:W-:-:S03]  /*6170*/  IABS R14, R3 ;  /* 0x00000003000e7213 */ /* 0x000fc60000000000 */
[----:B------:R-:W-:-:S04]  /*6180*/  IMAD.HI.U32 R12, R18, R15, RZ ;  /* 0x0000000f120c7227 */ /* 0x000fc800078e00ff */
[----:B0-----:R-:W-:Y:S02]  /*6190*/  IMAD.MOV.U32 R9, RZ, RZ, R11 ;  /* 0x000000ffff097224 */ /* 0x001fe400078e000b */
[----:B------:R-:W-:Y:S02]  /*61a0*/  IMAD.MOV R19, RZ, RZ, -R19 ;  /* 0x000000ffff137224 */ /* 0x000fe400078e0a13 */
[----:B------:R-:W-:Y:S01]  /*61b0*/  @!P3 IMAD.MOV R9, RZ, RZ, -R9 ;  /* 0x000000ffff09b224 */ /* 0x000fe200078e0a09 */
[----:B------:R-:W-:Y:S01]  /*61c0*/  ISETP.GT.U32.AND P3, PT, R6, R17, PT ;  /* 0x000000110600720c */ /* 0x000fe20003f64070 */
[----:B------:R-:W-:-:S03]  /*61d0*/  IMAD.HI.U32 R11, R18, R14, RZ ;  /* 0x0000000e120b7227 */ /* 0x000fc600078e00ff */
[----:B------:R0:W-:Y:S01]  /*61e0*/  STL [R1+0x380], R9 ;  /* 0x0003800901007387 */ /* 0x0001e20000100800 */
[----:B------:R-:W-:Y:S02]  /*61f0*/  IMAD.MOV R12, RZ, RZ, -R12 ;  /* 0x000000ffff0c7224 */ /* 0x000fe400078e0a0c */
[----:B------:R-:W-:Y:S01]  /*6200*/  @!P1 IMAD.IADD R2, R2, 0x1, -R6 ;  /* 0x0000000102029824 */ /* 0x000fe200078e0a06 */
[----:B------:R-:W-:Y:S01]  /*6210*/  ISETP.GE.AND P1, PT, R13, RZ, PT ;  /* 0x000000ff0d00720c */ /* 0x000fe20003f26270 */
[----:B------:R-:W-:Y:S02]  /*6220*/  IMAD R4, R6, R19, R4 ;  /* 0x0000001306047224 */ /* 0x000fe400078e0204 */
[----:B------:R-:W-:Y:S01]  /*6230*/  @!P4 IMAD.IADD R10, R10, 0x1, -R6 ;  /* 0x000000010a0ac824 */ /* 0x000fe200078e0a06 */
[C---:B------:R-:W-:Y:S01]  /*6240*/  ISETP.GT.U32.AND P5, PT, R6.reuse, R2, PT ;  /* 0x000000020600720c */ /* 0x040fe20003fa4070 */
[----:B------:R-:W-:Y:S01]  /*6250*/  IMAD.MOV R11, RZ, RZ, -R11 ;  /* 0x000000ffff0b7224 */ /* 0x000fe200078e0a0b */
[C---:B------:R-:W-:Y:S01]  /*6260*/  ISETP.GT.U32.AND P4, PT, R6.reuse, R4, PT ;  /* 0x000000040600720c */ /* 0x040fe20003f84070 */
[----:B------:R-:W-:-:S02]  /*6270*/  IMAD R15, R6, R12, R15 ;  /* 0x0000000c060f7224 */ /* 0x000fc400078e020f */
[----:B0-----:R-:W-:Y:S02]  /*6280*/  IMAD.MOV.U32 R9, RZ, RZ, R10 ;  /* 0x000000ffff097224 */ /* 0x001fe400078e000a */
[C---:B------:R-:W-:Y:S02]  /*6290*/  IMAD R14, R6.reuse, R11, R14 ;  /* 0x0000000b060e7224 */ /* 0x040fe400078e020e */
[----:B------:R-:W-:Y:S01]  /*62a0*/  @!P6 IMAD.MOV R9, RZ, RZ, -R9 ;  /* 0x000000ffff09e224 */ /* 0x000fe200078e0a09 */
[C---:B------:R-:W-:Y:S01]  /*62b0*/  ISETP.GT.U32.AND P6, PT, R6.reuse, R15, PT ;  /* 0x0000000f0600720c */ /* 0x040fe20003fc4070 */
[----:B------:R-:W-:Y:S01]  /*62c0*/  @!P3 IMAD.IADD R17, R17, 0x1, -R6 ;  /* 0x000000011111b824 */ /* 0x000fe200078e0a06 */
[----:B------:R-:W-:Y:S01]  /*62d0*/  ISETP.GT.U32.AND P3, PT, R6, R14, PT ;  /* 0x0000000e0600720c */ /* 0x000fe20003f64070 */
[----:B------:R-:W-:Y:S01]  /*62e0*/  @!P0 IMAD.MOV R7, RZ, RZ, -R7 ;  /* 0x000000ffff078224 */ /* 0x000fe200078e0a07 */
[----:B------:R-:W-:Y:S01]  /*62f0*/  ISETP.GE.AND P0, PT, R0, RZ, PT ;  /* 0x000000ff0000720c */ /* 0x000fe20003f06270 */
[----:B------:R-:W-:-:S02]  /*6300*/  VIADD R0, R16, 0x12c ;  /* 0x0000012c10007836 */ /* 0x000fc40000000000 */
[--C-:B------:R-:W-:Y:S01]  /*6310*/  @!P5 IMAD.IADD R2, R2, 0x1, -R6.reuse ;  /* 0x000000010202d824 */ /* 0x100fe200078e0a06 */
[----:B------:R0:W-:Y:S01]  /*6320*/  STL [R1+0x378], R7 ;  /* 0x0003780701007387 */ /* 0x0001e20000100800 */
[--C-:B------:R-:W-:Y:S01]  /*6330*/  @!P4 IMAD.IADD R4, R4, 0x1, -R6.reuse ;  /* 0x000000010404c824 */ /* 0x100fe200078e0a06 */
[----:B------:R-:W-:Y:S01]  /*6340*/  IABS R10, R0 ;  /* 0x00000000000a7213 */ /* 0x000fe20000000000 */
[----:B------:R-:W-:Y:S01]  /*6350*/  VIADD R13, R16, 0x128 ;  /* 0x00000128100d7836 */ /* 0x000fe20000000000 */
[----:B------:R1:W-:Y:S01]  /*6360*/  STL [R1+0x374], R9 ;  /* 0x0003740901007387 */ /* 0x0003e20000100800 */
[----:B------:R-:W-:Y:S01]  /*6370*/  ISETP.GE.AND P5, PT, R5, RZ, PT ;  /* 0x000000ff0500720c */ /* 0x000fe20003fa6270 */
[--C-:B------:R-:W-:Y:S01]  /*6380*/  @!P6 IMAD.IADD R15, R15, 0x1, -R6.reuse ;  /* 0x000000010f0fe824 */ /* 0x100fe200078e0a06 */
[----:B------:R-:W-:Y:S01]  /*6390*/  ISETP.GE.AND P4, PT, R3, RZ, PT ;  /* 0x000000ff0300720c */ /* 0x000fe20003f86270 */
[----:B------:R-:W-:Y:S01]  /*63a0*/  @!P3 IMAD.IADD R14, R14, 0x1, -R6 ;  /* 0x000000010e0eb824 */ /* 0x000fe200078e0a06 */
[----:B------:R-:W-:Y:S01]  /*63b0*/  ISETP.GT.U32.AND P6, PT, R6, R4, PT ;  /* 0x000000040600720c */ /* 0x000fe20003fc4070 */
[----:B0-----:R-:W-:Y:S01]  /*63c0*/  VIADD R7, R16, 0x12a ;  /* 0x0000012a10077836 */ /* 0x001fe20000000000 */
[----:B------:R-:W-:Y:S01]  /*63d0*/  ISETP.GT.U32.AND P3, PT, R6, R15, PT ;  /* 0x0000000f0600720c */ /* 0x000fe20003f64070 */
[----:B------:R-:W-:Y:S01]  /*63e0*/  IMAD.HI.U32 R3, R18, R10, RZ ;  /* 0x0000000a12037227 */ /* 0x000fe200078e00ff */
[----:B------:R-:W-:-:S02]  /*63f0*/  IABS R12, R13 ;  /* 0x0000000d000c7213 */ /* 0x000fc40000000000 */
[----:B------:R-:W-:Y:S01]  /*6400*/  IABS R5, R7 ;  /* 0x0000000700057213 */ /* 0x000fe20000000000 */
[----:B-1----:R-:W-:Y:S02]  /*6410*/  IMAD.MOV.U32 R9, RZ, RZ, R2 ;  /* 0x000000ffff097224 */ /* 0x002fe400078e0002 */
[----:B------:R-:W-:Y:S02]  /*6420*/  IMAD.MOV R3, RZ, RZ, -R3 ;  /* 0x000000ffff037224 */ /* 0x000fe400078e0a03 */
[----:B------:R-:W-:Y:S01]  /*6430*/  @!P2 IMAD.MOV R9, RZ, RZ, -R9 ;  /* 0x000000ffff09a224 */ /* 0x000fe200078e0a09 */
[----:B------:R-:W-:Y:S01]  /*6440*/  ISETP.GT.U32.AND P2, PT, R6, R14, PT ;  /* 0x0000000e0600720c */ /* 0x000fe20003f44070 */
[----:B------:R-:W-:-:S03]  /*6450*/  IMAD.HI.U32 R2, R18, R5, RZ ;  /* 0x0000000512027227 */ /* 0x000fc600078e00ff */
[----:B------:R0:W-:Y:S01]  /*6460*/  STL [R1+0x390], R9 ;  /* 0x0003900901007387 */ /* 0x0001e20000100800 */
        /* <DEDUP_REMOVED lines=8> */
[----:B------:R-:W-:-:S03]  /*64f0*/  IMAD.HI.U32 R2, R18, R12, RZ ;  /* 0x0000000c12027227 */ /* 0x000fc600078e00ff */
[----:B------:R-:W-:Y:S01]  /*6500*/  IABS R20, R11 ;  /* 0x0000000b00147213 */ /* 0x000fe20000000000 */
[--C-:B------:R-:W-:Y:S01]  /*6510*/  @!P3 IMAD.IADD R15, R15, 0x1, -R6.reuse ;  /* 0x000000010f0fb824 */ /* 0x100fe200078e0a06 */
[----:B------:R-:W-:Y:S01]  /*6520*/  ISETP.GE.AND P3, PT, R0, RZ, PT ;  /* 0x000000ff0000720c */ /* 0x000fe20003f66270 */
[----:B------:R-:W-:Y:S01]  /*6530*/  @!P6 IMAD.IADD R10, R10, 0x1, -R6 ;  /* 0x000000010a0ae824 */ /* 0x000fe200078e0a06 */
[----:B------:R-:W-:Y:S01]  /*6540*/  ISETP.GE.AND P6, PT, R7, RZ, PT ;  /* 0x000000ff0700720c */ /* 0x000fe20003fc6270 */
[----:B------:R-:W-:-:S04]  /*6550*/  IMAD.HI.U32 R3, R18, R20, RZ ;  /* 0x0000001412037227 */ /* 0x000fc800078e00ff */
[----:B------:R-:W-:Y:S02]  /*6560*/  VIADD R0, R16, 0x124 ;  /* 0x0000012410007836 */ /* 0x000fe40000000000 */
[----:B------:R-:W-:Y:S02]  /*6570*/  IMAD.MOV R2, RZ, RZ, -R2 ;  /* 0x000000ffff027224 */ /* 0x000fe400078e0a02 */
[----:B------:R-:W-:Y:S01]  /*6580*/  @!P2 IMAD.IADD R5, R5, 0x1, -R6 ;  /* 0x000000010505a824 */ /* 0x000fe200078e0a06 */
[----:B------:R-:W-:Y:S01]  /*6590*/  ISETP.GT.U32.AND P2, PT, R6, R10, PT ;  /* 0x0000000a0600720c */ /* 0x000fe20003f44070 */
[----:B0-----:R-:W-:Y:S02]  /*65a0*/  IMAD.MOV.U32 R9, RZ, RZ, R4 ;  /* 0x000000ffff097224 */ /* 0x001fe400078e0004 */
[----:B------:R-:W-:Y:S02]  /*65b0*/  IMAD.MOV R3, RZ, RZ, -R3 ;  /* 0x000000ffff037224 */ /* 0x000fe400078e0a03 */
[----:B------:R-:W-:-:S02]  /*65c0*/  VIADD R7, R16, 0x122 ;  /* 0x0000012210077836 */ /* 0x000fc40000000000 */
[C---:B------:R-:W-:Y:S01]  /*65d0*/  IMAD R12, R6.reuse, R2, R12 ;  /* 0x00000002060c7224 */ /* 0x040fe200078e020c */
[----:B------:R-:W-:Y:S01]  /*65e0*/  IABS R2, R0 ;  /* 0x0000000000027213 */ /* 0x000fe20000000000 */
[----:B------:R-:W-:Y:S01]  /*65f0*/  @!P0 IMAD.MOV R9, RZ, RZ, -R9 ;  /* 0x000000ffff098224 */ /* 0x000fe200078e0a09 */
[C---:B------:R-:W-:Y:S01]  /*6600*/  ISETP.GT.U32.AND P0, PT, R6.reuse, R5, PT ;  /* 0x000000050600720c */ /* 0x040fe20003f04070 */
[----:B------:R-:W-:Y:S01]  /*6610*/  @!P1 IMAD.MOV R17, RZ, RZ, -R17 ;  /* 0x000000ffff119224 */ /* 0x000fe200078e0a11 */
[C---:B------:R-:W-:Y:S01]  /*6620*/  ISETP.GT.U32.AND P1, PT, R6.reuse, R12, PT ;  /* 0x0000000c0600720c */ /* 0x040fe20003f24070 */
[----:B------:R-:W-:Y:S01]  /*6630*/  IMAD R20, R6, R3, R20 ;  /* 0x0000000306147224 */ /* 0x000fe200078e0214 */
[----:B------:R-:W-:Y:S01]  /*6640*/  IABS R3, R7 ;  /* 0x0000000700037213 */ /* 0x000fe20000000000 */
[----:B------:R-:W-:Y:S01]  /*6650*/  IMAD.HI.U32 R4, R18, R2, RZ ;  /* 0x0000000212047227 */ /* 0x000fe200078e00ff */
[----:B------:R-:W-:Y:S03]  /*6660*/  STL [R1+0x394], R17 ;  /* 0x0003941101007387 */ /* 0x000fe60000100800 */
[----:B------:R-:W-:Y:S01]  /*6670*/  @!P5 IMAD.MOV R15, RZ, RZ, -R15 ;  /* 0x000000ffff0fd224 */ /* 0x000fe200078e0a0f */
[----:B------:R0:W-:Y:S01]  /*6680*/  STL [R1+0x3b8], R9 ;  /* 0x0003b80901007387 */ /* 0x0001e20000100800 */
[----:B------:R-:W-:Y:S01]  /*6690*/  ISETP.GT.U32.AND P5, PT, R6, R20, PT ;  /* 0x000000140600720c */ /* 0x000fe20003fa4070 */
[----:B------:R-:W-:Y:S01]  /*66a0*/  @!P2 IMAD.IADD R10, R10, 0x1, -R6 ;  /* 0x000000010a0aa824 */ /* 0x000fe200078e0a06 */
[----:B------:R-:W-:Y:S01]  /*66b0*/  ISETP.GE.AND P2, PT, R11, RZ, PT ;  /* 0x000000ff0b00720c */ /* 0x000fe20003f46270 */
[----:B------:R-:W-:Y:S01]  /*66c0*/  IMAD.MOV R4, RZ, RZ, -R4 ;  /* 0x000000ffff047224 */ /* 0x000fe200078e0a04 */
[----:B------:R1:W-:Y:S01]  /*66d0*/  STL [R1+0x39c], R15 ;  /* 0x00039c0f01007387 */ /* 0x0003e20000100800 */
[----:B------:R-:W-:Y:S01]  /*66e0*/  @!P0 IMAD.IADD R5, R5, 0x1, -R6 ;  /* 0x0000000105058824 */ /* 0x000fe200078e0a06 */
[----:B------:R-:W-:Y:S01]  /*66f0*/  ISETP.GE.AND P0, PT, R0, RZ, PT ;  /* 0x000000ff0000720c */ /* 0x000fe20003f06270 */
[----:B------:R-:W-:-:S02]  /*6700*/  IMAD R2, R6, R4, R2 ;  /* 0x0000000406027224 */ /* 0x000fc400078e0202 */
[----:B0-----:R-:W-:Y:S02]  /*6710*/  IMAD.MOV.U32 R9, RZ, RZ, R14 ;  /* 0x000000ffff097224 */ /* 0x001fe400078e000e */
[----:B------:R-:W-:-:S04]  /*6720*/  IMAD.HI.U32 R14, R18, R3, RZ ;  /* 0x00000003120e7227 */ /* 0x000fc800078e00ff */
[----:B------:R-:W-:Y:S01]  /*6730*/  @!P4 IMAD.MOV R9, RZ, RZ, -R9 ;  /* 0x000000ffff09c224 */ /* 0x000fe200078e0a09 */
[----:B------:R-:W-:Y:S01]  /*6740*/  ISETP.GE.AND P4, PT, R13, RZ, PT ;  /* 0x000000ff0d00720c */ /* 0x000fe20003f86270 */
[----:B------:R-:W-:Y:S02]  /*6750*/  IMAD.MOV R14, RZ, RZ, -R14 ;  /* 0x000000ffff0e7224 */ /* 0x000fe400078e0a0e */
[----:B-1----:R-:W-:Y:S01]  /*6760*/  IMAD.MOV.U32 R15, RZ, RZ, R10 ;  /* 0x000000ffff0f7224 */ /* 0x002fe200078e000a */
[----:B------:R0:W-:Y:S01]  /*6770*/  STL [R1+0x3ac], R9 ;  /* 0x0003ac0901007387 */ /* 0x0001e20000100800 */
[C---:B------:R-:W-:Y:S02]  /*6780*/  IMAD R3, R6.reuse, R14, R3 ;  /* 0x0000000e06037224 */ /* 0x040fe400078e0203 */
[----:B------:R-:W-:Y:S01]  /*6790*/  @!P3 IMAD.MOV R15, RZ, RZ, -R15 ;  /* 0x000000ffff0fb224 */ /* 0x000fe200078e0a0f */
[----:B------:R-:W-:Y:S01]  /*67a0*/  ISETP.GT.U32.AND P3, PT, R6, R2, PT ;  /* 0x000000020600720c */ /* 0x000fe20003f64070 */
[----:B------:R-:W-:-:S02]  /*67b0*/  @!P5 IMAD.IADD R20, R20, 0x1, -R6 ;  /* 0x000000011414d824 */ /* 0x000fc400078e0a06 */
[----:B------:R-:W-:Y:S01]  /*67c0*/  VIADD R0, R16, 0x120 ;  /* 0x0000012010007836 */ /* 0x000fe20000000000 */
[----:B------:R-:W-:Y:S01]  /*67d0*/  STL [R1+0x3a0], R15 ;  /* 0x0003a00f01007387 */ /* 0x000fe20000100800 */
[--C-:B------:R-:W-:Y:S01]  /*67e0*/  @!P1 IMAD.IADD R12, R12, 0x1, -R6.reuse ;  /* 0x000000010c0c9824 */ /* 0x100fe200078e0a06 */
[----:B------:R-:W-:Y:S01]  /*67f0*/  ISETP.GT.U32.AND P5, PT, R6, R20, PT ;  /* 0x000000140600720c */ /* 0x000fe20003fa4070 */
[----:B0-----:R-:W-:Y:S01]  /*6800*/  IMAD.MOV.U32 R9, RZ, RZ, R5 ;  /* 0x000000ffff097224 */ /* 0x001fe200078e0005 */
[----:B------:R-:W-:Y:S01]  /*6810*/  IABS R11, R0 ;  /* 0x00000000000b7213 */ /* 0x000fe20000000000 */
[----:B------:R-:W-:Y:S01]  /*6820*/  VIADD R4, R16, 0x11e ;  /* 0x0000011e10047836 */ /* 0x000fe20000000000 */
[C---:B------:R-:W-:Y:S01]  /*6830*/  ISETP.GT.U32.AND P1, PT, R6.reuse, R12, PT ;  /* 0x0000000c0600720c */ /* 0x040fe20003f24070 */
[----:B------:R-:W-:Y:S01]  /*6840*/  @!P6 IMAD.MOV R9, RZ, RZ, -R9 ;  /* 0x000000ffff09e224 */ /* 0x000fe200078e0a09 */
[----:B------:R-:W-:Y:S01]  /*6850*/  ISETP.GT.U32.AND P6, PT, R6, R3, PT ;  /* 0x000000030600720c */ /* 0x000fe20003fc4070 */
[----:B------:R-:W-:Y:S01]  /*6860*/  @!P3 IMAD.IADD R2, R2, 0x1, -R6 ;  /* 0x000000010202b824 */ /* 0x000fe200078e0a06 */
[----:B------:R-:W-:Y:S01]  /*6870*/  IABS R10, R4 ;  /* 0x00000004000a7213 */ /* 0x000fe20000000000 */
[----:B------:R-:W-:Y:S01]  /*6880*/  IMAD.MOV.U32 R5, RZ, RZ, R11 ;  /* 0x000000ffff057224 */ /* 0x000fe200078e000b */
[----:B------:R0:W-:Y:S01]  /*6890*/  STL [R1+0x3a8], R9 ;  /* 0x0003a80901007387 */ /* 0x0001e20000100800 */
[----:B------:R-:W-:Y:S01]  /*68a0*/  VIADD R13, R16, 0x11c ;  /* 0x0000011c100d7836 */ /* 0x000fe20000000000 */
[----:B------:R-:W-:Y:S01]  /*68b0*/  ISETP.GT.U32.AND P3, PT, R6, R2, PT ;  /* 0x000000020600720c */ /* 0x000fe20003f64070 */
[----:B------:R-:W-:-:S04]  /*68c0*/  IMAD.HI.U32 R11, R18, R5, RZ ;  /* 0x00000005120b7227 */ /* 0x000fc800078e00ff */
[--C-:B------:R-:W-:Y:S01]  /*68d0*/  @!P5 IMAD.IADD R20, R20, 0x1, -R6.reuse ;  /* 0x000000011414d824 */ /* 0x100fe200078e0a06 */
[----:B------:R-:W-:Y:S01]  /*68e0*/  ISETP.GE.AND P5, PT, R0, RZ, PT ;  /* 0x000000ff0000720c */ /* 0x000fe20003fa6270 */
[----:B------:R-:W-:Y:S02]  /*68f0*/  @!P6 IMAD.IADD R3, R3, 0x1, -R6 ;  /* 0x000000010303e824 */ /* 0x000fe400078e0a06 */
[----:B------:R-:W-:-:S03]  /*6900*/  IMAD.HI.U32 R0, R18, R10, RZ ;  /* 0x0000000a12007227 */ /* 0x000fc600078e00ff */
[C---:B------:R-:W-:Y:S01]  /*6910*/  ISETP.GT.U32.AND P6, PT, R6.reuse, R3, PT ;  /* 0x000000030600720c */ /* 0x040fe20003fc4070 */
[----:B------:R-:W-:Y:S02]  /*6920*/  IMAD.MOV R11, RZ, RZ, -R11 ;  /* 0x000000ffff0b7224 */ /* 0x000fe400078e0a0b */
[----:B------:R-:W-:Y:S02]  /*6930*/  IMAD.MOV R0, RZ, RZ, -R0 ;  /* 0x000000ffff007224 */ /* 0x000fe400078e0a00 */
[----:B------:R-:W-:Y:S02]  /*6940*/  IMAD R5, R6, R11, R5 ;  /* 0x0000000b06057224 */ /* 0x000fe400078e0205 */
[----:B------:R-:W-:Y:S01]  /*6950*/  @!P1 IMAD.IADD R12, R12, 0x1, -R6 ;  /* 0x000000010c0c9824 */ /* 0x000fe200078e0a06 */
[----:B------:R-:W-:Y:S01]  /*6960*/  ISETP.GE.AND P1, PT, R7, RZ, PT ;  /* 0x000000ff0700720c */ /* 0x000fe20003f26270 */
[----:B------:R-:W-:Y:S01]  /*6970*/  IMAD R10, R6, R0, R10 ;  /* 0x00000000060a7224 */ /* 0x000fe200078e020a */
[----:B------:R-:W-:Y:S01]  /*6980*/  IABS R7, R13 ;  /* 0x0000000d00077213 */ /* 0x000fe20000000000 */
[----:B------:R-:W-:Y:S01]  /*6990*/  @!P3 IMAD.IADD R2, R2, 0x1, -R6 ;  /* 0x000000010202b824 */ /* 0x000fe200078e0a06 */
[----:B------:R-:W-:Y:S01]  /*69a0*/  ISETP.GT.U32.AND P3, PT, R6, R5, PT ;  /* 0x000000050600720c */ /* 0x000fe20003f64070 */
[----:B0-----:R-:W-:-:S02]  /*69b0*/  IMAD.MOV.U32 R9, RZ, RZ, R12 ;  /* 0x000000ffff097224 */ /* 0x001fc400078e000c */
[----:B------:R-:W-:Y:S01]  /*69c0*/  @!P6 IMAD.IADD R3, R3, 0x1, -R6 ;  /* 0x000000010303e824 */ /* 0x000fe200078e0a06 */
[----:B------:R-:W-:Y:S01]  /*69d0*/  ISETP.GT.U32.AND P6, PT, R6, R10, PT ;  /* 0x0000000a0600720c */ /* 0x000fe20003fc4070 */
[----:B------:R-:W-:Y:S01]  /*69e0*/  @!P4 IMAD.MOV R9, RZ, RZ, -R9 ;  /* 0x000000ffff09c224 */ /* 0x000fe200078e0a09 */
[----:B------:R-:W-:Y:S01]  /*69f0*/  ISETP.GE.AND P4, PT, R4, RZ, PT ;  /* 0x000000ff0400720c */ /* 0x000fe20003f86270 */
[----:B------:R-:W-:Y:S02]  /*6a00*/  VIADD R12, R16, 0x11a ;  /* 0x0000011a100c7836 */ /* 0x000fe40000000000 */
[----:B------:R-:W-:Y:S01]  /*6a10*/  IMAD.HI.U32 R4, R18, R7, RZ ;  /* 0x0000000712047227 */ /* 0x000fe200078e00ff */
[----:B------:R0:W-:Y:S02]  /*6a20*/  STL [R1+0x3a4], R9 ;  /* 0x0003a40901007387 */ /* 0x0001e40000100800 */
[----:B------:R-:W-:Y:S01]  /*6a30*/  IABS R17, R12 ;  /* 0x0000000c00117213 */ /* 0x000fe20000000000 */
[----:B------:R-:W-:-:S02]  /*6a40*/  IMAD.MOV R4, RZ, RZ, -R4 ;  /* 0x000000ffff047224 */ /* 0x000fc400078e0a04 */
[----:B------:R-:W-:Y:S02]  /*6a50*/  @!P3 IMAD.IADD R5, R5, 0x1, -R6 ;  /* 0x000000010505b824 */ /* 0x000fe400078e0a06 */
[----:B------:R-:W-:Y:S02]  /*6a60*/  VIADD R14, R16, 0x118 ;  /* 0x00000118100e7836 */ /* 0x000fe40000000000 */
[----:B------:R-:W-:Y:S02]  /*6a70*/  IMAD R7, R6, R4, R7 ;  /* 0x0000000406077224 */ /* 0x000fe400078e0207 */
[----:B0-----:R-:W-:Y:S01]  /*6a80*/  IMAD.MOV.U32 R9, RZ, RZ, R20 ;  /* 0x000000ffff097224 */ /* 0x001fe200078e0014 */
[----:B------:R-:W-:Y:S01]  /*6a90*/  IABS R15, R14 ;  /* 0x0000000e000f7213 */ /* 0x000fe20000000000 */
[----:B------:R-:W-:Y:S01]  /*6aa0*/  @!P6 IMAD.IADD R10, R10, 0x1, -R6 ;  /* 0x000000010a0ae824 */ /* 0x000fe200078e0a06 */
[----:B------:R-:W-:Y:S01]  /*6ab0*/  ISETP.GT.U32.AND P6, PT, R6, R5, PT ;  /* 0x000000050600720c */ /* 0x000fe20003fc4070 */
[----:B------:R-:W-:Y:S01]  /*6ac0*/  VIADD R0, R16, 0x116 ;  /* 0x0000011610007836 */ /* 0x000fe20000000000 */
[----:B------:R-:W-:Y:S01]  /*6ad0*/  ISETP.GT.U32.AND P3, PT, R6, R7, PT ;  /* 0x000000070600720c */ /* 0x000fe20003f64070 */
[----:B------:R-:W-:-:S03]  /*6ae0*/  IMAD.HI.U32 R21, R18, R17, RZ ;  /* 0x0000001112157227 */ /* 0x000fc600078e00ff */
[----:B------:R-:W-:Y:S01]  /*6af0*/  IABS R11, R0 ;  /* 0x00000000000b7213 */ /* 0x000fe20000000000 */
[----:B------:R-:W-:Y:S01]  /*6b00*/  @!P2 IMAD.MOV R9, RZ, RZ, -R9 ;  /* 0x000000ffff09a224 */ /* 0x000fe200078e0a09 */
[----:B------:R-:W-:Y:S01]  /*6b10*/  ISETP.GE.AND P2, PT, R13, RZ, PT ;  /* 0x000000ff0d00720c */ /* 0x000fe20003f46270 */
[----:B------:R-:W-:Y:S02]  /*6b20*/  IMAD.MOV R21, RZ, RZ, -R21 ;  /* 0x000000ffff157224 */ /* 0x000fe400078e0a15 */
[----:B------:R-:W-:Y:S01]  /*6b30*/  VIADD R4, R16, 0x114 ;  /* 0x0000011410047836 */ /* 0x000fe20000000000 */
[----:B------:R0:W-:Y:S01]  /*6b40*/  STL [R1+0x398], R9 ;  /* 0x0003980901007387 */ /* 0x0001e20000100800 */
[----:B------:R-:W-:-:S04]  /*6b50*/  IMAD.HI.U32 R19, R18, R15, RZ ;  /* 0x0000000f12137227 */ /* 0x000fc800078e00ff */
[C---:B------:R-:W-:Y:S01]  /*6b60*/  IMAD R13, R6.reuse, R21, R17 ;  /* 0x00000015060d7224 */ /* 0x040fe200078e0211 */
[----:B------:R-:W-:Y:S01]  /*6b70*/  IABS R17, R4 ;  /* 0x0000000400117213 */ /* 0x000fe20000000000 */
[----:B------:R-:W-:Y:S02]  /*6b80*/  IMAD.MOV.U32 R20, RZ, RZ, R11 ;  /* 0x000000ffff147224 */ /* 0x000fe400078e000b */
[----:B------:R-:W-:Y:S02]  /*6b90*/  IMAD.MOV R19, RZ, RZ, -R19 ;  /* 0x000000ffff137224 */ /* 0x000fe400078e0a13 */
[----:B0-----:R-:W-:Y:S02]  /*6ba0*/  IMAD.MOV.U32 R9, RZ, RZ, R2 ;  /* 0x000000ffff097224 */ /* 0x001fe400078e0002 */
[----:B------:R-:W-:Y:S01]  /*6bb0*/  @!P6 IMAD.IADD R5, R5, 0x1, -R6 ;  /* 0x000000010505e824 */ /* 0x000fe200078e0a06 */
[----:B------:R-:W-:Y:S01]  /*6bc0*/  ISETP.GT.U32.AND P6, PT, R6, R13, PT ;  /* 0x0000000d0600720c */ /* 0x000fe20003fc4070 */
[----:B------:R-:W-:-:S02]  /*6bd0*/  @!P0 IMAD.MOV R9, RZ, RZ, -R9 ;  /* 0x000000ffff098224 */ /* 0x000fc400078e0a09 */
[----:B------:R-:W-:-:S03]  /*6be0*/  IMAD.HI.U32 R2, R18, R20, RZ ;  /* 0x0000001412027227 */ /* 0x000fc600078e00ff */
[----:B------:R0:W-:Y:S01]  /*6bf0*/  STL [R1+0x38c], R9 ;  /* 0x00038c0901007387 */ /* 0x0001e20000100800 */
[C---:B------:R-:W-:Y:S02]  /*6c00*/  IMAD R11, R6.reuse, R19, R15 ;  /* 0x00000013060b7224 */ /* 0x040fe400078e020f */
[----:B------:R-:W-:Y:S01]  /*6c10*/  @!P3 IMAD.IADD R7, R7, 0x1, -R6 ;  /* 0x000000010707b824 */ /* 0x000fe200078e0a06 */
[----:B------:R-:W-:Y:S01]  /*6c20*/  ISETP.GT.U32.AND P3, PT, R6, R10, PT ;  /* 0x0000000a0600720c */ /* 0x000fe20003f64070 */
[----:B------:R-:W-:Y:S02]  /*6c30*/  IMAD.MOV.U32 R15, RZ, RZ, R3 ;  /* 0x000000ffff0f7224 */ /* 0x000fe400078e0003 */
[----:B------:R-:W-:Y:S01]  /*6c40*/  IMAD.HI.U32 R3, R18, R17, RZ ;  /* 0x0000001112037227 */ /* 0x000fe200078e00ff */
[----:B------:R-:W-:-:S03]  /*6c50*/  ISETP.GT.U32.AND P0, PT, R6, R7, PT ;  /* 0x000000070600720c */ /* 0x000fc60003f04070 */
[----:B0-----:R-:W-:Y:S02]  /*6c60*/  IMAD.MOV.U32 R9, RZ, RZ, R5 ;  /* 0x000000ffff097224 */ /* 0x001fe400078e0005 */
[----:B------:R-:W-:Y:S02]  /*6c70*/  IMAD.MOV R2, RZ, RZ, -R2 ;  /* 0x000000ffff027224 */ /* 0x000fe400078e0a02 */
[----:B------:R-:W-:Y:S01]  /*6c80*/  @!P5 IMAD.MOV R9, RZ, RZ, -R9 ;  /* 0x000000ffff09d224 */ /* 0x000fe200078e0a09 */
[C---:B------:R-:W-:Y:S01]  /*6c90*/  ISETP.GT.U32.AND P5, PT, R6.reuse, R11, PT ;  /* 0x0000000b0600720c */ /* 0x040fe20003fa4070 */
[----:B------:R-:W-:Y:S02]  /*6ca0*/  IMAD.MOV R5, RZ, RZ, -R3 ;  /* 0x000000ffff057224 */ /* 0x000fe400078e0a03 */
[----:B------:R-:W-:Y:S02]  /*6cb0*/  IMAD R3, R6, R2, R20 ;  /* 0x0000000206037224 */ /* 0x000fe400078e0214 */
[----:B------:R-:W-:-:S02]  /*6cc0*/  @!P6 IMAD.IADD R13, R13, 0x1, -R6 ;  /* 0x000000010d0de824 */ /* 0x000fc400078e0a06 */
[----:B------:R-:W-:Y:S01]  /*6cd0*/  @!P1 IMAD.MOV R15, RZ, RZ, -R15 ;  /* 0x000000ffff0f9224 */ /* 0x000fe200078e0a0f */
[----:B------:R-:W-:Y:S01]  /*6ce0*/  ISETP.GT.U32.AND P6, PT, R6, R3, PT ;  /* 0x000000030600720c */ /* 0x000fe20003fc4070 */
[--C-:B------:R-:W-:Y:S01]  /*6cf0*/  @!P3 IMAD.IADD R10, R10, 0x1, -R6.reuse ;  /* 0x000000010a0ab824 */ /* 0x100fe200078e0a06 */
[----:B------:R-:W-:Y:S01]  /*6d00*/  ISETP.GE.AND P1, PT, R12, RZ, PT ;  /* 0x000000ff0c00720c */ /* 0x000fe20003f26270 */
[----:B------:R-:W-:Y:S01]  /*6d10*/  VIADD R2, R16, 0x112 ;  /* 0x0000011210027836 */ /* 0x000fe20000000000 */
[----:B------:R-:W-:Y:S01]  /*6d20*/  STL [R1+0x370], R15 ;  /* 0x0003700f01007387 */ /* 0x000fe20000100800 */
[--C-:B------:R-:W-:Y:S01]  /*6d30*/  @!P5 IMAD.IADD R11, R11, 0x1, -R6.reuse ;  /* 0x000000010b0bd824 */ /* 0x100fe200078e0a06 */
[----:B------:R-:W-:Y:S01]  /*6d40*/  ISETP.GT.U32.AND P5, PT, R6, R13, PT ;  /* 0x0000000d0600720c */ /* 0x000fe20003fa4070 */
[--C-:B------:R-:W-:Y:S01]  /*6d50*/  @!P0 IMAD.IADD R7, R7, 0x1, -R6.reuse ;  /* 0x0000000107078824 */ /* 0x100fe200078e0a06 */
[----:B------:R0:W-:Y:S01]  /*6d60*/  STL [R1+0x36c], R9 ;  /* 0x00036c0901007387 */ /* 0x0001e20000100800 */
[----:B------:R-:W-:Y:S01]  /*6d70*/  ISETP.GE.AND P0, PT, R0, RZ, PT ;  /* 0x000000ff0000720c */ /* 0x000fe20003f06270 */
[----:B------:R-:W-:Y:S01]  /*6d80*/  IMAD R0, R6, R5, R17 ;  /* 0x0000000506007224 */ /* 0x000fe200078e0211 */
[----:B------:R-:W-:Y:S01]  /*6d90*/  IABS R17, R2 ;  /* 0x0000000200117213 */ /* 0x000fe20000000000 */
[----:B------:R-:W-:Y:S01]  /*6da0*/  VIADD R5, R16, 0x110 ;  /* 0x0000011010057836 */ /* 0x000fe20000000000 */
[----:B------:R-:W-:Y:S01]  /*6db0*/  ISETP.GE.AND P3, PT, R14, RZ, PT ;  /* 0x000000ff0e00720c */ /* 0x000fe20003f66270 */
[----:B------:R-:W-:-:S02]  /*6dc0*/  @!P6 IMAD.IADD R3, R3, 0x1, -R6 ;  /* 0x000000010303e824 */ /* 0x000fc400078e0a06 */
[----:B------:R-:W-:Y:S01]  /*6dd0*/  IMAD.HI.U32 R20, R18, R17, RZ ;  /* 0x0000001112147227 */ /* 0x000fe200078e00ff */
[----:B------:R-:W-:Y:S02]  /*6de0*/  IABS R19, R5 ;  /* 0x0000000500137213 */ /* 0x000fe40000000000 */
[C---:B------:R-:W-:Y:S01]  /*6df0*/  ISETP.GT.U32.AND P6, PT, R6.reuse, R3, PT ;  /* 0x000000030600720c */ /* 0x040fe20003fc4070 */
[----:B0-----:R-:W-:Y:S02]  /*6e00*/  IMAD.MOV.U32 R9, RZ, RZ, R10 ;  /* 0x000000ffff097224 */ /* 0x001fe400078e000a */
[----:B------:R-:W-:Y:S02]  /*6e10*/  IMAD.MOV R20, RZ, RZ, -R20 ;  /* 0x000000ffff147224 */ /* 0x000fe400078e0a14 */
[----:B------:R-:W-:Y:S01]  /*6e20*/  @!P4 IMAD.MOV R9, RZ, RZ, -R9 ;  /* 0x000000ffff09c224 */ /* 0x000fe200078e0a09 */
[C---:B------:R-:W-:Y:S01]  /*6e30*/  ISETP.GT.U32.AND P4, PT, R6.reuse, R11, PT ;  /* 0x0000000b0600720c */ /* 0x040fe20003f84070 */
[----:B------:R-:W-:Y:S01]  /*6e40*/  @!P5 IMAD.IADD R13, R13, 0x1, -R6 ;  /* 0x000000010d0dd824 */ /* 0x000fe200078e0a06 */
[----:B------:R-:W-:Y:S01]  /*6e50*/  ISETP.GT.U32.AND P5, PT, R6, R0, PT ;  /* 0x000000000600720c */ /* 0x000fe20003fa4070 */
[C---:B------:R-:W-:Y:S01]  /*6e60*/  VIADD R15, R16.reuse, 0x10e ;  /* 0x0000010e100f7836 */ /* 0x040fe20000000000 */
[----:B------:R0:W-:Y:S01]  /*6e70*/  STL [R1+0x368], R9 ;  /* 0x0003680901007387 */ /* 0x0001e20000100800 */
[----:B------:R-:W-:-:S02]  /*6e80*/  VIADD R10, R16, 0x10c ;  /* 0x0000010c100a7836 */ /* 0x000fc40000000000 */
[--C-:B------:R-:W-:Y:S01]  /*6e90*/  @!P6 IMAD.IADD R3, R3, 0x1, -R6.reuse ;  /* 0x000000010303e824 */ /* 0x100fe200078e0a06 */
[----:B------:R-:W-:Y:S01]  /*6ea0*/  IABS R14, R15 ;  /* 0x0000000f000e7213 */ /* 0x000fe20000000000 */
[----:B------:R-:W-:Y:S01]  /*6eb0*/  IMAD.MOV.U32 R22, RZ, RZ, R7 ;  /* 0x000000ffff167224 */ /* 0x000fe200078e0007 */
[----:B------:R-:W-:Y:S01]  /*6ec0*/  IABS R12, R10 ;  /* 0x0000000a000c7213 */ /* 0x000fe20000000000 */
[----:B------:R-:W-:Y:S01]  /*6ed0*/  @!P0 IMAD.MOV R3, RZ, RZ, -R3 ;  /* 0x000000ffff038224 */ /* 0x000fe200078e0a03 */
[----:B------:R-:W-:Y:S01]  /*6ee0*/  ISETP.GE.AND P0, PT, R5, RZ, PT ;  /* 0x000000ff0500720c */ /* 0x000fe20003f06270 */
[--C-:B------:R-:W-:Y:S01]  /*6ef0*/  @!P4 IMAD.IADD R11, R11, 0x1, -R6.reuse ;  /* 0x000000010b0bc824 */ /* 0x100fe200078e0a06 */
[----:B------:R-:W-:Y:S01]  /*6f00*/  ISETP.GE.AND P4, PT, R4, RZ, PT ;  /* 0x000000ff0400720c */ /* 0x000fe20003f86270 */
[----:B------:R-:W-:Y:S02]  /*6f10*/  IMAD R4, R6, R20, R17 ;  /* 0x0000001406047224 */ /* 0x000fe400078e0211 */
[----:B------:R-:W-:Y:S01]  /*6f20*/  @!P5 IMAD.IADD R0, R0, 0x1, -R6 ;  /* 0x000000010000d824 */ /* 0x000fe200078e0a06 */
[----:B------:R-:W-:Y:S01]  /*6f30*/  ISETP.GE.AND P5, PT, R2, RZ, PT ;  /* 0x000000ff0200720c */ /* 0x000fe20003fa6270 */
[----:B------:R-:W-:Y:S01]  /*6f40*/  IMAD.HI.U32 R17, R18, R19, RZ ;  /* 0x0000001312117227 */ /* 0x000fe200078e00ff */
[----:B------:R-:W-:-:S03]  /*6f50*/  ISETP.GT.U32.AND P6, PT, R6, R4, PT ;  /* 0x000000040600720c */ /* 0x000fc60003fc4070 */
[----:B0-----:R-:W-:Y:S02]  /*6f60*/  IMAD.MOV.U32 R9, RZ, RZ, R13 ;  /* 0x000000ffff097224 */ /* 0x001fe400078e000d */
[----:B------:R-:W-:-:S04]  /*6f70*/  IMAD.HI.U32 R21, R18, R14, RZ ;  /* 0x0000000e12157227 */ /* 0x000fc800078e00ff */
[----:B------:R-:W-:Y:S02]  /*6f80*/  @!P2 IMAD.MOV R22, RZ, RZ, -R22 ;  /* 0x000000ffff16a224 */ /* 0x000fe400078e0a16 */
[----:B------:R-:W-:Y:S02]  /*6f90*/  IMAD.MOV R17, RZ, RZ, -R17 ;  /* 0x000000ffff117224 */ /* 0x000fe400078e0a11 */
[----:B------:R-:W-:Y:S01]  /*6fa0*/  @!P6 IMAD.IADD R4, R4, 0x1, -R6 ;  /* 0x000000010404e824 */ /* 0x000fe200078e0a06 */
[----:B------:R-:W-:Y:S01]  /*6fb0*/  ISETP.GT.U32.AND P6, PT, R6, R0, PT ;  /* 0x000000000600720c */ /* 0x000fe20003fc4070 */
[----:B------:R-:W-:Y:S01]  /*6fc0*/  @!P1 IMAD.MOV R9, RZ, RZ, -R9 ;  /* 0x000000ffff099224 */ /* 0x000fe200078e0a09 */
[----:B------:R-:W-:Y:S01]  /*6fd0*/  STL [R1+0x364], R22 ;  /* 0x0003641601007387 */ /* 0x000fe20000100800 */
[----:B------:R-:W-:Y:S01]  /*6fe0*/  IMAD.HI.U32 R20, R18, R12, RZ ;  /* 0x0000000c12147227 */ /* 0x000fe200078e00ff */
[----:B------:R-:W-:Y:S02]  /*6ff0*/  ISETP.GT.U32.AND P2, PT, R6, R4, PT ;  /* 0x000000040600720c */ /* 0x000fe40003f44070 */
[----:B------:R0:W-:Y:S01]  /*7000*/  STL [R1+0x358], R9 ;  /* 0x0003580901007387 */ /* 0x0001e20000100800 */
[----:B------:R-:W-:-:S02]  /*7010*/  IMAD.MOV R21, RZ, RZ, -R21 ;  /* 0x000000ffff157224 */ /* 0x000fc400078e0a15 */
[C---:B------:R-:W-:Y:S02]  /*7020*/  IMAD R17, R6.reuse, R17, R19 ;  /* 0x0000001106117224 */ /* 0x040fe400078e0213 */
[----:B------:R-:W-:Y:S02]  /*7030*/  IMAD.MOV R20, RZ, RZ, -R20 ;  /* 0x000000ffff147224 */ /* 0x000fe400078e0a14 */
[C---:B------:R-:W-:Y:S01]  /*7040*/  IMAD R14, R6.reuse, R21, R14 ;  /* 0x00000015060e7224 */ /* 0x040fe200078e020e */
[----:B------:R-:W-:Y:S01]  /*7050*/  ISETP.GT.U32.AND P1, PT, R6, R17, PT ;  /* 0x000000110600720c */ /* 0x000fe20003f24070 */
[----:B------:R-:W-:Y:S02]  /*7060*/  VIADD R2, R16, 0x10a ;  /* 0x0000010a10027836 */ /* 0x000fe40000000000 */
[----:B0-----:R-:W-:Y:S02]  /*7070*/  IMAD.MOV.U32 R9, RZ, RZ, R11 ;  /* 0x000000ffff097224 */ /* 0x001fe400078e000b */
[C---:B------:R-:W-:Y:S01]  /*7080*/  IMAD R12, R6.reuse, R20, R12 ;  /* 0x00000014060c7224 */ /* 0x040fe200078e020c */
[----:B------:R-:W-:Y:S01]  /*7090*/  IABS R7, R2 ;  /* 0x0000000200077213 */ /* 0x000fe20000000000 */
[----:B------:R-:W-:Y:S01]  /*70a0*/  @!P3 IMAD.MOV R9, RZ, RZ, -R9 ;  /* 0x000000ffff09b224 */ /* 0x000fe200078e0a09 */
[----:B------:R-:W-:Y:S01]  /*70b0*/  ISETP.GT.U32.AND P3, PT, R6, R14, PT ;  /* 0x0000000e0600720c */ /* 0x000fe20003f64070 */
[----:B------:R-:W-:Y:S01]  /*70c0*/  @!P6 IMAD.IADD R0, R0, 0x1, -R6 ;  /* 0x000000010000e824 */ /* 0x000fe200078e0a06 */
[----:B------:R-:W-:Y:S01]  /*70d0*/  ISETP.GT.U32.AND P6, PT, R6, R12, PT ;  /* 0x0000000c0600720c */ /* 0x000fe20003fc4070 */
[----:B------:R-:W-:Y:S01]  /*70e0*/  VIADD R19, R16, 0x108 ;  /* 0x0000010810137836 */ /* 0x000fe20000000000 */
[----:B------:R0:W-:Y:S01]  /*70f0*/  STL [R1+0x34c], R9 ;  /* 0x00034c0901007387 */ /* 0x0001e20000100800 */
[----:B------:R-:W-:-:S03]  /*7100*/  IMAD.HI.U32 R11, R18, R7, RZ ;  /* 0x00000007120b7227 */ /* 0x000fc600078e00ff */
[----:B------:R-:W-:Y:S01]  /*7110*/  IABS R13, R19 ;  /* 0x00000013000d7213 */ /* 0x000fe20000000000 */
[----:B------:R-:W-:Y:S01]  /*7120*/  IMAD.MOV R11, RZ, RZ, -R11 ;  /* 0x000000ffff0b7224 */ /* 0x000fe200078e0a0b */
[----:B------:R1:W-:Y:S01]  /*7130*/  STL [R1+0x348], R3 ;  /* 0x0003480301007387 */ /* 0x0003e20000100800 */
[--C-:B------:R-:W-:Y:S01]  /*7140*/  @!P2 IMAD.IADD R4, R4, 0x1, -R6.reuse ;  /* 0x000000010404a824 */ /* 0x100fe200078e0a06 */
[----:B------:R-:W-:Y:S01]  /*7150*/  ISETP.GE.AND P2, PT, R15, RZ, PT ;  /* 0x000000ff0f00720c */ /* 0x000fe20003f46270 */
[----:B------:R-:W-:Y:S01]  /*7160*/  @!P1 IMAD.IADD R17, R17, 0x1, -R6 ;  /* 0x0000000111119824 */ /* 0x000fe200078e0a06 */
[----:B------:R-:W-:Y:S01]  /*7170*/  ISETP.GE.AND P1, PT, R10, RZ, PT ;  /* 0x000000ff0a00720c */ /* 0x000fe20003f26270 */
[----:B0-----:R-:W-:Y:S02]  /*7180*/  IMAD.MOV.U32 R9, RZ, RZ, R0 ;  /* 0x000000ffff097224 */ /* 0x001fe400078e0000 */
[----:B------:R-:W-:Y:S01]  /*7190*/  @!P3 IMAD.IADD R14, R14, 0x1, -R6 ;  /* 0x000000010e0eb824 */ /* 0x000fe200078e0a06 */
[----:B------:R-:W-:Y:S01]  /*71a0*/  ISETP.GT.U32.AND P3, PT, R6, R17, PT ;  /* 0x000000110600720c */ /* 0x000fe20003f64070 */
[----:B------:R-:W-:-:S02]  /*71b0*/  @!P4 IMAD.MOV R9, RZ, RZ, -R9 ;  /* 0x000000ffff09c224 */ /* 0x000fc400078e0a09 */
[----:B-1----:R-:W-:Y:S02]  /*71c0*/  IMAD.MOV.U32 R3, RZ, RZ, R13 ;  /* 0x000000ffff037224 */ /* 0x002fe400078e000d */
[----:B------:R-:W-:Y:S01]  /*71d0*/  IMAD R5, R6, R11, R7 ;  /* 0x0000000b06057224 */ /* 0x000fe200078e0207 */
[----:B------:R0:W-:Y:S01]  /*71e0*/  STL [R1+0x344], R9 ;  /* 0x0003440901007387 */ /* 0x0001e20000100800 */
[----:B------:R-:W-:-:S04]  /*71f0*/  IMAD.HI.U32 R10, R18, R3, RZ ;  /* 0x00000003120a7227 */ /* 0x000fc800078e00ff */
[----:B------:R-:W-:Y:S01]  /*7200*/  @!P6 IMAD.IADD R12, R12, 0x1, -R6 ;  /* 0x000000010c0ce824 */ /* 0x000fe200078e0a06 */
[----:B------:R-:W-:Y:S01]  /*7210*/  ISETP.GT.U32.AND P6, PT, R6, R14, PT ;  /* 0x0000000e0600720c */ /* 0x000fe20003fc4070 */
[----:B------:R-:W-:Y:S02]  /*7220*/  IMAD.MOV R10, RZ, RZ, -R10 ;  /* 0x000000ffff0a7224 */ /* 0x000fe400078e0a0a */
[----:B------:R-:W-:Y:S01]  /*7230*/  VIADD R7, R16, 0x106 ;  /* 0x0000010610077836 */ /* 0x000fe20000000000 */
[C---:B------:R-:W-:Y:S01]  /*7240*/  ISETP.GT.U32.AND P4, PT, R6.reuse, R12, PT ;  /* 0x0000000c0600720c */ /* 0x040fe20003f84070 */
[----:B0-----:R-:W-:Y:S02]  /*7250*/  IMAD.MOV.U32 R9, RZ, RZ, R4 ;  /* 0x000000ffff097224 */ /* 0x001fe400078e0004 */
[C---:B------:R-:W-:Y:S01]  /*7260*/  IMAD R0, R6.reuse, R10, R3 ;  /* 0x0000000a06007224 */ /* 0x040fe200078e0203 */
[----:B------:R-:W-:Y:S01]  /*7270*/  IABS R3, R7 ;  /* 0x0000000700037213 */ /* 0x000fe20000000000 */
[----:B------:R-:W-:Y:S01]  /*7280*/  @!P5 IMAD.MOV R9, RZ, RZ, -R9 ;  /* 0x000000ffff09d224 */ /* 0x000fe200078e0a09 */
[----:B------:R-:W-:Y:S01]  /*7290*/  ISETP.GT.U32.AND P5, PT, R6, R5, PT ;  /* 0x000000050600720c */ /* 0x000fe20003fa4070 */
[----:B------:R-:W-:-:S02]  /*72a0*/  VIADD R4, R16, 0x104 ;  /* 0x0000010410047836 */ /* 0x000fc40000000000 */
[--C-:B------:R-:W-:Y:S01]  /*72b0*/  @!P3 IMAD.IADD R17, R17, 0x1, -R6.reuse ;  /* 0x000000011111b824 */ /* 0x100fe200078e0a06 */
[----:B------:R-:W-:Y:S01]  /*72c0*/  ISETP.GE.AND P3, PT, R2, RZ, PT ;  /* 0x000000ff0200720c */ /* 0x000fe20003f66270 */
[--C-:B------:R-:W-:Y:S01]  /*72d0*/  @!P6 IMAD.IADD R14, R14, 0x1, -R6.reuse ;  /* 0x000000010e0ee824 */ /* 0x100fe200078e0a06 */
[----:B------:R0:W-:Y:S01]  /*72e0*/  STL [R1+0x340], R9 ;  /* 0x0003400901007387 */ /* 0x0001e20000100800 */
[----:B------:R-:W-:Y:S01]  /*72f0*/  IMAD.HI.U32 R13, R18, R3, RZ ;  /* 0x00000003120d7227 */ /* 0x000fe200078e00ff */
[----:B------:R-:W-:Y:S02]  /*7300*/  ISETP.GT.U32.AND P6, PT, R6, R0, PT ;  /* 0x000000000600720c */ /* 0x000fe40003fc4070 */
[----:B------:R-:W-:Y:S01]  /*7310*/  IABS R2, R4 ;  /* 0x0000000400027213 */ /* 0x000fe20000000000 */
[----:B------:R-:W-:Y:S02]  /*7320*/  IMAD.MOV R13, RZ, RZ, -R13 ;  /* 0x000000ffff0d7224 */ /* 0x000fe400078e0a0d */
[----:B------:R-:W-:Y:S01]  /*7330*/  @!P5 IMAD.IADD R5, R5, 0x1, -R6 ;  /* 0x000000010505d824 */ /* 0x000fe200078e0a06 */
[----:B------:R-:W-:Y:S01]  /*7340*/  ISETP.GE.AND P5, PT, R7, RZ, PT ;  /* 0x000000ff0700720c */ /* 0x000fe20003fa6270 */
[----:B------:R-:W-:-:S02]  /*7350*/  VIADD R10, R16, 0x102 ;  /* 0x00000102100a7836 */ /* 0x000fc40000000000 */
[----:B0-----:R-:W-:Y:S02]  /*7360*/  IMAD.MOV.U32 R9, RZ, RZ, R17 ;  /* 0x000000ffff097224 */ /* 0x001fe400078e0011 */
[----:B------:R-:W-:Y:S01]  /*7370*/  IMAD.HI.U32 R11, R18, R2, RZ ;  /* 0x00000002120b7227 */ /* 0x000fe200078e00ff */
[----:B------:R-:W-:-:S03]  /*7380*/  IABS R7, R10 ;  /* 0x0000000a00077213 */ /* 0x000fc60000000000 */
[----:B------:R-:W-:Y:S01]  /*7390*/  @!P0 IMAD.MOV R9, RZ, RZ, -R9 ;  /* 0x000000ffff098224 */ /* 0x000fe200078e0a09 */
[C---:B------:R-:W-:Y:S01]  /*73a0*/  ISETP.GT.U32.AND P0, PT, R6.reuse, R5, PT ;  /* 0x000000050600720c */ /* 0x040fe20003f04070 */
[----:B------:R-:W-:Y:S02]  /*73b0*/  IMAD R3, R6, R13, R3 ;  /* 0x0000000d06037224 */ /* 0x000fe400078e0203 */
[----:B------:R-:W-:Y:S01]  /*73c0*/  @!P4 IMAD.IADD R12, R12, 0x1, -R6 ;  /* 0x000000010c0cc824 */ /* 0x000fe200078e0a06 */
[----:B------:R0:W-:Y:S01]  /*73d0*/  STL [R1+0x32c], R9 ;  /* 0x00032c0901007387 */ /* 0x0001e20000100800 */
[----:B------:R-:W-:Y:S01]  /*73e0*/  IMAD.MOV R11, RZ, RZ, -R11 ;  /* 0x000000ffff0b7224 */ /* 0x000fe200078e0a0b */
[----:B------:R-:W-:Y:S01]  /*73f0*/  ISETP.GE.AND P4, PT, R19, RZ, PT ;  /* 0x000000ff1300720c */ /* 0x000fe20003f86270 */
[----:B------:R-:W-:Y:S01]  /*7400*/  @!P2 IMAD.MOV R14, RZ, RZ, -R14 ;  /* 0x000000ffff0ea224 */ /* 0x000fe200078e0a0e */
[----:B------:R-:W-:Y:S01]  /*7410*/  ISETP.GT.U32.AND P2, PT, R6, R3, PT ;  /* 0x000000030600720c */ /* 0x000fe20003f44070 */
[----:B------:R-:W-:-:S02]  /*7420*/  @!P6 IMAD.IADD R0, R0, 0x1, -R6 ;  /* 0x000000010000e824 */ /* 0x000fc400078e0a06 */
[----:B------:R-:W-:Y:S01]  /*7430*/  IMAD R2, R6, R11, R2 ;  /* 0x0000000b06027224 */ /* 0x000fe200078e0202 */
[----:B------:R-:W-:Y:S01]  /*7440*/  STL [R1+0x300], R14 ;  /* 0x0003000e01007387 */ /* 0x000fe20000100800 */
[----:B------:R-:W-:Y:S01]  /*7450*/  IMAD.HI.U32 R11, R18, R7, RZ ;  /* 0x00000007120b7227 */ /* 0x000fe200078e00ff */
[----:B------:R-:W-:-:S03]  /*7460*/  ISETP.GT.U32.AND P6, PT, R6, R0, PT ;  /* 0x000000000600720c */ /* 0x000fc60003fc4070 */
[----:B0-----:R-:W-:Y:S02]  /*7470*/  IMAD.MOV.U32 R9, RZ, RZ, R12 ;  /* 0x000000ffff097224 */ /* 0x001fe400078e000c */
[----:B------:R-:W-:Y:S01]  /*7480*/  @!P0 IMAD.IADD R5, R5, 0x1, -R6 ;  /* 0x0000000105058824 */ /* 0x000fe200078e0a06 */
[----:B------:R-:W-:Y:S01]  /*7490*/  ISETP.GT.U32.AND P0, PT, R6, R2, PT ;  /* 0x000000020600720c */ /* 0x000fe20003f04070 */
[----:B------:R-:W-:Y:S01]  /*74a0*/  @!P1 IMAD.MOV R9, RZ, RZ, -R9 ;  /* 0x000000ffff099224 */ /* 0x000fe200078e0a09 */
[----:B------:R-:W-:Y:S01]  /*74b0*/  ISETP.GE.AND P1, PT, R4, RZ, PT ;  /* 0x000000ff0400720c */ /* 0x000fe20003f26270 */
[----:B------:R-:W-:Y:S02]  /*74c0*/  IMAD.MOV R4, RZ, RZ, -R11 ;  /* 0x000000ffff047224 */ /* 0x000fe400078e0a0b */
[----:B------:R-:W-:Y:S01]  /*74d0*/  IMAD.MOV.U32 R13, RZ, RZ, R5 ;  /* 0x000000ffff0d7224 */ /* 0x000fe200078e0005 */
[----:B------:R0:W-:Y:S01]  /*74e0*/  STL [R1+0x304], R9 ;  /* 0x0003040901007387 */ /* 0x0001e20000100800 */
[----:B------:R-:W-:-:S02]  /*74f0*/  IMAD R7, R6, R4, R7 ;  /* 0x0000000406077224 */ /* 0x000fc400078e0207 */
[--C-:B------:R-:W-:Y:S02]  /*7500*/  @!P2 IMAD.IADD R3, R3, 0x1, -R6.reuse ;  /* 0x000000010303a824 */ /* 0x100fe400078e0a06 */
[----:B------:R-:W-:Y:S01]  /*7510*/  @!P3 IMAD.MOV R13, RZ, RZ, -R13 ;  /* 0x000000ffff0db224 */ /* 0x000fe200078e0a0d */
[----:B------:R-:W-:Y:S01]  /*7520*/  ISETP.GT.U32.AND P3, PT, R6, R7, PT ;  /* 0x000000070600720c */ /* 0x000fe20003f64070 */
[----:B------:R-:W-:Y:S01]  /*7530*/  @!P6 IMAD.IADD R0, R0, 0x1, -R6 ;  /* 0x000000010000e824 */ /* 0x000fe200078e0a06 */
[----:B------:R-:W-:Y:S01]  /*7540*/  ISETP.GT.U32.AND P2, PT, R6, R3, PT ;  /* 0x000000030600720c */ /* 0x000fe20003f44070 */
[----:B------:R-:W-:Y:S01]  /*7550*/  VIADD R12, R16, 0x100 ;  /* 0x00000100100c7836 */ /* 0x000fe20000000000 */
[----:B------:R1:W-:Y:S01]  /*7560*/  STL [R1+0x308], R13 ;  /* 0x0003080d01007387 */ /* 0x0003e20000100800 */
[----:B0-----:R-:W-:Y:S01]  /*7570*/  IMAD.MOV.U32 R9, RZ, RZ, R0 ;  /* 0x000000ffff097224 */ /* 0x001fe200078e0000 */
[----:B------:R-:W-:Y:S01]  /*7580*/  ISETP.GE.AND P6, PT, R10, RZ, PT ;  /* 0x000000ff0a00720c */ /* 0x000fe20003fc6270 */
[----:B------:R-:W-:Y:S01]  /*7590*/  VIADD R11, R16, 0xfe ;  /* 0x000000fe100b7836 */ /* 0x000fe20000000000 */
[----:B------:R-:W-:Y:S01]  /*75a0*/  IABS R21, R12 ;  /* 0x0000000c00157213 */ /* 0x000fe20000000000 */
[----:B------:R-:W-:Y:S01]  /*75b0*/  @!P4 IMAD.MOV R9, RZ, RZ, -R9 ;  /* 0x000000ffff09c224 */ /* 0x000fe200078e0a09 */
[----:B------:R-:W-:Y:S01]  /*75c0*/  ISETP.GE.AND P4, PT, R12, RZ, PT ;  /* 0x000000ff0c00720c */ /* 0x000fe20003f86270 */
[--C-:B------:R-:W-:Y:S01]  /*75d0*/  @!P0 IMAD.IADD R2, R2, 0x1, -R6.reuse ;  /* 0x0000000102028824 */ /* 0x100fe200078e0a06 */
[----:B------:R-:W-:Y:S01]  /*75e0*/  IABS R22, R11 ;  /* 0x0000000b00167213 */ /* 0x000fe20000000000 */
[----:B------:R-:W-:Y:S01]  /*75f0*/  IMAD.HI.U32 R12, R18, R21, RZ ;  /* 0x00000015120c7227 */ /* 0x000fe200078e00ff */
[----:B------:R0:W-:Y:S02]  /*7600*/  STL [R1+0x318], R9 ;  /* 0x0003180901007387 */ /* 0x0001e40000100800 */
[----:B------:R-:W-:Y:S01]  /*7610*/  ISETP.GT.U32.AND P0, PT, R6, R2, PT ;  /* 0x000000020600720c */ /* 0x000fe20003f04070 */
[----:B------:R-:W-:-:S02]  /*7620*/  @!P3 IMAD.IADD R7, R7, 0x1, -R6 ;  /* 0x000000010707b824 */ /* 0x000fc400078e0a06 */
[----:B------:R-:W-:Y:S01]  /*7630*/  @!P2 IMAD.IADD R3, R3, 0x1, -R6 ;  /* 0x000000010303a824 */ /* 0x000fe200078e0a06 */
[----:B------:R-:W-:Y:S01]  /*7640*/  ISETP.GE.AND P2, PT, R11, RZ, PT ;  /* 0x000000ff0b00720c */ /* 0x000fe20003f46270 */
[----:B------:R-:W-:Y:S01]  /*7650*/  IMAD.MOV R11, RZ, RZ, -R12 ;  /* 0x000000ffff0b7224 */ /* 0x000fe200078e0a0c */
[----:B------:R-:W-:Y:S01]  /*7660*/  ISETP.GT.U32.AND P3, PT, R6, R7, PT ;  /* 0x000000070600720c */ /* 0x000fe20003f64070 */
[----:B------:R-:W-:-:S04]  /*7670*/  IMAD.HI.U32 R5, R18, R22, RZ ;  /* 0x0000001612057227 */ /* 0x000fc800078e00ff */
[C---:B------:R-:W-:Y:S02]  /*7680*/  IMAD R21, R6.reuse, R11, R21 ;  /* 0x0000000b06157224 */ /* 0x040fe400078e0215 */
[----:B-1----:R-:W-:Y:S02]  /*7690*/  IMAD.MOV.U32 R13, RZ, RZ, R3 ;  /* 0x000000ffff0d7224 */ /* 0x002fe400078e0003 */
[----:B------:R-:W-:Y:S02]  /*76a0*/  IMAD.MOV R5, RZ, RZ, -R5 ;  /* 0x000000ffff057224 */ /* 0x000fe400078e0a05 */
[----:B------:R-:W-:Y:S01]  /*76b0*/  @!P5 IMAD.MOV R13, RZ, RZ, -R13 ;  /* 0x000000ffff0dd224 */ /* 0x000fe200078e0a0d */
[C---:B------:R-:W-:Y:S01]  /*76c0*/  ISETP.GT.U32.AND P5, PT, R6.reuse, R21, PT ;  /* 0x000000150600720c */ /* 0x040fe20003fa4070 */
[----:B------:R-:W-:Y:S02]  /*76d0*/  IMAD R22, R6, R5, R22 ;  /* 0x0000000506167224 */ /* 0x000fe400078e0216 */
[--C-:B------:R-:W-:Y:S01]  /*76e0*/  @!P3 IMAD.IADD R7, R7, 0x1, -R6.reuse ;  /* 0x000000010707b824 */ /* 0x100fe200078e0a06 */
[----:B------:R-:W-:Y:S01]  /*76f0*/  STL [R1+0x324], R13 ;  /* 0x0003240d01007387 */ /* 0x000fe20000100800 */
[----:B------:R-:W-:Y:S01]  /*7700*/  VIADD R10, R16, 0xfc ;  /* 0x000000fc100a7836 */ /* 0x000fe20000000000 */
[----:B------:R-:W-:Y:S01]  /*7710*/  ISETP.GT.U32.AND P3, PT, R6, R22, PT ;  /* 0x000000160600720c */ /* 0x000fe20003f64070 */
[----:B------:R-:W-:-:S02]  /*7720*/  @!P0 IMAD.IADD R2, R2, 0x1, -R6 ;  /* 0x0000000102028824 */ /* 0x000fc400078e0a06 */
[----:B------:R-:W-:Y:S01]  /*7730*/  VIADD R11, R16, 0xfa ;  /* 0x000000fa100b7836 */ /* 0x000fe20000000000 */
[----:B------:R-:W-:Y:S01]  /*7740*/  IABS R4, R10 ;  /* 0x0000000a00047213 */ /* 0x000fe20000000000 */
[----:B0-----:R-:W-:Y:S01]  /*7750*/  IMAD.MOV.U32 R9, RZ, RZ, R2 ;  /* 0x000000ffff097224 */ /* 0x001fe200078e0002 */
[----:B------:R-:W-:Y:S01]  /*7760*/  ISETP.GE.AND P0, PT, R10, RZ, PT ;  /* 0x000000ff0a00720c */ /* 0x000fe20003f06270 */
[--C-:B------:R-:W-:Y:S02]  /*7770*/  @!P5 IMAD.IADD R21, R21, 0x1, -R6.reuse ;  /* 0x000000011515d824 */ /* 0x100fe400078e0a06 */
[----:B------:R-:W-:Y:S01]  /*7780*/  @!P1 IMAD.MOV R9, RZ, RZ, -R9 ;  /* 0x000000ffff099224 */ /* 0x000fe200078e0a09 */
[----:B------:R-:W-:Y:S01]  /*7790*/  ISETP.GE.AND P1, PT, R11, RZ, PT ;  /* 0x000000ff0b00720c */ /* 0x000fe20003f26270 */
[----:B------:R-:W-:Y:S01]  /*77a0*/  IMAD.HI.U32 R0, R18, R4, RZ ;  /* 0x0000000412007227 */ /* 0x000fe200078e00ff */
[----:B------:R-:W-:Y:S02]  /*77b0*/  ISETP.GT.U32.AND P5, PT, R6, R21, PT ;  /* 0x000000150600720c */ /* 0x000fe40003fa4070 */
[----:B------:R-:W-:Y:S01]  /*77c0*/  IABS R11, R11 ;  /* 0x0000000b000b7213 */ /* 0x000fe20000000000 */
[----:B------:R-:W-:Y:S01]  /*77d0*/  @!P3 IMAD.IADD R22, R22, 0x1, -R6 ;  /* 0x000000011616b824 */ /* 0x000fe200078e0a06 */
[----:B------:R0:W-:Y:S01]  /*77e0*/  STL [R1+0x328], R9 ;  /* 0x0003280901007387 */ /* 0x0001e20000100800 */
[----:B------:R-:W-:-:S02]  /*77f0*/  IMAD.MOV R0, RZ, RZ, -R0 ;  /* 0x000000ffff007224 */ /* 0x000fc400078e0a00 */
[----:B------:R-:W-:Y:S01]  /*7800*/  VIADD R3, R16, 0xf8 ;  /* 0x000000f810037836 */ /* 0x000fe20000000000 */
[----:B------:R-:W-:Y:S01]  /*7810*/  ISETP.GT.U32.AND P3, PT, R6, R22, PT ;  /* 0x000000160600720c */ /* 0x000fe20003f64070 */
[----:B------:R-:W-:-:S04]  /*7820*/  IMAD.HI.U32 R12, R18, R11, RZ ;  /* 0x0000000b120c7227 */ /* 0x000fc800078e00ff */
[C---:B------:R-:W-:Y:S01]  /*7830*/  IMAD R0, R6.reuse, R0, R4 ;  /* 0x0000000006007224 */ /* 0x040fe200078e0204 */
[----:B------:R-:W-:Y:S01]  /*7840*/  IABS R4, R3 ;  /* 0x0000000300047213 */ /* 0x000fe20000000000 */
[----:B0-----:R-:W-:Y:S02]  /*7850*/  IMAD.MOV.U32 R9, RZ, RZ, R7 ;  /* 0x000000ffff097224 */ /* 0x001fe400078e0007 */
[----:B------:R-:W-:Y:S02]  /*7860*/  IMAD.MOV R12, RZ, RZ, -R12 ;  /* 0x000000ffff0c7224 */ /* 0x000fe400078e0a0c */
[----:B------:R-:W-:Y:S01]  /*7870*/  @!P6 IMAD.MOV R9, RZ, RZ, -R9 ;  /* 0x000000ffff09e224 */ /* 0x000fe200078e0a09 */
[----:B------:R-:W-:Y:S01]  /*7880*/  ISETP.GT.U32.AND P6, PT, R6, R0, PT ;  /* 0x000000000600720c */ /* 0x000fe20003fc4070 */
[----:B------:R-:W-:Y:S01]  /*7890*/  @!P5 IMAD.IADD R21, R21, 0x1, -R6 ;  /* 0x000000011515d824 */ /* 0x000fe200078e0a06 */
[----:B------:R-:W-:Y:S01]  /*78a0*/  ISETP.GE.AND P5, PT, R3, RZ, PT ;  /* 0x000000ff0300720c */ /* 0x000fe20003fa6270 */
[----:B------:R-:W-:Y:S01]  /*78b0*/  IMAD.HI.U32 R10, R18, R4, RZ ;  /* 0x00000004120a7227 */ /* 0x000fe200078e00ff */
[----:B------:R0:W-:Y:S03]  /*78c0*/  STL [R1+0x30c], R9 ;  /* 0x00030c0901007387 */ /* 0x0001e60000100800 */
[----:B------:R-:W-:-:S02]  /*78d0*/  IMAD R3, R6, R12, R11 ;  /* 0x0000000c06037224 */ /* 0x000fc400078e020b */
[----:B------:R-:W-:Y:S02]  /*78e0*/  IMAD.MOV R10, RZ, RZ, -R10 ;  /* 0x000000ffff0a7224 */ /* 0x000fe400078e0a0a */
[----:B------:R-:W-:Y:S01]  /*78f0*/  @!P3 IMAD.IADD R22, R22, 0x1, -R6 ;  /* 0x000000011616b824 */ /* 0x000fe200078e0a06 */
[----:B------:R-:W-:Y:S01]  /*7900*/  ISETP.GT.U32.AND P3, PT, R6, R3, PT ;  /* 0x000000030600720c */ /* 0x000fe20003f64070 */
[----:B------:R-:W-:Y:S02]  /*7910*/  VIADD R17, R16, 0xf6 ;  /* 0x000000f610117836 */ /* 0x000fe40000000000 */
[----:B------:R-:W-:Y:S02]  /*7920*/  IMAD R4, R6, R10, R4 ;  /* 0x0000000a06047224 */ /* 0x000fe400078e0204 */
[----:B------:R-:W-:Y:S01]  /*7930*/  VIADD R2, R16, 0xf4 ;  /* 0x000000f410027836 */ /* 0x000fe20000000000 */
[----:B------:R-:W-:Y:S01]  /*7940*/  IABS R13, R17 ;  /* 0x00000011000d7213 */ /* 0x000fe20000000000 */
[----:B------:R-:W-:Y:S01]  /*7950*/  @!P6 IMAD.IADD R0, R0, 0x1, -R6 ;  /* 0x000000010000e824 */ /* 0x000fe200078e0a06 */
[----:B------:R-:W-:Y:S01]  /*7960*/  ISETP.GT.U32.AND P6, PT, R6, R4, PT ;  /* 0x000000040600720c */ /* 0x000fe20003fc4070 */
[----:B------:R-:W-:Y:S01]  /*7970*/  VIADD R11, R16, 0xf2 ;  /* 0x000000f2100b7836 */ /* 0x000fe20000000000 */
[----:B------:R-:W-:Y:S01]  /*7980*/  IABS R15, R2 ;  /* 0x00000002000f7213 */ /* 0x000fe20000000000 */
[----:B------:R-:W-:-:S04]  /*7990*/  IMAD.HI.U32 R14, R18, R13, RZ ;  /* 0x0000000d120e7227 */ /* 0x000fc800078e00ff */
[----:B------:R-:W-:Y:S01]  /*79a0*/  @!P3 IMAD.IADD R3, R3, 0x1, -R6 ;  /* 0x000000010303b824 */ /* 0x000fe200078e0a06 */
[----:B------:R-:W-:Y:S01]  /*79b0*/  ISETP.GT.U32.AND P3, PT, R6, R0, PT ;  /* 0x000000000600720c */ /* 0x000fe20003f64070 */
[----:B------:R-:W-:-:S04]  /*79c0*/  IMAD.HI.U32 R5, R18, R15, RZ ;  /* 0x0000000f12057227 */ /* 0x000fc800078e00ff */
[----:B------:R-:W-:Y:S01]  /*79d0*/  IMAD.MOV R7, RZ, RZ, -R14 ;  /* 0x000000ffff077224 */ /* 0x000fe200078e0a0e */
[----:B------:R-:W-:Y:S01]  /*79e0*/  IABS R14, R11 ;  /* 0x0000000b000e7213 */ /* 0x000fe20000000000 */
[----:B------:R-:W-:Y:S02]  /*79f0*/  VIADD R12, R16, 0xf0 ;  /* 0x000000f0100c7836 */ /* 0x000fe40000000000 */
[----:B0-----:R-:W-:Y:S02]  /*7a00*/  IMAD.MOV.U32 R9, RZ, RZ, R21 ;  /* 0x000000ffff097224 */ /* 0x001fe400078e0015 */
[----:B------:R-:W-:Y:S01]  /*7a10*/  IMAD.MOV R5, RZ, RZ, -R5 ;  /* 0x000000ffff057224 */ /* 0x000fe200078e0a05 */
[----:B------:R-:W-:Y:S01]  /*7a20*/  IABS R19, R12 ;  /* 0x0000000c00137213 */ /* 0x000fe20000000000 */
[----:B------:R-:W-:Y:S02]  /*7a30*/  @!P6 IMAD.IADD R4, R4, 0x1, -R6 ;  /* 0x000000010404e824 */ /* 0x000fe400078e0a06 */
[----:B------:R-:W-:Y:S01]  /*7a40*/  @!P4 IMAD.MOV R9, RZ, RZ, -R9 ;  /* 0x000000ffff09c224 */ /* 0x000fe200078e0a09 */
[C---:B------:R-:W-:Y:S01]  /*7a50*/  ISETP.GT.U32.AND P4, PT, R6.reuse, R3, PT ;  /* 0x000000030600720c */ /* 0x040fe20003f84070 */
[C---:B------:R-:W-:Y:S01]  /*7a60*/  IMAD R15, R6.reuse, R5, R15 ;  /* 0x00000005060f7224 */ /* 0x040fe200078e020f */
[----:B------:R-:W-:Y:S01]  /*7a70*/  ISETP.GT.U32.AND P6, PT, R6, R4, PT ;  /* 0x000000040600720c */ /* 0x000fe20003fc4070 */
[----:B------:R-:W-:Y:S01]  /*7a80*/  IMAD.HI.U32 R23, R18, R14, RZ ;  /* 0x0000000e12177227 */ /* 0x000fe200078e00ff */
[----:B------:R0:W-:Y:S03]  /*7a90*/  STL [R1+0x2fc], R9 ;  /* 0x0002fc0901007387 */ /* 0x0001e60000100800 */
[----:B------:R-:W-:-:S02]  /*7aa0*/  IMAD R13, R6, R7, R13 ;  /* 0x00000007060d7224 */ /* 0x000fc400078e020d */
[----:B------:R-:W-:-:S04]  /*7ab0*/  IMAD.HI.U32 R21, R18, R19, RZ ;  /* 0x0000001312157227 */ /* 0x000fc800078e00ff */
[----:B------:R-:W-:Y:S02]  /*7ac0*/  IMAD.MOV R23, RZ, RZ, -R23 ;  /* 0x000000ffff177224 */ /* 0x000fe400078e0a17 */
[----:B0-----:R-:W-:Y:S02]  /*7ad0*/  IMAD.MOV.U32 R9, RZ, RZ, R22 ;  /* 0x000000ffff097224 */ /* 0x001fe400078e0016 */
[----:B------:R-:W-:Y:S01]  /*7ae0*/  @!P3 IMAD.IADD R0, R0, 0x1, -R6 ;  /* 0x000000010000b824 */ /* 0x000fe200078e0a06 */
[----:B------:R-:W-:Y:S01]  /*7af0*/  ISETP.GT.U32.AND P3, PT, R6, R15, PT ;  /* 0x0000000f0600720c */ /* 0x000fe20003f64070 */
[----:B------:R-:W-:Y:S02]  /*7b00*/  VIADD R10, R16, 0xee ;  /* 0x000000ee100a7836 */ /* 0x000fe40000000000 */
[----:B------:R-:W-:Y:S02]  /*7b10*/  IMAD.MOV R21, RZ, RZ, -R21 ;  /* 0x000000ffff157224 */ /* 0x000fe400078e0a15 */
[----:B------:R-:W-:Y:S01]  /*7b20*/  @!P2 IMAD.MOV R9, RZ, RZ, -R9 ;  /* 0x000000ffff09a224 */ /* 0x000fe200078e0a09 */
[C---:B------:R-:W-:Y:S01]  /*7b30*/  ISETP.GT.U32.AND P2, PT, R6.reuse, R13, PT ;  /* 0x0000000d0600720c */ /* 0x040fe20003f44070 */
[C---:B------:R-:W-:Y:S01]  /*7b40*/  IMAD R14, R6.reuse, R23, R14 ;  /* 0x00000017060e7224 */ /* 0x040fe200078e020e */
[----:B------:R-:W-:Y:S01]  /*7b50*/  IABS R20, R10 ;  /* 0x0000000a00147213 */ /* 0x000fe20000000000 */
[C---:B------:R-:W-:Y:S01]  /*7b60*/  IMAD R19, R6.reuse, R21, R19 ;  /* 0x0000001506137224 */ /* 0x040fe200078e0213 */
[----:B------:R0:W-:Y:S01]  /*7b70*/  STL [R1+0x2f8], R9 ;  /* 0x0002f80901007387 */ /* 0x0001e20000100800 */
[----:B------:R-:W-:Y:S01]  /*7b80*/  @!P4 IMAD.IADD R3, R3, 0x1, -R6 ;  /* 0x000000010303c824 */ /* 0x000fe200078e0a06 */
[----:B------:R-:W-:Y:S01]  /*7b90*/  ISETP.GT.U32.AND P4, PT, R6, R14, PT ;  /* 0x0000000e0600720c */ /* 0x000fe20003f84070 */
[----:B------:R-:W-:-:S02]  /*7ba0*/  VIADD R5, R16, 0xec ;  /* 0x000000ec10057836 */ /* 0x000fc40000000000 */
[----:B------:R-:W-:Y:S01]  /*7bb0*/  @!P6 IMAD.IADD R4, R4, 0x1, -R6 ;  /* 0x000000010404e824 */ /* 0x000fe200078e0a06 */
[----:B------:R-:W-:Y:S01]  /*7bc0*/  ISETP.GT.U32.AND P6, PT, R6, R19, PT ;  /* 0x000000130600720c */ /* 0x000fe20003fc4070 */
[----:B------:R-:W-:Y:S01]  /*7bd0*/  IMAD.HI.U32 R22, R18, R20, RZ ;  /* 0x0000001412167227 */ /* 0x000fe200078e00ff */
[----:B------:R-:W-:-:S03]  /*7be0*/  IABS R7, R5 ;  /* 0x0000000500077213 */ /* 0x000fc60000000000 */
[----:B------:R-:W-:Y:S01]  /*7bf0*/  @!P3 IMAD.IADD R15, R15, 0x1, -R6 ;  /* 0x000000010f0fb824 */ /* 0x000fe200078e0a06 */
[----:B------:R-:W-:Y:S01]  /*7c00*/  ISETP.GE.AND P3, PT, R2, RZ, PT ;  /* 0x000000ff0200720c */ /* 0x000fe20003f66270 */
[----:B------:R-:W-:Y:S02]  /*7c10*/  IMAD.MOV.U32 R24, RZ, RZ, R0 ;  /* 0x000000ffff187224 */ /* 0x000fe400078e0000 */
[----:B------:R-:W-:Y:S02]  /*7c20*/  IMAD.MOV R22, RZ, RZ, -R22 ;  /* 0x000000ffff167224 */ /* 0x000fe400078e0a16 */
[----:B------:R-:W-:Y:S01]  /*7c30*/  @!P2 IMAD.IADD R13, R13, 0x1, -R6 ;  /* 0x000000010d0da824 */ /* 0x000fe200078e0a06 */
[----:B------:R-:W-:Y:S01]  /*7c40*/  ISETP.GE.AND P2, PT, R17, RZ, PT ;  /* 0x000000ff1100720c */ /* 0x000fe20003f46270 */
[----:B------:R-:W-:Y:S01]  /*7c50*/  @!P0 IMAD.MOV R24, RZ, RZ, -R24 ;  /* 0x000000ffff188224 */ /* 0x000fe200078e0a18 */
[----:B------:R-:W-:Y:S01]  /*7c60*/  ISETP.GT.U32.AND P0, PT, R6, R15, PT ;  /* 0x0000000f0600720c */ /* 0x000fe20003f04070 */
[----:B------:R-:W-:-:S03]  /*7c70*/  IMAD.HI.U32 R23, R18, R7, RZ ;  /* 0x0000000712177227 */ /* 0x000fc600078e00ff */
[----:B------:R-:W-:Y:S01]  /*7c80*/  STL [R1+0x2f4], R24 ;  /* 0x0002f41801007387 */ /* 0x000fe20000100800 */
[----:B0-----:R-:W-:Y:S02]  /*7c90*/  IMAD.MOV.U32 R9, RZ, RZ, R3 ;  /* 0x000000ffff097224 */ /* 0x001fe400078e0003 */
[----:B------:R-:W-:Y:S02]  /*7ca0*/  IMAD R20, R6, R22, R20 ;  /* 0x0000001606147224 */ /* 0x000fe400078e0214 */
[----:B------:R-:W-:Y:S01]  /*7cb0*/  @!P4 IMAD.IADD R14, R14, 0x1, -R6 ;  /* 0x000000010e0ec824 */ /* 0x000fe200078e0a06 */
[----:B------:R-:W-:Y:S01]  /*7cc0*/  ISETP.GT.U32.AND P4, PT, R6, R13, PT ;  /* 0x0000000d0600720c */ /* 0x000fe20003f84070 */
[----:B------:R-:W-:Y:S02]  /*7cd0*/  IMAD.MOV.U32 R3, RZ, RZ, R4 ;  /* 0x000000ffff037224 */ /* 0x000fe400078e0004 */
[----:B------:R-:W-:Y:S02]  /*7ce0*/  IMAD.MOV R23, RZ, RZ, -R23 ;  /* 0x000000ffff177224 */ /* 0x000fe400078e0a17 */
[----:B------:R-:W-:-:S02]  /*7cf0*/  @!P6 IMAD.IADD R19, R19, 0x1, -R6 ;  /* 0x000000011313e824 */ /* 0x000fc400078e0a06 */
[----:B------:R-:W-:Y:S01]  /*7d00*/  @!P5 IMAD.MOV R3, RZ, RZ, -R3 ;  /* 0x000000ffff03d224 */ /* 0x000fe200078e0a03 */
[C---:B------:R-:W-:Y:S01]  /*7d10*/  ISETP.GT.U32.AND P5, PT, R6.reuse, R20, PT ;  /* 0x000000140600720c */ /* 0x040fe20003fa4070 */
[C---:B------:R-:W-:Y:S01]  /*7d20*/  IMAD R7, R6.reuse, R23, R7 ;  /* 0x0000001706077224 */ /* 0x040fe200078e0207 */
[----:B------:R-:W-:Y:S01]  /*7d30*/  ISETP.GT.U32.AND P6, PT, R6, R19, PT ;  /* 0x000000130600720c */ /* 0x000fe20003fc4070 */
[----:B------:R-:W-:Y:S02]  /*7d40*/  VIADD R17, R16, 0xea ;  /* 0x000000ea10117836 */ /* 0x000fe40000000000 */
[----:B------:R-:W-:Y:S01]  /*7d50*/  @!P1 IMAD.MOV R9, RZ, RZ, -R9 ;  /* 0x000000ffff099224 */ /* 0x000fe200078e0a09 */
[C---:B------:R-:W-:Y:S01]  /*7d60*/  ISETP.GT.U32.AND P1, PT, R6.reuse, R14, PT ;  /* 0x0000000e0600720c */ /* 0x040fe20003f24070 */
[--C-:B------:R-:W-:Y:S01]  /*7d70*/  @!P0 IMAD.IADD R15, R15, 0x1, -R6.reuse ;  /* 0x000000010f0f8824 */ /* 0x100fe200078e0a06 */
[----:B------:R-:W-:Y:S01]  /*7d80*/  IABS R0, R17 ;  /* 0x0000001100007213 */ /* 0x000fe20000000000 */
[--C-:B------:R-:W-:Y:S01]  /*7d90*/  @!P4 IMAD.IADD R13, R13, 0x1, -R6.reuse ;  /* 0x000000010d0dc824 */ /* 0x100fe200078e0a06 */
[----:B------:R-:W-:Y:S01]  /*7da0*/  ISETP.GT.U32.AND P0, PT, R6, R7, PT ;  /* 0x000000070600720c */ /* 0x000fe20003f04070 */
[----:B------:R-:W-:Y:S01]  /*7db0*/  VIADD R2, R16, 0xe8 ;  /* 0x000000e810027836 */ /* 0x000fe20000000000 */
[----:B------:R-:W-:Y:S01]  /*7dc0*/  ISETP.GE.AND P4, PT, R11, RZ, PT ;  /* 0x000000ff0b00720c */ /* 0x000fe20003f86270 */
[----:B------:R-:W-:Y:S01]  /*7dd0*/  IMAD.HI.U32 R11, R18, R0, RZ ;  /* 0x00000000120b7227 */ /* 0x000fe200078e00ff */
[----:B------:R0:W-:Y:S02]  /*7de0*/  STL [R1+0x2f0], R9 ;  /* 0x0002f00901007387 */ /* 0x0001e40000100800 */
[----:B------:R-:W-:Y:S01]  /*7df0*/  IABS R4, R2 ;  /* 0x0000000200047213 */ /* 0x000fe20000000000 */
[--C-:B------:R-:W-:Y:S01]  /*7e00*/  @!P5 IMAD.IADD R20, R20, 0x1, -R6.reuse ;  /* 0x000000011414d824 */ /* 0x100fe200078e0a06 */
[----:B------:R-:W-:Y:S01]  /*7e10*/  ISETP.GE.AND P5, PT, R5, RZ, PT ;  /* 0x000000ff0500720c */ /* 0x000fe20003fa6270 */
[----:B------:R-:W-:Y:S01]  /*7e20*/  @!P1 IMAD.IADD R14, R14, 0x1, -R6 ;  /* 0x000000010e0e9824 */ /* 0x000fe200078e0a06 */
[----:B------:R-:W-:Y:S01]  /*7e30*/  ISETP.GE.AND P1, PT, R12, RZ, PT ;  /* 0x000000ff0c00720c */ /* 0x000fe20003f26270 */
[----:B------:R-:W-:Y:S01]  /*7e40*/  IMAD.MOV R5, RZ, RZ, -R11 ;  /* 0x000000ffff057224 */ /* 0x000fe200078e0a0b */
[----:B------:R1:W-:Y:S01]  /*7e50*/  STL [R1+0x2d0], R3 ;  /* 0x0002d00301007387 */ /* 0x0003e20000100800 */
[----:B------:R-:W-:-:S02]  /*7e60*/  IMAD.MOV.U32 R21, RZ, RZ, R13 ;  /* 0x000000ffff157224 */ /* 0x000fc400078e000d */
[--C-:B------:R-:W-:Y:S01]  /*7e70*/  @!P6 IMAD.IADD R19, R19, 0x1, -R6.reuse ;  /* 0x000000011313e824 */ /* 0x100fe200078e0a06 */
[----:B------:R-:W-:Y:S01]  /*7e80*/  ISETP.GE.AND P6, PT, R10, RZ, PT ;  /* 0x000000ff0a00720c */ /* 0x000fe20003fc6270 */
[----:B0-----:R-:W-:Y:S02]  /*7e90*/  IMAD.MOV.U32 R9, RZ, RZ, R15 ;  /* 0x000000ffff097224 */ /* 0x001fe400078e000f */
[----:B------:R-:W-:Y:S01]  /*7ea0*/  @!P0 IMAD.IADD R7, R7, 0x1, -R6 ;  /* 0x0000000107078824 */ /* 0x000fe200078e0a06 */
[C---:B------:R-:W-:Y:S01]  /*7eb0*/  ISETP.GT.U32.AND P0, PT, R6.reuse, R20, PT ;  /* 0x000000140600720c */ /* 0x040fe20003f04070 */
[C---:B------:R-:W-:Y:S02]  /*7ec0*/  IMAD R5, R6.reuse, R5, R0 ;  /* 0x0000000506057224 */ /* 0x040fe400078e0200 */
[----:B------:R-:W-:Y:S02]  /*7ed0*/  IMAD.MOV.U32 R10, RZ, RZ, R14 ;  /* 0x000000ffff0a7224 */ /* 0x000fe400078e000e */
[----:B------:R-:W-:Y:S01]  /*7ee0*/  @!P2 IMAD.MOV R21, RZ, RZ, -R21 ;  /* 0x000000ffff15a224 */ /* 0x000fe200078e0a15 */
[C---:B------:R-:W-:Y:S01]  /*7ef0*/  ISETP.GT.U32.AND P2, PT, R6.reuse, R7, PT ;  /* 0x000000070600720c */ /* 0x040fe20003f44070 */
[----:B------:R-:W-:Y:S01]  /*7f00*/  @!P3 IMAD.MOV R9, RZ, RZ, -R9 ;  /* 0x000000ffff09b224 */ /* 0x000fe200078e0a09 */
[----:B------:R-:W-:Y:S01]  /*7f10*/  ISETP.GE.AND P3, PT, R17, RZ, PT ;  /* 0x000000ff1100720c */ /* 0x000fe20003f66270 */
[----:B------:R-:W-:Y:S01]  /*7f20*/  @!P4 IMAD.MOV R10, RZ, RZ, -R10 ;  /* 0x000000ffff0ac224 */ /* 0x000fe200078e0a0a */
[----:B------:R-:W-:Y:S01]  /*7f30*/  ISETP.GT.U32.AND P4, PT, R6, R5, PT ;  /* 0x000000050600720c */ /* 0x000fe20003f84070 */
[----:B-1----:R-:W-:Y:S01]  /*7f40*/  IMAD.HI.U32 R3, R18, R4, RZ ;  /* 0x0000000412037227 */ /* 0x002fe200078e00ff */
[----:B------:R-:W-:Y:S03]  /*7f50*/  STL [R1+0x2cc], R21 ;  /* 0x0002cc1501007387 */ /* 0x000fe60000100800 */
[----:B------:R-:W-:Y:S01]  /*7f60*/  IMAD.MOV R3, RZ, RZ, -R3 ;  /* 0x000000ffff037224 */ /* 0x000fe200078e0a03 */
[----:B------:R0:W-:Y:S01]  /*7f70*/  STL [R1+0x2ac], R9 ;  /* 0x0002ac0901007387 */ /* 0x0001e20000100800 */
[----:B------:R-:W-:Y:S01]  /*7f80*/  @!P0 IMAD.IADD R20, R20, 0x1, -R6 ;  /* 0x0000000114148824 */ /* 0x000fe200078e0a06 */
[----:B------:R-:W-:Y:S01]  /*7f90*/  ISETP.GE.AND P0, PT, R2, RZ, PT ;  /* 0x000000ff0200720c */ /* 0x000fe20003f06270 */
[----:B------:R-:W-:Y:S01]  /*7fa0*/  IMAD R4, R6, R3, R4 ;  /* 0x0000000306047224 */ /* 0x000fe200078e0204 */
[----:B------:R-:W-:Y:S01]  /*7fb0*/  STL [R1+0x278], R10 ;  /* 0x0002780a01007387 */ /* 0x000fe20000100800 */
[----:B------:R-:W-:-:S02]  /*7fc0*/  VIADD R0, R16, 0xe4 ;  /* 0x000000e410007836 */ /* 0x000fc40000000000 */
[----:B------:R-:W-:Y:S02]  /*7fd0*/  VIADD R3, R16, 0xe6 ;  /* 0x000000e610037836 */ /* 0x000fe40000000000 */
[--C-:B------:R-:W-:Y:S01]  /*7fe0*/  @!P4 IMAD.IADD R5, R5, 0x1, -R6.reuse ;  /* 0x000000010505c824 */ /* 0x100fe200078e0a06 */
[----:B------:R-:W-:Y:S01]  /*7ff0*/  IABS R2, R0 ;  /* 0x0000000000027213 */ /* 0x000fe20000000000 */
[----:B0-----:R-:W-:Y:S01]  /*8000*/  IMAD.MOV.U32 R9, RZ, RZ, R19 ;  /* 0x000000ffff097224 */ /* 0x001fe200078e0013 */
[----:B------:R-:W-:Y:S01]  /*8010*/  IABS R13, R3 ;  /* 0x00000003000d7213 */ /* 0x000fe20000000000 */
[----:B------:R-:W-:Y:S01]  /*8020*/  @!P2 IMAD.IADD R7, R7, 0x1, -R6 ;  /* 0x000000010707a824 */ /* 0x000fe200078e0a06 */
[----:B------:R-:W-:Y:S01]  /*8030*/  ISETP.GE.AND P2, PT, R3, RZ, PT ;  /* 0x000000ff0300720c */ /* 0x000fe20003f46270 */
[----:B------:R-:W-:Y:S01]  /*8040*/  @!P1 IMAD.MOV R9, RZ, RZ, -R9 ;  /* 0x000000ffff099224 */ /* 0x000fe200078e0a09 */
[----:B------:R-:W-:Y:S01]  /*8050*/  ISETP.GT.U32.AND P1, PT, R6, R4, PT ;  /* 0x000000040600720c */ /* 0x000fe20003f24070 */
[----:B------:R-:W-:Y:S01]  /*8060*/  IMAD.MOV.U32 R3, RZ, RZ, R2 ;  /* 0x000000ffff037224 */ /* 0x000fe200078e0002 */
[----:B------:R-:W-:Y:S01]  /*8070*/  ISETP.GE.AND P4, PT, R0, RZ, PT ;  /* 0x000000ff0000720c */ /* 0x000fe20003f86270 */
[----:B------:R-:W-:Y:S01]  /*8080*/  IMAD.HI.U32 R2, R18, R13, RZ ;  /* 0x0000000d12027227 */ /* 0x000fe200078e00ff */
[----:B------:R0:W-:Y:S03]  /*8090*/  STL [R1+0x11c], R9 ;  /* 0x00011c0901007387 */ /* 0x0001e60000100800 */
[----:B------:R-:W-:-:S02]  /*80a0*/  IMAD.MOV R2, RZ, RZ, -R2 ;  /* 0x000000ffff027224 */ /* 0x000fc400078e0a02 */
[----:B------:R-:W-:-:S04]  /*80b0*/  IMAD.HI.U32 R0, R18, R3, RZ ;  /* 0x0000000312007227 */ /* 0x000fc800078e00ff */
[----:B------:R-:W-:Y:S02]  /*80c0*/  @!P1 IMAD.IADD R4, R4, 0x1, -R6 ;  /* 0x0000000104049824 */ /* 0x000fe400078e0a06 */
[----:B0-----:R-:W-:Y:S02]  /*80d0*/  IMAD.MOV.U32 R9, RZ, RZ, R20 ;  /* 0x000000ffff097224 */ /* 0x001fe400078e0014 */
[C---:B------:R-:W-:Y:S01]  /*80e0*/  IMAD R13, R6.reuse, R2, R13 ;  /* 0x00000002060d7224 */ /* 0x040fe200078e020d */
[C---:B------:R-:W-:Y:S01]  /*80f0*/  ISETP.GT.U32.AND P1, PT, R6.reuse, R4, PT ;  /* 0x000000040600720c */ /* 0x040fe20003f24070 */
[----:B------:R-:W-:Y:S01]  /*8100*/  @!P6 IMAD.MOV R9, RZ, RZ, -R9 ;  /* 0x000000ffff09e224 */ /* 0x000fe200078e0a09 */
[----:B------:R-:W-:Y:S01]  /*8110*/  ISETP.GT.U32.AND P6, PT, R6, R5, PT ;  /* 0x000000050600720c */ /* 0x000fe20003fc4070 */
[----:B------:R-:W-:Y:S02]  /*8120*/  IMAD.MOV R0, RZ, RZ, -R0 ;  /* 0x000000ffff007224 */ /* 0x000fe400078e0a00 */
[----:B------:R-:W-:Y:S01]  /*8130*/  VIADD R12, R16, 0xe2 ;  /* 0x000000e2100c7836 */ /* 0x000fe20000000000 */
[----:B------:R0:W-:Y:S01]  /*8140*/  STL [R1+0x27c], R9 ;  /* 0x00027c0901007387 */ /* 0x0001e20000100800 */
[----:B------:R-:W-:-:S02]  /*8150*/  IMAD R3, R6, R0, R3 ;  /* 0x0000000006037224 */ /* 0x000fc400078e0203 */
[----:B------:R-:W-:Y:S01]  /*8160*/  @!P5 IMAD.MOV R7, RZ, RZ, -R7 ;  /* 0x000000ffff07d224 */ /* 0x000fe200078e0a07 */
[----:B------:R-:W-:Y:S01]  /*8170*/  ISETP.GE.AND P5, PT, R12, RZ, PT ;  /* 0x000000ff0c00720c */ /* 0x000fe20003fa6270 */
[----:B------:R-:W-:Y:S01]  /*8180*/  VIADD R11, R16, 0xde ;  /* 0x000000de100b7836 */ /* 0x000fe20000000000 */
[----:B------:R-:W-:Y:S01]  /*8190*/  IABS R12, R12 ;  /* 0x0000000c000c7213 */ /* 0x000fe20000000000 */
[--C-:B------:R-:W-:Y:S01]  /*81a0*/  @!P1 IMAD.IADD R4, R4, 0x1, -R6.reuse ;  /* 0x0000000104049824 */ /* 0x100fe200078e0a06 */
[----:B------:R1:W-:Y:S01]  /*81b0*/  STL [R1+0x280], R7 ;  /* 0x0002800701007387 */ /* 0x0003e20000100800 */
[----:B------:R-:W-:Y:S01]  /*81c0*/  @!P6 IMAD.IADD R5, R5, 0x1, -R6 ;  /* 0x000000010505e824 */ /* 0x000fe200078e0a06 */
[----:B------:R-:W-:Y:S01]  /*81d0*/  ISETP.GT.U32.AND P6, PT, R6, R13, PT ;  /* 0x0000000d0600720c */ /* 0x000fe20003fc4070 */
[----:B0-----:R-:W-:Y:S02]  /*81e0*/  IMAD.MOV.U32 R9, RZ, RZ, R4 ;  /* 0x000000ffff097224 */ /* 0x001fe400078e0004 */
[----:B------:R-:W-:-:S02]  /*81f0*/  IMAD.MOV.U32 R10, RZ, RZ, R5 ;  /* 0x000000ffff0a7224 */ /* 0x000fc400078e0005 */
[----:B------:R-:W-:Y:S01]  /*8200*/  @!P0 IMAD.MOV R9, RZ, RZ, -R9 ;  /* 0x000000ffff098224 */ /* 0x000fe200078e0a09 */
[----:B------:R-:W-:Y:S01]  /*8210*/  ISETP.GE.AND P0, PT, R11, RZ, PT ;  /* 0x000000ff0b00720c */ /* 0x000fe20003f06270 */
[----:B------:R-:W-:Y:S01]  /*8220*/  @!P3 IMAD.MOV R10, RZ, RZ, -R10 ;  /* 0x000000ffff0ab224 */ /* 0x000fe200078e0a0a */
[----:B------:R-:W-:Y:S01]  /*8230*/  ISETP.GT.U32.AND P3, PT, R6, R3, PT ;  /* 0x000000030600720c */ /* 0x000fe20003f64070 */
[----:B-1----:R-:W-:Y:S01]  /*8240*/  VIADD R7, R16, 0xe0 ;  /* 0x000000e010077836 */ /* 0x002fe20000000000 */
[----:B------:R-:W-:Y:S01]  /*8250*/  IABS R11, R11 ;  /* 0x0000000b000b7213 */ /* 0x000fe20000000000 */
[----:B------:R-:W-:Y:S01]  /*8260*/  IMAD.HI.U32 R2, R18, R12, RZ ;  /* 0x0000000c12027227 */ /* 0x000fe200078e00ff */
[----:B------:R0:W-:Y:S02]  /*8270*/  STL [R1+0x284], R10 ;  /* 0x0002840a01007387 */ /* 0x0001e40000100800 */
[----:B------:R-:W-:Y:S01]  /*8280*/  ISETP.GE.AND P1, PT, R7, RZ, PT ;  /* 0x000000ff0700720c */ /* 0x000fe20003f26270 */
[----:B------:R-:W-:Y:S01]  /*8290*/  @!P6 IMAD.IADD R13, R13, 0x1, -R6 ;  /* 0x000000010d0de824 */ /* 0x000fe200078e0a06 */
[----:B------:R-:W-:Y:S01]  /*82a0*/  IABS R7, R7 ;  /* 0x0000000700077213 */ /* 0x000fe20000000000 */
[----:B------:R-:W-:Y:S01]  /*82b0*/  VIADD R0, R16, 0xdc ;  /* 0x000000dc10007836 */ /* 0x000fe20000000000 */
[----:B------:R1:W-:Y:S01]  /*82c0*/  STL [R1+0x290], R9 ;  /* 0x0002900901007387 */ /* 0x0003e20000100800 */
[----:B------:R-:W-:Y:S01]  /*82d0*/  IMAD.MOV R5, RZ, RZ, -R2 ;  /* 0x000000ffff057224 */ /* 0x000fe200078e0a02 */
[----:B------:R-:W-:Y:S01]  /*82e0*/  ISETP.GT.U32.AND P6, PT, R6, R13, PT ;  /* 0x0000000d0600720c */ /* 0x000fe20003fc4070 */
[----:B------:R-:W-:Y:S01]  /*82f0*/  @!P3 IMAD.IADD R3, R3, 0x1, -R6 ;  /* 0x000000010303b824 */ /* 0x000fe200078e0a06 */
[----:B0-----:R-:W-:Y:S01]  /*8300*/  IABS R10, R0 ;  /* 0x00000000000a7213 */ /* 0x001fe20000000000 */
[----:B------:R-:W-:-:S03]  /*8310*/  IMAD.HI.U32 R4, R18, R11, RZ ;  /* 0x0000000b12047227 */ /* 0x000fc600078e00ff */
[C---:B------:R-:W-:Y:S01]  /*8320*/  ISETP.GT.U32.AND P3, PT, R6.reuse, R3, PT ;  /* 0x000000030600720c */ /* 0x040fe20003f64070 */
[----:B------:R-:W-:Y:S02]  /*8330*/  IMAD R12, R6, R5, R12 ;  /* 0x00000005060c7224 */ /* 0x000fe400078e020c */
[----:B------:R-:W-:-:S04]  /*8340*/  IMAD.HI.U32 R2, R18, R7, RZ ;  /* 0x0000000712027227 */ /* 0x000fc800078e00ff */
[----:B------:R-:W-:Y:S02]  /*8350*/  IMAD.MOV R4, RZ, RZ, -R4 ;  /* 0x000000ffff047224 */ /* 0x000fe400078e0a04 */
[----:B------:R-:W-:Y:S01]  /*8360*/  @!P6 IMAD.IADD R13, R13, 0x1, -R6 ;  /* 0x000000010d0de824 */ /* 0x000fe200078e0a06 */
[C---:B------:R-:W-:Y:S01]  /*8370*/  ISETP.GT.U32.AND P6, PT, R6.reuse, R12, PT ;  /* 0x0000000c0600720c */ /* 0x040fe20003fc4070 */
[----:B------:R-:W-:Y:S02]  /*8380*/  IMAD.MOV R2, RZ, RZ, -R2 ;  /* 0x000000ffff027224 */ /* 0x000fe400078e0a02 */
[----:B------:R-:W-:Y:S02]  /*8390*/  IMAD R11, R6, R4, R11 ;  /* 0x00000004060b7224 */ /* 0x000fe400078e020b */
[----:B------:R-:W-:-:S04]  /*83a0*/  IMAD.HI.U32 R5, R18, R10, RZ ;  /* 0x0000000a12057227 */ /* 0x000fc800078e00ff */
[C---:B------:R-:W-:Y:S02]  /*83b0*/  IMAD R7, R6.reuse, R2, R7 ;  /* 0x0000000206077224 */ /* 0x040fe400078e0207 */
[----:B-1----:R-:W-:Y:S02]  /*83c0*/  IMAD.MOV.U32 R9, RZ, RZ, R13 ;  /* 0x000000ffff097224 */ /* 0x002fe400078e000d */
[----:B------:R-:W-:Y:S01]  /*83d0*/  @!P3 IMAD.IADD R3, R3, 0x1, -R6 ;  /* 0x000000010303b824 */ /* 0x000fe200078e0a06 */
[C---:B------:R-:W-:Y:S01]  /*83e0*/  ISETP.GT.U32.AND P3, PT, R6.reuse, R11, PT ;  /* 0x0000000b0600720c */ /* 0x040fe20003f64070 */
[----:B------:R-:W-:Y:S02]  /*83f0*/  IMAD.MOV R5, RZ, RZ, -R5 ;  /* 0x000000ffff057224 */ /* 0x000fe400078e0a05 */
[----:B------:R-:W-:Y:S01]  /*8400*/  @!P2 IMAD.MOV R9, RZ, RZ, -R9 ;  /* 0x000000ffff09a224 */ /* 0x000fe200078e0a09 */
[C---:B------:R-:W-:Y:S01]  /*8410*/  ISETP.GT.U32.AND P2, PT, R6.reuse, R7, PT ;  /* 0x000000070600720c */ /* 0x040fe20003f44070 */
[----:B------:R-:W-:-:S02]  /*8420*/  IMAD R10, R6, R5, R10 ;  /* 0x00000005060a7224 */ /* 0x000fc400078e020a */
[--C-:B------:R-:W-:Y:S01]  /*8430*/  @!P6 IMAD.IADD R12, R12, 0x1, -R6.reuse ;  /* 0x000000010c0ce824 */ /* 0x100fe200078e0a06 */
[----:B------:R0:W-:Y:S01]  /*8440*/  STL [R1+0x28c], R9 ;  /* 0x00028c0901007387 */ /* 0x0001e20000100800 */
[----:B------:R-:W-:Y:S01]  /*8450*/  VIADD R20, R16, 0xda ;  /* 0x000000da10147836 */ /* 0x000fe20000000000 */
[----:B------:R-:W-:Y:S01]  /*8460*/  ISETP.GT.U32.AND P6, PT, R6, R10, PT ;  /* 0x0000000a0600720c */ /* 0x000fe20003fc4070 */
[C---:B------:R-:W-:Y:S02]  /*8470*/  VIADD R15, R16.reuse, 0xd8 ;  /* 0x000000d8100f7836 */ /* 0x040fe40000000000 */
[--C-:B------:R-:W-:Y:S01]  /*8480*/  @!P3 IMAD.IADD R11, R11, 0x1, -R6.reuse ;  /* 0x000000010b0bb824 */ /* 0x100fe200078e0a06 */
[----:B------:R-:W-:Y:S01]  /*8490*/  IABS R2, R20 ;  /* 0x0000001400027213 */ /* 0x000fe20000000000 */
[----:B------:R-:W-:Y:S01]  /*84a0*/  VIADD R5, R16, 0xd6 ;  /* 0x000000d610057836 */ /* 0x000fe20000000000 */
[----:B------:R-:W-:Y:S01]  /*84b0*/  IABS R14, R15 ;  /* 0x0000000f000e7213 */ /* 0x000fe20000000000 */
[----:B------:R-:W-:Y:S01]  /*84c0*/  @!P2 IMAD.IADD R7, R7, 0x1, -R6 ;  /* 0x000000010707a824 */ /* 0x000fe200078e0a06 */
[----:B------:R-:W-:Y:S01]  /*84d0*/  ISETP.GT.U32.AND P2, PT, R6, R12, PT ;  /* 0x0000000c0600720c */ /* 0x000fe20003f44070 */
[----:B0-----:R-:W-:Y:S01]  /*84e0*/  IMAD.MOV.U32 R9, RZ, RZ, R3 ;  /* 0x000000ffff097224 */ /* 0x001fe200078e0003 */
[----:B------:R-:W-:Y:S01]  /*84f0*/  IABS R19, R5 ;  /* 0x0000000500137213 */ /* 0x000fe20000000000 */
[----:B------:R-:W-:Y:S01]  /*8500*/  IMAD.HI.U32 R4, R18, R2, RZ ;  /* 0x0000000212047227 */ /* 0x000fe200078e00ff */
[----:B------:R-:W-:-:S03]  /*8510*/  ISETP.GT.U32.AND P3, PT, R6, R7, PT ;  /* 0x000000070600720c */ /* 0x000fc60003f64070 */
[----:B------:R-:W-:Y:S01]  /*8520*/  @!P4 IMAD.MOV R9, RZ, RZ, -R9 ;  /* 0x000000ffff09c224 */ /* 0x000fe200078e0a09 */
[----:B------:R-:W-:Y:S01]  /*8530*/  ISETP.GT.U32.AND P4, PT, R6, R11, PT ;  /* 0x0000000b0600720c */ /* 0x000fe20003f84070 */
[----:B------:R-:W-:-:S03]  /*8540*/  IMAD.HI.U32 R3, R18, R14, RZ ;  /* 0x0000000e12037227 */ /* 0x000fc600078e00ff */
[----:B------:R0:W-:Y:S01]  /*8550*/  STL [R1+0x288], R9 ;  /* 0x0002880901007387 */ /* 0x0001e20000100800 */
[----:B------:R-:W-:Y:S02]  /*8560*/  @!P6 IMAD.IADD R10, R10, 0x1, -R6 ;  /* 0x000000010a0ae824 */ /* 0x000fe400078e0a06 */
[----:B------:R-:W-:Y:S02]  /*8570*/  IMAD.MOV R4, RZ, RZ, -R4 ;  /* 0x000000ffff047224 */ /* 0x000fe400078e0a04 */
[----:B------:R-:W-:Y:S01]  /*8580*/  IMAD.MOV R3, RZ, RZ, -R3 ;  /* 0x000000ffff037224 */ /* 0x000fe200078e0a03 */
[C---:B------:R-:W-:Y:S01]  /*8590*/  ISETP.GT.U32.AND P6, PT, R6.reuse, R10, PT ;  /* 0x0000000a0600720c */ /* 0x040fe20003fc4070 */
[C---:B------:R-:W-:Y:S02]  /*85a0*/  IMAD R2, R6.reuse, R4, R2 ;  /* 0x0000000406027224 */ /* 0x040fe400078e0202 */
[----:B------:R-:W-:Y:S02]  /*85b0*/  IMAD R14, R6, R3, R14 ;  /* 0x00000003060e7224 */ /* 0x000fe400078e020e */
[--C-:B------:R-:W-:Y:S01]  /*85c0*/  @!P2 IMAD.IADD R12, R12, 0x1, -R6.reuse ;  /* 0x000000010c0ca824 */ /* 0x100fe200078e0a06 */
[C---:B------:R-:W-:Y:S01]  /*85d0*/  ISETP.GT.U32.AND P2, PT, R6.reuse, R2, PT ;  /* 0x000000020600720c */ /* 0x040fe20003f44070 */
[----:B------:R-:W-:Y:S01]  /*85e0*/  @!P4 IMAD.IADD R11, R11, 0x1, -R6 ;  /* 0x000000010b0bc824 */ /* 0x000fe200078e0a06 */
[----:B------:R-:W-:Y:S01]  /*85f0*/  ISETP.GT.U32.AND P4, PT, R6, R14, PT ;  /* 0x0000000e0600720c */ /* 0x000fe20003f84070 */
[----:B------:R-:W-:-:S02]  /*8600*/  VIADD R3, R16, 0xd2 ;  /* 0x000000d210037836 */ /* 0x000fc40000000000 */
[--C-:B------:R-:W-:Y:S01]  /*8610*/  @!P3 IMAD.IADD R7, R7, 0x1, -R6.reuse ;  /* 0x000000010707b824 */ /* 0x100fe200078e0a06 */
[----:B------:R-:W-:Y:S01]  /*8620*/  ISETP.GE.AND P3, PT, R0, RZ, PT ;  /* 0x000000ff0000720c */ /* 0x000fe20003f66270 */
[----:B------:R-:W-:Y:S01]  /*8630*/  @!P6 IMAD.IADD R10, R10, 0x1, -R6 ;  /* 0x000000010a0ae824 */ /* 0x000fe200078e0a06 */
[----:B------:R-:W-:Y:S01]  /*8640*/  ISETP.GE.AND P6, PT, R20, RZ, PT ;  /* 0x000000ff1400720c */ /* 0x000fe20003fc6270 */
[----:B0-----:R-:W-:Y:S01]  /*8650*/  IMAD.MOV.U32 R9, RZ, RZ, R7 ;  /* 0x000000ffff097224 */ /* 0x001fe200078e0007 */
[----:B------:R-:W-:Y:S01]  /*8660*/  IABS R20, R3 ;  /* 0x0000000300147213 */ /* 0x000fe20000000000 */
[----:B------:R-:W-:-:S04]  /*8670*/  IMAD.HI.U32 R13, R18, R19, RZ ;  /* 0x00000013120d7227 */ /* 0x000fc800078e00ff */
[--C-:B------:R-:W-:Y:S01]  /*8680*/  @!P2 IMAD.IADD R2, R2, 0x1, -R6.reuse ;  /* 0x000000010202a824 */ /* 0x100fe200078e0a06 */
[----:B------:R-:W-:Y:S01]  /*8690*/  ISETP.GE.AND P2, PT, R15, RZ, PT ;  /* 0x000000ff0f00720c */ /* 0x000fe20003f46270 */
[----:B------:R-:W-:Y:S02]  /*86a0*/  @!P4 IMAD.IADD R14, R14, 0x1, -R6 ;  /* 0x000000010e0ec824 */ /* 0x000fe400078e0a06 */
[----:B------:R-:W-:Y:S01]  /*86b0*/  IMAD.MOV.U32 R15, RZ, RZ, R20 ;  /* 0x000000ffff0f7224 */ /* 0x000fe200078e0014 */
[C---:B------:R-:W-:Y:S01]  /*86c0*/  ISETP.GT.U32.AND P4, PT, R6.reuse, R2, PT ;  /* 0x000000020600720c */ /* 0x040fe20003f84070 */
[----:B------:R-:W-:Y:S01]  /*86d0*/  @!P1 IMAD.MOV R9, RZ, RZ, -R9 ;  /* 0x000000ffff099224 */ /* 0x000fe200078e0a09 */
[----:B------:R-:W-:Y:S01]  /*86e0*/  ISETP.GT.U32.AND P1, PT, R6, R14, PT ;  /* 0x0000000e0600720c */ /* 0x000fe20003f24070 */
[----:B------:R-:W-:Y:S02]  /*86f0*/  IMAD.MOV.U32 R21, RZ, RZ, R12 ;  /* 0x000000ffff157224 */ /* 0x000fe400078e000c */
[----:B------:R-:W-:-:S04]  /*8700*/  IMAD.HI.U32 R12, R18, R15, RZ ;  /* 0x0000000f120c7227 */ /* 0x000fc800078e00ff */
[----:B------:R-:W-:Y:S02]  /*8710*/  IMAD.MOV R13, RZ, RZ, -R13 ;  /* 0x000000ffff0d7224 */ /* 0x000fe400078e0a0d */
[----:B------:R-:W-:Y:S02]  /*8720*/  IMAD.MOV R7, RZ, RZ, -R12 ;  /* 0x000000ffff077224 */ /* 0x000fe400078e0a0c */
[----:B------:R-:W-:Y:S02]  /*8730*/  IMAD R19, R6, R13, R19 ;  /* 0x0000000d06137224 */ /* 0x000fe400078e0213 */
[----:B------:R-:W-:Y:S02]  /*8740*/  VIADD R4, R16, 0xd4 ;  /* 0x000000d410047836 */ /* 0x000fe40000000000 */
[C---:B------:R-:W-:Y:S02]  /*8750*/  IMAD R15, R6.reuse, R7, R15 ;  /* 0x00000007060f7224 */ /* 0x040fe400078e020f */
[----:B------:R-:W-:Y:S01]  /*8760*/  @!P5 IMAD.MOV R21, RZ, RZ, -R21 ;  /* 0x000000ffff15d224 */ /* 0x000fe200078e0a15 */
[----:B------:R-:W-:Y:S01]  /*8770*/  ISETP.GT.U32.AND P5, PT, R6, R19, PT ;  /* 0x000000130600720c */ /* 0x000fe20003fa4070 */
[--C-:B------:R-:W-:Y:S01]  /*8780*/  @!P1 IMAD.IADD R14, R14, 0x1, -R6.reuse ;  /* 0x000000010e0e9824 */ /* 0x100fe200078e0a06 */
[----:B------:R-:W-:Y:S01]  /*8790*/  IABS R17, R4 ;  /* 0x0000000400117213 */ /* 0x000fe20000000000 */
[----:B------:R-:W-:Y:S01]  /*87a0*/  @!P4 IMAD.IADD R2, R2, 0x1, -R6 ;  /* 0x000000010202c824 */ /* 0x000fe200078e0a06 */
[----:B------:R-:W-:Y:S01]  /*87b0*/  ISETP.GT.U32.AND P1, PT, R6, R15, PT ;  /* 0x0000000f0600720c */ /* 0x000fe20003f24070 */
[----:B------:R-:W-:Y:S01]  /*87c0*/  STL [R1+0x264], R21 ;  /* 0x0002641501007387 */ /* 0x000fe20000100800 */
[----:B------:R-:W-:Y:S01]  /*87d0*/  @!P0 IMAD.MOV R11, RZ, RZ, -R11 ;  /* 0x000000ffff0b8224 */ /* 0x000fe200078e0a0b */
[----:B------:R-:W-:Y:S01]  /*87e0*/  ISETP.GE.AND P0, PT, R5, RZ, PT ;  /* 0x000000ff0500720c */ /* 0x000fe20003f06270 */
[----:B------:R-:W-:Y:S01]  /*87f0*/  IMAD.HI.U32 R0, R18, R17, RZ ;  /* 0x0000001112007227 */ /* 0x000fe200078e00ff */
[----:B------:R0:W-:Y:S01]  /*8800*/  STL [R1+0x268], R9 ;  /* 0x0002680901007387 */ /* 0x0001e20000100800 */
[----:B------:R-:W-:-:S02]  /*8810*/  ISETP.GE.AND P4, PT, R4, RZ, PT ;  /* 0x000000ff0400720c */ /* 0x000fc40003f86270 */
[----:B------:R-:W-:Y:S01]  /*8820*/  IMAD.MOV R0, RZ, RZ, -R0 ;  /* 0x000000ffff007224 */ /* 0x000fe200078e0a00 */
[----:B------:R-:W-:Y:S01]  /*8830*/  STL [R1+0x26c], R11 ;  /* 0x00026c0b01007387 */ /* 0x000fe20000100800 */
[----:B------:R-:W-:Y:S02]  /*8840*/  VIADD R4, R16, 0xce ;  /* 0x000000ce10047836 */ /* 0x000fe40000000000 */
[----:B------:R-:W-:Y:S02]  /*8850*/  IMAD.MOV.U32 R5, RZ, RZ, R2 ;  /* 0x000000ffff057224 */ /* 0x000fe400078e0002 */
[----:B------:R-:W-:Y:S01]  /*8860*/  @!P5 IMAD.IADD R19, R19, 0x1, -R6 ;  /* 0x000000011313d824 */ /* 0x000fe200078e0a06 */
[----:B------:R-:W-:Y:S01]  /*8870*/  ISETP.GE.AND P5, PT, R3, RZ, PT ;  /* 0x000000ff0300720c */ /* 0x000fe20003fa6270 */
[----:B0-----:R-:W-:Y:S01]  /*8880*/  IMAD.MOV.U32 R9, RZ, RZ, R10 ;  /* 0x000000ffff097224 */ /* 0x001fe200078e000a */
[----:B------:R-:W-:Y:S01]  /*8890*/  IABS R3, R4 ;  /* 0x0000000400037213 */ /* 0x000fe20000000000 */
[----:B------:R-:W-:-:S02]  /*88a0*/  IMAD R17, R6, R0, R17 ;  /* 0x0000000006117224 */ /* 0x000fc400078e0211 */
[----:B------:R-:W-:Y:S02]  /*88b0*/  @!P3 IMAD.MOV R9, RZ, RZ, -R9 ;  /* 0x000000ffff09b224 */ /* 0x000fe400078e0a09 */
[----:B------:R-:W-:Y:S01]  /*88c0*/  @!P6 IMAD.MOV R5, RZ, RZ, -R5 ;  /* 0x000000ffff05e224 */ /* 0x000fe200078e0a05 */
[----:B------:R-:W-:Y:S01]  /*88d0*/  ISETP.GT.U32.AND P3, PT, R6, R17, PT ;  /* 0x000000110600720c */ /* 0x000fe20003f64070 */
[----:B------:R-:W-:Y:S01]  /*88e0*/  @!P1 IMAD.IADD R15, R15, 0x1, -R6 ;  /* 0x000000010f0f9824 */ /* 0x000fe200078e0a06 */
[----:B------:R-:W-:Y:S01]  /*88f0*/  STL [R1+0x270], R9 ;  /* 0x0002700901007387 */ /* 0x000fe20000100800 */
[----:B------:R-:W-:Y:S01]  /*8900*/  VIADD R0, R16, 0xd0 ;  /* 0x000000d010007836 */ /* 0x000fe20000000000 */
[----:B------:R-:W-:Y:S01]  /*8910*/  ISETP.GT.U32.AND P6, PT, R6, R19, PT ;  /* 0x000000130600720c */ /* 0x000fe20003fc4070 */
[----:B------:R-:W-:Y:S01]  /*8920*/  VIADD R10, R16, 0xcc ;  /* 0x000000cc100a7836 */ /* 0x000fe20000000000 */
[----:B------:R0:W-:Y:S01]  /*8930*/  STL [R1+0x274], R5 ;  /* 0x0002740501007387 */ /* 0x0001e20000100800 */
[----:B------:R-:W-:Y:S01]  /*8940*/  ISETP.GT.U32.AND P1, PT, R6, R15, PT ;  /* 0x0000000f0600720c */ /* 0x000fe20003f24070 */
[----:B------:R-:W-:Y:S01]  /*8950*/  IMAD.MOV.U32 R21, RZ, RZ, R14 ;  /* 0x000000ffff157224 */ /* 0x000fe200078e000e */
[----:B------:R-:W-:Y:S01]  /*8960*/  IABS R12, R0 ;  /* 0x00000000000c7213 */ /* 0x000fe20000000000 */
[----:B------:R-:W-:Y:S01]  /*8970*/  VIADD R2, R16, 0xca ;  /* 0x000000ca10027836 */ /* 0x000fe20000000000 */
[----:B------:R-:W-:Y:S01]  /*8980*/  IABS R13, R10 ;  /* 0x0000000a000d7213 */ /* 0x000fe20000000000 */
[----:B------:R-:W-:-:S02]  /*8990*/  @!P2 IMAD.MOV R21, RZ, RZ, -R21 ;  /* 0x000000ffff15a224 */ /* 0x000fc400078e0a15 */
[----:B------:R-:W-:-:S03]  /*89a0*/  IMAD.HI.U32 R7, R18, R12, RZ ;  /* 0x0000000c12077227 */ /* 0x000fc600078e00ff */
[----:B------:R-:W-:Y:S01]  /*89b0*/  STL [R1+0x114], R21 ;  /* 0x0001141501007387 */ /* 0x000fe20000100800 */
[----:B0-----:R-:W-:-:S04]  /*89c0*/  IMAD.HI.U32 R5, R18, R3, RZ ;  /* 0x0000000312057227 */ /* 0x001fc800078e00ff */
[----:B------:R-:W-:Y:S02]  /*89d0*/  IMAD.MOV R5, RZ, RZ, -R5 ;  /* 0x000000ffff057224 */ /* 0x000fe400078e0a05 */
[----:B------:R-:W-:Y:S02]  /*89e0*/  IMAD.MOV R7, RZ, RZ, -R7 ;  /* 0x000000ffff077224 */ /* 0x000fe400078e0a07 */
[C---:B------:R-:W-:Y:S02]  /*89f0*/  IMAD R3, R6.reuse, R5, R3 ;  /* 0x0000000506037224 */ /* 0x040fe400078e0203 */
[----:B------:R-:W-:Y:S02]  /*8a00*/  @!P1 IMAD.IADD R15, R15, 0x1, -R6 ;  /* 0x000000010f0f9824 */ /* 0x000fe400078e0a06 */
[C---:B------:R-:W-:Y:S01]  /*8a10*/  IMAD R12, R6.reuse, R7, R12 ;  /* 0x00000007060c7224 */ /* 0x040fe200078e020c */
[C---:B------:R-:W-:Y:S01]  /*8a20*/  ISETP.GT.U32.AND P1, PT, R6.reuse, R3, PT ;  /* 0x000000030600720c */ /* 0x040fe20003f24070 */
[--C-:B------:R-:W-:Y:S01]  /*8a30*/  @!P3 IMAD.IADD R17, R17, 0x1, -R6.reuse ;  /* 0x000000011111b824 */ /* 0x100fe200078e0a06 */
[----:B------:R-:W-:Y:S01]  /*8a40*/  IABS R7, R2 ;  /* 0x0000000200077213 */ /* 0x000fe20000000000 */
[----:B------:R-:W-:Y:S01]  /*8a50*/  @!P6 IMAD.IADD R19, R19, 0x1, -R6 ;  /* 0x000000011313e824 */ /* 0x000fe200078e0a06 */
[----:B------:R-:W-:Y:S01]  /*8a60*/  ISETP.GT.U32.AND P6, PT, R6, R12, PT ;  /* 0x0000000c0600720c */ /* 0x000fe20003fc4070 */
[----:B------:R-:W-:Y:S01]  /*8a70*/  VIADD R5, R16, 0xc8 ;  /* 0x000000c810057836 */ /* 0x000fe20000000000 */
[----:B------:R-:W-:Y:S01]  /*8a80*/  ISETP.GT.U32.AND P3, PT, R6, R17, PT ;  /* 0x000000110600720c */ /* 0x000fe20003f64070 */
[----:B------:R-:W-:-:S02]  /*8a90*/  IMAD.MOV.U32 R9, RZ, RZ, R19 ;  /* 0x000000ffff097224 */ /* 0x000fc400078e0013 */
[----:B------:R-:W-:Y:S01]  /*8aa0*/  IMAD.HI.U32 R20, R18, R13, RZ ;  /* 0x0000000d12147227 */ /* 0x000fe200078e00ff */
[----:B------:R-:W-:-:S03]  /*8ab0*/  IABS R11, R5 ;  /* 0x00000005000b7213 */ /* 0x000fc60000000000 */
[----:B------:R-:W-:Y:S02]  /*8ac0*/  @!P1 IMAD.IADD R3, R3, 0x1, -R6 ;  /* 0x0000000103039824 */ /* 0x000fe400078e0a06 */
[----:B------:R-:W-:-:S03]  /*8ad0*/  IMAD.HI.U32 R14, R18, R11, RZ ;  /* 0x0000000b120e7227 */ /* 0x000fc600078e00ff */
[----:B------:R-:W-:Y:S01]  /*8ae0*/  ISETP.GT.U32.AND P2, PT, R6, R3, PT ;  /* 0x000000030600720c */ /* 0x000fe20003f44070 */
[--C-:B------:R-:W-:Y:S01]  /*8af0*/  @!P6 IMAD.IADD R12, R12, 0x1, -R6.reuse ;  /* 0x000000010c0ce824 */ /* 0x100fe200078e0a06 */
[----:B------:R-:W-:Y:S01]  /*8b00*/  ISETP.GE.AND P6, PT, R4, RZ, PT ;  /* 0x000000ff0400720c */ /* 0x000fe20003fc6270 */
[----:B------:R-:W-:Y:S01]  /*8b10*/  @!P3 IMAD.IADD R17, R17, 0x1, -R6 ;  /* 0x000000011111b824 */ /* 0x000fe200078e0a06 */
[----:B------:R-:W-:Y:S01]  /*8b20*/  ISETP.GE.AND P3, PT, R0, RZ, PT ;  /* 0x000000ff0000720c */ /* 0x000fe20003f66270 */
[----:B------:R-:W-:Y:S01]  /*8b30*/  IMAD.MOV R14, RZ, RZ, -R14 ;  /* 0x000000ffff0e7224 */ /* 0x000fe200078e0a0e */
[----:B------:R-:W-:Y:S01]  /*8b40*/  ISETP.GT.U32.AND P1, PT, R6, R12, PT ;  /* 0x0000000c0600720c */ /* 0x000fe20003f24070 */
[----:B------:R-:W-:Y:S02]  /*8b50*/  @!P0 IMAD.MOV R9, RZ, RZ, -R9 ;  /* 0x000000ffff098224 */ /* 0x000fe400078e0a09 */
[----:B------:R-:W-:-:S03]  /*8b60*/  IMAD.HI.U32 R0, R18, R7, RZ ;  /* 0x0000000712007227 */ /* 0x000fc600078e00ff */
[----:B------:R0:W-:Y:S01]  /*8b70*/  STL [R1+0xf8], R9 ;  /* 0x0000f80901007387 */ /* 0x0001e20000100800 */
[----:B------:R-:W-:Y:S02]  /*8b80*/  IMAD.MOV R20, RZ, RZ, -R20 ;  /* 0x000000ffff147224 */ /* 0x000fe400078e0a14 */
[----:B------:R-:W-:Y:S01]  /*8b90*/  @!P4 IMAD.MOV R17, RZ, RZ, -R17 ;  /* 0x000000ffff11c224 */ /* 0x000fe200078e0a11 */
[----:B------:R-:W-:Y:S01]  /*8ba0*/  ISETP.GE.AND P4, PT, R10, RZ, PT ;  /* 0x000000ff0a00720c */ /* 0x000fe20003f86270 */
[C---:B------:R-:W-:Y:S02]  /*8bb0*/  IMAD R10, R6.reuse, R14, R11 ;  /* 0x0000000e060a7224 */ /* 0x040fe400078e020b */
[----:B------:R-:W-:Y:S01]  /*8bc0*/  IMAD.MOV R0, RZ, RZ, -R0 ;  /* 0x000000ffff007224 */ /* 0x000fe200078e0a00 */
[----:B------:R-:W-:Y:S01]  /*8bd0*/  STL [R1+0x174], R17 ;  /* 0x0001741101007387 */ /* 0x000fe20000100800 */
[----:B------:R-:W-:Y:S02]  /*8be0*/  IMAD R13, R6, R20, R13 ;  /* 0x00000014060d7224 */ /* 0x000fe400078e020d */
[----:B0-----:R-:W-:-:S02]  /*8bf0*/  IMAD.MOV.U32 R9, RZ, RZ, R15 ;  /* 0x000000ffff097224 */ /* 0x001fc400078e000f */
[--C-:B------:R-:W-:Y:S01]  /*8c00*/  @!P2 IMAD.IADD R3, R3, 0x1, -R6.reuse ;  /* 0x000000010303a824 */ /* 0x100fe200078e0a06 */
[C---:B------:R-:W-:Y:S01]  /*8c10*/  ISETP.GT.U32.AND P2, PT, R6.reuse, R10, PT ;  /* 0x0000000a0600720c */ /* 0x040fe20003f44070 */
[C---:B------:R-:W-:Y:S01]  /*8c20*/  IMAD R7, R6.reuse, R0, R7 ;  /* 0x0000000006077224 */ /* 0x040fe200078e0207 */
[----:B------:R-:W-:Y:S01]  /*8c30*/  ISETP.GT.U32.AND P0, PT, R6, R13, PT ;  /* 0x0000000d0600720c */ /* 0x000fe20003f04070 */
[----:B------:R-:W-:Y:S02]  /*8c40*/  @!P5 IMAD.MOV R9, RZ, RZ, -R9 ;  /* 0x000000ffff09d224 */ /* 0x000fe400078e0a09 */
[----:B------:R-:W-:Y:S01]  /*8c50*/  @!P1 IMAD.IADD R12, R12, 0x1, -R6 ;  /* 0x000000010c0c9824 */ /* 0x000fe200078e0a06 */
[----:B------:R-:W-:Y:S01]  /*8c60*/  ISETP.GT.U32.AND P5, PT, R6, R7, PT ;  /* 0x000000070600720c */ /* 0x000fe20003fa4070 */
[----:B------:R-:W-:Y:S01]  /*8c70*/  VIADD R4, R16, 0xc6 ;  /* 0x000000c610047836 */ /* 0x000fe20000000000 */
[----:B------:R0:W-:Y:S01]  /*8c80*/  STL [R1+0x254], R9 ;  /* 0x0002540901007387 */ /* 0x0001e20000100800 */
[----:B------:R-:W-:Y:S01]  /*8c90*/  ISETP.GE.AND P1, PT, R2, RZ, PT ;  /* 0x000000ff0200720c */ /* 0x000fe20003f26270 */
[----:B------:R-:W-:-:S02]  /*8ca0*/  VIADD R2, R16, 0xc4 ;  /* 0x000000c410027836 */ /* 0x000fc40000000000 */
[----:B------:R-:W-:Y:S01]  /*8cb0*/  IABS R0, R4 ;  /* 0x0000000400007213 */ /* 0x000fe20000000000 */
[--C-:B------:R-:W-:Y:S02]  /*8cc0*/  @!P2 IMAD.IADD R10, R10, 0x1, -R6.reuse ;  /* 0x000000010a0aa824 */ /* 0x100fe400078e0a06 */
[----:B------:R-:W-:Y:S01]  /*8cd0*/  @!P0 IMAD.IADD R13, R13, 0x1, -R6 ;  /* 0x000000010d0d8824 */ /* 0x000fe200078e0a06 */
[----:B------:R-:W-:Y:S01]  /*8ce0*/  ISETP.GE.AND P0, PT, R5, RZ, PT ;  /* 0x000000ff0500720c */ /* 0x000fe20003f06270 */
[----:B------:R-:W-:Y:S01]  /*8cf0*/  IMAD.HI.U32 R11, R18, R0, RZ ;  /* 0x00000000120b7227 */ /* 0x000fe200078e00ff */
[----:B------:R-:W-:-:S03]  /*8d00*/  ISETP.GT.U32.AND P2, PT, R6, R10, PT ;  /* 0x0000000a0600720c */ /* 0x000fc60003f44070 */
[----:B0-----:R-:W-:Y:S01]  /*8d10*/  IMAD.MOV.U32 R9, RZ, RZ, R12 ;  /* 0x000000ffff097224 */ /* 0x001fe200078e000c */
[----:B------:R-:W-:Y:S01]  /*8d20*/  IABS R12, R2 ;  /* 0x00000002000c7213 */ /* 0x000fe20000000000 */
[----:B------:R-:W-:Y:S01]  /*8d30*/  @!P5 IMAD.IADD R7, R7, 0x1, -R6 ;  /* 0x000000010707d824 */ /* 0x000fe200078e0a06 */
[C---:B------:R-:W-:Y:S01]  /*8d40*/  ISETP.GT.U32.AND P5, PT, R6.reuse, R13, PT ;  /* 0x0000000d0600720c */ /* 0x040fe20003fa4070 */
[----:B------:R-:W-:Y:S02]  /*8d50*/  @!P3 IMAD.MOV R9, RZ, RZ, -R9 ;  /* 0x000000ffff09b224 */ /* 0x000fe400078e0a09 */
[----:B------:R-:W-:Y:S01]  /*8d60*/  IMAD.MOV R11, RZ, RZ, -R11 ;  /* 0x000000ffff0b7224 */ /* 0x000fe200078e0a0b */
[----:B------:R-:W-:Y:S01]  /*8d70*/  ISETP.GT.U32.AND P3, PT, R6, R7, PT ;  /* 0x000000070600720c */ /* 0x000fe20003f64070 */
[----:B------:R-:W-:Y:S01]  /*8d80*/  VIADD R5, R16, 0xc2 ;  /* 0x000000c210057836 */ /* 0x000fe20000000000 */
[----:B------:R0:W-:Y:S01]  /*8d90*/  STL [R1+0x258], R9 ;  /* 0x0002580901007387 */ /* 0x0001e20000100800 */
[----:B------:R-:W-:-:S02]  /*8da0*/  IMAD R0, R6, R11, R0 ;  /* 0x0000000b06007224 */ /* 0x000fc400078e0200 */
[--C-:B------:R-:W-:Y:S01]  /*8db0*/  @!P2 IMAD.IADD R10, R10, 0x1, -R6.reuse ;  /* 0x000000010a0aa824 */ /* 0x100fe200078e0a06 */
[----:B------:R-:W-:Y:S01]  /*8dc0*/  IABS R11, R5 ;  /* 0x00000005000b7213 */ /* 0x000fe20000000000 */
[----:B------:R-:W-:Y:S02]  /*8dd0*/  VIADD R20, R16, 0x9e ;  /* 0x0000009e10147836 */ /* 0x000fe40000000000 */
[----:B------:R-:W-:Y:S01]  /*8de0*/  @!P5 IMAD.IADD R13, R13, 0x1, -R6 ;  /* 0x000000010d0dd824 */ /* 0x000fe200078e0a06 */
[----:B------:R-:W-:Y:S01]  /*8df0*/  ISETP.GT.U32.AND P5, PT, R6, R0, PT ;  /* 0x000000000600720c */ /* 0x000fe20003fa4070 */
[----:B------:R-:W-:-:S04]  /*8e00*/  IMAD.HI.U32 R15, R18, R11, RZ ;  /* 0x0000000b120f7227 */ /* 0x000fc800078e00ff */
[----:B0-----:R-:W-:Y:S02]  /*8e10*/  IMAD.MOV.U32 R9, RZ, RZ, R3 ;  /* 0x000000ffff097224 */ /* 0x001fe400078e0003 */
        /* <DEDUP_REMOVED lines=9> */
[----:B------:R-:W-:Y:S01]  /*8eb0*/  IMAD.MOV R15, RZ, RZ, -R15 ;  /* 0x000000ffff0f7224 */ /* 0x000fe200078e0a0f */
[----:B------:R0:W-:Y:S01]  /*8ec0*/  STL [R1+0x260], R9 ;  /* 0x0002600901007387 */ /* 0x0001e20000100800 */
[----:B------:R-:W-:Y:S01]  /*8ed0*/  @!P5 IMAD.IADD R0, R0, 0x1, -R6 ;  /* 0x000000010000d824 */ /* 0x000fe200078e0a06 */
[----:B------:R-:W-:Y:S01]  /*8ee0*/  IABS R4, R2 ;  /* 0x0000000200047213 */ /* 0x000fe20000000000 */
[----:B------:R-:W-:Y:S01]  /*8ef0*/  IMAD R11, R6, R15, R11 ;  /* 0x0000000f060b7224 */ /* 0x000fe200078e020b */
[----:B------:R-:W-:Y:S01]  /*8f00*/  ISETP.GE.AND P5, PT, R5, RZ, PT ;  /* 0x000000ff0500720c */ /* 0x000fe20003fa6270 */
[----:B------:R-:W-:-:S02]  /*8f10*/  VIADD R3, R16, 0xbe ;  /* 0x000000be10037836 */ /* 0x000fc40000000000 */
[----:B------:R-:W-:-:S03]  /*8f20*/  IMAD.HI.U32 R5, R18, R4, RZ ;  /* 0x0000000412057227 */ /* 0x000fc600078e00ff */
[----:B------:R-:W-:Y:S01]  /*8f30*/  IABS R14, R3 ;  /* 0x00000003000e7213 */ /* 0x000fe20000000000 */
[----:B------:R-:W-:Y:S02]  /*8f40*/  @!P2 IMAD.IADD R12, R12, 0x1, -R6 ;  /* 0x000000010c0ca824 */ /* 0x000fe400078e0a06 */
[----:B0-----:R-:W-:Y:S02]  /*8f50*/  IMAD.MOV.U32 R9, RZ, RZ, R13 ;  /* 0x000000ffff097224 */ /* 0x001fe400078e000d */
[----:B------:R-:W-:Y:S01]  /*8f60*/  IMAD.MOV.U32 R13, RZ, RZ, R7 ;  /* 0x000000ffff0d7224 */ /* 0x000fe200078e0007 */
[C---:B------:R-:W-:Y:S01]  /*8f70*/  ISETP.GT.U32.AND P2, PT, R6.reuse, R12, PT ;  /* 0x0000000c0600720c */ /* 0x040fe20003f44070 */
[----:B------:R-:W-:Y:S01]  /*8f80*/  @!P4 IMAD.MOV R9, RZ, RZ, -R9 ;  /* 0x000000ffff09c224 */ /* 0x000fe200078e0a09 */
[C---:B------:R-:W-:Y:S01]  /*8f90*/  ISETP.GT.U32.AND P4, PT, R6.reuse, R0, PT ;  /* 0x000000000600720c */ /* 0x040fe20003f84070 */
[----:B------:R-:W-:Y:S01]  /*8fa0*/  @!P1 IMAD.MOV R13, RZ, RZ, -R13 ;  /* 0x000000ffff0d9224 */ /* 0x000fe200078e0a0d */
[----:B------:R-:W-:Y:S01]  /*8fb0*/  ISETP.GT.U32.AND P1, PT, R6, R11, PT ;  /* 0x0000000b0600720c */ /* 0x000fe20003f24070 */
[----:B------:R-:W-:Y:S01]  /*8fc0*/  IMAD.MOV R5, RZ, RZ, -R5 ;  /* 0x000000ffff057224 */ /* 0x000fe200078e0a05 */
[----:B------:R0:W-:Y:S01]  /*8fd0*/  STL [R1+0x25c], R9 ;  /* 0x00025c0901007387 */ /* 0x0001e20000100800 */
[----:B------:R-:W-:-:S03]  /*8fe0*/  IMAD.HI.U32 R7, R18, R14, RZ ;  /* 0x0000000e12077227 */ /* 0x000fc600078e00ff */
[----:B------:R1:W-:Y:S01]  /*8ff0*/  STL [R1+0x238], R13 ;  /* 0x0002380d01007387 */ /* 0x0003e20000100800 */
[----:B------:R-:W-:Y:S02]  /*9000*/  IMAD R4, R6, R5, R4 ;  /* 0x0000000506047224 */ /* 0x000fe400078e0204 */
[--C-:B------:R-:W-:Y:S02]  /*9010*/  @!P2 IMAD.IADD R12, R12, 0x1, -R6.reuse ;  /* 0x000000010c0ca824 */ /* 0x100fe400078e0a06 */
[----:B------:R-:W-:Y:S01]  /*9020*/  IMAD.MOV R7, RZ, RZ, -R7 ;  /* 0x000000ffff077224 */ /* 0x000fe200078e0a07 */
[----:B------:R-:W-:Y:S01]  /*9030*/  ISETP.GT.U32.AND P2, PT, R6, R4, PT ;  /* 0x000000040600720c */ /* 0x000fe20003f44070 */
[--C-:B------:R-:W-:Y:S01]  /*9040*/  @!P4 IMAD.IADD R0, R0, 0x1, -R6.reuse ;  /* 0x000000010000c824 */ /* 0x100fe200078e0a06 */
[----:B------:R-:W-:Y:S01]  /*9050*/  ISETP.GE.AND P4, PT, R3, RZ, PT ;  /* 0x000000ff0300720c */ /* 0x000fe20003f86270 */
[----:B------:R-:W-:Y:S02]  /*9060*/  @!P1 IMAD.IADD R11, R11, 0x1, -R6 ;  /* 0x000000010b0b9824 */ /* 0x000fe400078e0a06 */
[----:B0-----:R-:W-:-:S02]  /*9070*/  IMAD.MOV.U32 R9, RZ, RZ, R10 ;  /* 0x000000ffff097224 */ /* 0x001fc400078e000a */
[C---:B------:R-:W-:Y:S01]  /*9080*/  IMAD R14, R6.reuse, R7, R14 ;  /* 0x00000007060e7224 */ /* 0x040fe200078e020e */
[----:B------:R-:W-:Y:S01]  /*9090*/  ISETP.GT.U32.AND P1, PT, R6, R11, PT ;  /* 0x0000000b0600720c */ /* 0x000fe20003f24070 */
[----:B-1----:R-:W-:Y:S02]  /*90a0*/  IMAD.MOV.U32 R13, RZ, RZ, R0 ;  /* 0x000000ffff0d7224 */ /* 0x002fe400078e0000 */
[----:B------:R-:W-:Y:S01]  /*90b0*/  @!P0 IMAD.MOV R9, RZ, RZ, -R9 ;  /* 0x000000ffff098224 */ /* 0x000fe200078e0a09 */
[----:B------:R-:W-:Y:S01]  /*90c0*/  ISETP.GE.AND P0, PT, R2, RZ, PT ;  /* 0x000000ff0200720c */ /* 0x000fe20003f06270 */
[----:B------:R-:W-:Y:S01]  /*90d0*/  @!P6 IMAD.MOV R13, RZ, RZ, -R13 ;  /* 0x000000ffff0de224 */ /* 0x000fe200078e0a0d */
[----:B------:R-:W-:Y:S01]  /*90e0*/  ISETP.GT.U32.AND P6, PT, R6, R14, PT ;  /* 0x0000000e0600720c */ /* 0x000fe20003fc4070 */
[----:B------:R-:W-:Y:S01]  /*90f0*/  @!P2 IMAD.IADD R4, R4, 0x1, -R6 ;  /* 0x000000010404a824 */ /* 0x000fe200078e0a06 */
[----:B------:R0:W-:Y:S01]  /*9100*/  STL [R1+0x23c], R9 ;  /* 0x00023c0901007387 */ /* 0x0001e20000100800 */
[----:B------:R-:W-:-:S02]  /*9110*/  VIADD R10, R16, 0xbc ;  /* 0x000000bc100a7836 */ /* 0x000fc40000000000 */
        /* <DEDUP_REMOVED lines=8> */
[----:B0-----:R-:W-:Y:S02]  /*91a0*/  IMAD.MOV.U32 R9, RZ, RZ, R12 ;  /* 0x000000ffff097224 */ /* 0x001fe400078e000c */
[----:B------:R-:W-:Y:S01]  /*91b0*/  @!P6 IMAD.IADD R14, R14, 0x1, -R6 ;  /* 0x000000010e0ee824 */ /* 0x000fe200078e0a06 */
[----:B------:R-:W-:Y:S01]  /*91c0*/  IABS R0, R2 ;  /* 0x0000000200007213 */ /* 0x000fe20000000000 */
[----:B------:R-:W-:Y:S01]  /*91d0*/  @!P3 IMAD.MOV R9, RZ, RZ, -R9 ;  /* 0x000000ffff09b224 */ /* 0x000fe200078e0a09 */
[----:B------:R-:W-:Y:S01]  /*91e0*/  ISETP.GE.AND P3, PT, R10, RZ, PT ;  /* 0x000000ff0a00720c */ /* 0x000fe20003f66270 */
[----:B------:R-:W-:Y:S01]  /*91f0*/  IMAD.HI.U32 R12, R18, R3, RZ ;  /* 0x00000003120c7227 */ /* 0x000fe200078e00ff */
[----:B------:R-:W-:-:S02]  /*9200*/  ISETP.GT.U32.AND P6, PT, R6, R14, PT ;  /* 0x0000000e0600720c */ /* 0x000fc40003fc4070 */
        /* <DEDUP_REMOVED lines=22> */
[C---:B------:R-:W-:Y:S01]  /*9370*/  VIADD R4, R16.reuse, 0xb4 ;  /* 0x000000b410047836 */ /* 0x040fe20000000000 */
[----:B------:R-:W-:Y:S01]  /*9380*/  IABS R10, R10 ;  /* 0x0000000a000a7213 */ /* 0x000fe20000000000 */
[----:B------:R-:W-:Y:S01]  /*9390*/  VIADD R7, R16, 0xb0 ;  /* 0x000000b010077836 */ /* 0x000fe20000000000 */
[----:B------:R0:W-:Y:S01]  /*93a0*/  STL [R1+0x248], R9 ;  /* 0x0002480901007387 */ /* 0x0001e20000100800 */
[----:B------:R-:W-:Y:S01]  /*93b0*/  ISETP.GT.U32.AND P2, PT, R6, R3, PT ;  /* 0x000000030600720c */ /* 0x000fe20003f44070 */
[C---:B------:R-:W-:Y:S01]  /*93c0*/  VIADD R5, R16.reuse, 0xb2 ;  /* 0x000000b210057836 */ /* 0x040fe20000000000 */
[----:B------:R-:W-:Y:S01]  /*93d0*/  IABS R11, R4 ;  /* 0x00000004000b7213 */ /* 0x000fe20000000000 */
[----:B------:R-:W-:Y:S01]  /*93e0*/  VIADD R21, R16, 0x9c ;  /* 0x0000009c10157836 */ /* 0x000fe20000000000 */
[----:B------:R-:W-:-:S02]  /*93f0*/  IABS R13, R7 ;  /* 0x00000007000d7213 */ /* 0x000fc40000000000 */
[----:B------:R-:W-:Y:S01]  /*9400*/  IABS R12, R5 ;  /* 0x00000005000c7213 */ /* 0x000fe20000000000 */
[----:B------:R-:W-:Y:S01]  /*9410*/  IMAD.HI.U32 R15, R18, R11, RZ ;  /* 0x0000000b120f7227 */ /* 0x000fe200078e00ff */
[----:B------:R-:W-:-:S03]  /*9420*/  IABS R22, R21 ;  /* 0x0000001500167213 */ /* 0x000fc60000000000 */
        /* <DEDUP_REMOVED lines=11> */
[----:B------:R-:W-:Y:S02]  /*94e0*/  IMAD.MOV.U32 R19, RZ, RZ, R3 ;  /* 0x000000ffff137224 */ /* 0x000fe400078e0003 */
[--C-:B------:R-:W-:Y:S02]  /*94f0*/  @!P4 IMAD.IADD R0, R0, 0x1, -R6.reuse ;  /* 0x000000010000c824 */ /* 0x100fe400078e0a06 */
[----:B------:R-:W-:Y:S01]  /*9500*/  @!P0 IMAD.IADD R2, R2, 0x1, -R6 ;  /* 0x0000000102028824 */ /* 0x000fe200078e0a06 */
[C---:B------:R-:W-:Y:S01]  /*9510*/  ISETP.GT.U32.AND P0, PT, R6.reuse, R10, PT ;  /* 0x0000000a0600720c */ /* 0x040fe20003f04070 */
[----:B------:R-:W-:Y:S01]  /*9520*/  IMAD.MOV R15, RZ, RZ, -R15 ;  /* 0x000000ffff0f7224 */ /* 0x000fe200078e0a0f */
[----:B------:R-:W-:Y:S01]  /*9530*/  ISETP.GT.U32.AND P4, PT, R6, R0, PT ;  /* 0x000000000600720c */ /* 0x000fe20003f84070 */
[----:B0-----:R-:W-:-:S02]  /*9540*/  IMAD.MOV.U32 R9, RZ, RZ, R2 ;  /* 0x000000ffff097224 */ /* 0x001fc400078e0002 */
[----:B------:R-:W-:-:S04]  /*9550*/  IMAD.HI.U32 R4, R18, R13, RZ ;  /* 0x0000000d12047227 */ /* 0x000fc800078e00ff */
[----:B------:R-:W-:Y:S02]  /*9560*/  @!P3 IMAD.MOV R19, RZ, RZ, -R19 ;  /* 0x000000ffff13b224 */ /* 0x000fe400078e0a13 */
[----:B------:R-:W-:Y:S01]  /*9570*/  @!P1 IMAD.MOV R9, RZ, RZ, -R9 ;  /* 0x000000ffff099224 */ /* 0x000fe200078e0a09 */
[----:B------:R-:W-:Y:S01]  /*9580*/  ISETP.GE.AND P1, PT, R5, RZ, PT ;  /* 0x000000ff0500720c */ /* 0x000fe20003f26270 */
[----:B------:R-:W-:Y:S01]  /*9590*/  IMAD R11, R6, R15, R11 ;  /* 0x0000000f060b7224 */ /* 0x000fe200078e020b */
[----:B------:R-:W-:Y:S01]  /*95a0*/  STL [R1+0x234], R19 ;  /* 0x0002341301007387 */ /* 0x000fe20000100800 */
[----:B------:R-:W-:Y:S02]  /*95b0*/  IMAD.MOV R3, RZ, RZ, -R4 ;  /* 0x000000ffff037224 */ /* 0x000fe400078e0a04 */
[--C-:B------:R-:W-:Y:S01]  /*95c0*/  @!P4 IMAD.IADD R0, R0, 0x1, -R6.reuse ;  /* 0x000000010000c824 */ /* 0x100fe200078e0a06 */
[----:B------:R0:W-:Y:S01]  /*95d0*/  STL [R1+0x230], R9 ;  /* 0x0002300901007387 */ /* 0x0001e20000100800 */
[C---:B------:R-:W-:Y:S01]  /*95e0*/  IMAD R13, R6.reuse, R3, R13 ;  /* 0x00000003060d7224 */ /* 0x040fe200078e020d */
[----:B------:R-:W-:Y:S01]  /*95f0*/  ISETP.GT.U32.AND P3, PT, R6, R11, PT ;  /* 0x0000000b0600720c */ /* 0x000fe20003f64070 */
[----:B------:R-:W-:-:S02]  /*9600*/  @!P0 IMAD.IADD R10, R10, 0x1, -R6 ;  /* 0x000000010a0a8824 */ /* 0x000fc400078e0a06 */
[----:B------:R-:W-:Y:S02]  /*9610*/  VIADD R2, R16, 0xae ;  /* 0x000000ae10027836 */ /* 0x000fe40000000000 */
[----:B------:R-:W-:Y:S01]  /*9620*/  IMAD.HI.U32 R17, R18, R12, RZ ;  /* 0x0000000c12117227 */ /* 0x000fe200078e00ff */
[C---:B------:R-:W-:Y:S02]  /*9630*/  ISETP.GT.U32.AND P0, PT, R6.reuse, R10, PT ;  /* 0x0000000a0600720c */ /* 0x040fe40003f04070 */
[----:B------:R-:W-:Y:S01]  /*9640*/  IABS R14, R2 ;  /* 0x00000002000e7213 */ /* 0x000fe20000000000 */
[----:B0-----:R-:W-:Y:S02]  /*9650*/  IMAD.MOV.U32 R9, RZ, RZ, R0 ;  /* 0x000000ffff097224 */ /* 0x001fe400078e0000 */
[----:B------:R-:W-:Y:S02]  /*9660*/  IMAD.MOV R17, RZ, RZ, -R17 ;  /* 0x000000ffff117224 */ /* 0x000fe400078e0a11 */
[----:B------:R-:W-:Y:S01]  /*9670*/  @!P5 IMAD.MOV R9, RZ, RZ, -R9 ;  /* 0x000000ffff09d224 */ /* 0x000fe200078e0a09 */
[C---:B------:R-:W-:Y:S01]  /*9680*/  ISETP.GT.U32.AND P5, PT, R6.reuse, R13, PT ;  /* 0x0000000d0600720c */ /* 0x040fe20003fa4070 */
[----:B------:R-:W-:-:S02]  /*9690*/  IMAD R12, R6, R17, R12 ;  /* 0x00000011060c7224 */ /* 0x000fc400078e020c */
[----:B------:R-:W-:Y:S01]  /*96a0*/  VIADD R3, R16, 0xac ;  /* 0x000000ac10037836 */ /* 0x000fe20000000000 */
[----:B------:R0:W-:Y:S01]  /*96b0*/  STL [R1+0x22c], R9 ;  /* 0x00022c0901007387 */ /* 0x0001e20000100800 */
[--C-:B------:R-:W-:Y:S01]  /*96c0*/  @!P3 IMAD.IADD R11, R11, 0x1, -R6.reuse ;  /* 0x000000010b0bb824 */ /* 0x100fe200078e0a06 */
[----:B------:R-:W-:Y:S01]  /*96d0*/  ISETP.GT.U32.AND P4, PT, R6, R12, PT ;  /* 0x0000000c0600720c */ /* 0x000fe20003f84070 */
[----:B------:R-:W-:Y:S01]  /*96e0*/  IMAD.HI.U32 R15, R18, R14, RZ ;  /* 0x0000000e120f7227 */ /* 0x000fe200078e00ff */
[----:B------:R-:W-:Y:S02]  /*96f0*/  IABS R5, R3 ;  /* 0x0000000300057213 */ /* 0x000fe40000000000 */
[----:B------:R-:W-:Y:S01]  /*9700*/  ISETP.GT.U32.AND P3, PT, R6, R11, PT ;  /* 0x0000000b0600720c */ /* 0x000fe20003f64070 */
[----:B------:R-:W-:Y:S02]  /*9710*/  IMAD.MOV R15, RZ, RZ, -R15 ;  /* 0x000000ffff0f7224 */ /* 0x000fe400078e0a0f */
[----:B------:R-:W-:-:S02]  /*9720*/  @!P5 IMAD.IADD R13, R13, 0x1, -R6 ;  /* 0x000000010d0dd824 */ /* 0x000fc400078e0a06 */
[----:B------:R-:W-:Y:S01]  /*9730*/  @!P0 IMAD.IADD R10, R10, 0x1, -R6 ;  /* 0x000000010a0a8824 */ /* 0x000fe200078e0a06 */
[----:B------:R-:W-:Y:S01]  /*9740*/  ISETP.GE.AND P0, PT, R7, RZ, PT ;  /* 0x000000ff0700720c */ /* 0x000fe20003f06270 */
[C---:B------:R-:W-:Y:S01]  /*9750*/  IMAD R7, R6.reuse, R15, R14 ;  /* 0x0000000f06077224 */ /* 0x040fe200078e020e */
[----:B------:R-:W-:Y:S01]  /*9760*/  ISETP.GT.U32.AND P5, PT, R6, R13, PT ;  /* 0x0000000d0600720c */ /* 0x000fe20003fa4070 */
[----:B------:R-:W-:-:S04]  /*9770*/  IMAD.HI.U32 R14, R18, R5, RZ ;  /* 0x00000005120e7227 */ /* 0x000fc800078e00ff */
[----:B------:R-:W-:Y:S02]  /*9780*/  VIADD R4, R16, 0xaa ;  /* 0x000000aa10047836 */ /* 0x000fe40000000000 */
[----:B------:R-:W-:Y:S02]  /*9790*/  IMAD.MOV R14, RZ, RZ, -R14 ;  /* 0x000000ffff0e7224 */ /* 0x000fe400078e0a0e */
[--C-:B------:R-:W-:Y:S01]  /*97a0*/  @!P4 IMAD.IADD R12, R12, 0x1, -R6.reuse ;  /* 0x000000010c0cc824 */ /* 0x100fe200078e0a06 */
[----:B------:R-:W-:Y:S01]  /*97b0*/  IABS R0, R4 ;  /* 0x0000000400007213 */ /* 0x000fe20000000000 */
[----:B------:R-:W-:Y:S01]  /*97c0*/  @!P3 IMAD.IADD R11, R11, 0x1, -R6 ;  /* 0x000000010b0bb824 */ /* 0x000fe200078e0a06 */
[C---:B------:R-:W-:Y:S01]  /*97d0*/  ISETP.GT.U32.AND P3, PT, R6.reuse, R7, PT ;  /* 0x000000070600720c */ /* 0x040fe20003f64070 */
[C---:B------:R-:W-:Y:S01]  /*97e0*/  IMAD R5, R6.reuse, R14, R5 ;  /* 0x0000000e06057224 */ /* 0x040fe200078e0205 */
[----:B------:R-:W-:Y:S01]  /*97f0*/  ISETP.GT.U32.AND P4, PT, R6, R12, PT ;  /* 0x0000000c0600720c */ /* 0x000fe20003f84070 */
[----:B------:R-:W-:-:S02]  /*9800*/  IMAD.MOV.U32 R17, RZ, RZ, R10 ;  /* 0x000000ffff117224 */ /* 0x000fc400078e000a */
[----:B------:R-:W-:Y:S01]  /*9810*/  @!P5 IMAD.IADD R13, R13, 0x1, -R6 ;  /* 0x000000010d0dd824 */ /* 0x000fe200078e0a06 */
[----:B------:R-:W-:Y:S01]  /*9820*/  ISETP.GT.U32.AND P5, PT, R6, R5, PT ;  /* 0x000000050600720c */ /* 0x000fe20003fa4070 */
[----:B------:R-:W-:-:S04]  /*9830*/  IMAD.HI.U32 R10, R18, R0, RZ ;  /* 0x00000000120a7227 */ /* 0x000fc800078e00ff */
[----:B------:R-:W-:Y:S02]  /*9840*/  IMAD.MOV R10, RZ, RZ, -R10 ;  /* 0x000000ffff0a7224 */ /* 0x000fe400078e0a0a */
[----:B0-----:R-:W-:Y:S02]  /*9850*/  IMAD.MOV.U32 R9, RZ, RZ, R11 ;  /* 0x000000ffff097224 */ /* 0x001fe400078e000b */
[----:B------:R-:W-:Y:S01]  /*9860*/  @!P6 IMAD.MOV R17, RZ, RZ, -R17 ;  /* 0x000000ffff11e224 */ /* 0x000fe200078e0a11 */
[----:B------:R-:W-:Y:S01]  /*9870*/  ISETP.GE.AND P6, PT, R2, RZ, PT ;  /* 0x000000ff0200720c */ /* 0x000fe20003fc6270 */
[----:B------:R-:W-:Y:S02]  /*9880*/  IMAD R11, R6, R10, R0 ;  /* 0x0000000a060b7224 */ /* 0x000fe400078e0200 */
[----:B------:R-:W-:Y:S01]  /*9890*/  @!P3 IMAD.IADD R7, R7, 0x1, -R6 ;  /* 0x000000010707b824 */ /* 0x000fe200078e0a06 */
[----:B------:R0:W-:Y:S01]  /*98a0*/  STL [R1+0x224], R17 ;  /* 0x0002241101007387 */ /* 0x0001e20000100800 */
[----:B------:R-:W-:-:S02]  /*98b0*/  VIADD R0, R16, 0xa8 ;  /* 0x000000a810007836 */ /* 0x000fc40000000000 */
[--C-:B------:R-:W-:Y:S01]  /*98c0*/  @!P4 IMAD.IADD R12, R12, 0x1, -R6.reuse ;  /* 0x000000010c0cc824 */ /* 0x100fe200078e0a06 */
[----:B------:R-:W-:Y:S01]  /*98d0*/  ISETP.GT.U32.AND P3, PT, R6, R7, PT ;  /* 0x000000070600720c */ /* 0x000fe20003f64070 */
[----:B------:R-:W-:Y:S01]  /*98e0*/  VIADD R2, R16, 0xa6 ;  /* 0x000000a610027836 */ /* 0x000fe20000000000 */
[----:B------:R-:W-:Y:S01]  /*98f0*/  ISETP.GE.AND P4, PT, R4, RZ, PT ;  /* 0x000000ff0400720c */ /* 0x000fe20003f86270 */
[----:B------:R-:W-:Y:S02]  /*9900*/  @!P5 IMAD.IADD R5, R5, 0x1, -R6 ;  /* 0x000000010505d824 */ /* 0x000fe400078e0a06 */
[----:B------:R-:W-:Y:S01]  /*9910*/  IMAD.MOV.U32 R15, RZ, RZ, R12 ;  /* 0x000000ffff0f7224 */ /* 0x000fe200078e000c */
[----:B0-----:R-:W-:Y:S01]  /*9920*/  IABS R17, R0 ;  /* 0x0000000000117213 */ /* 0x001fe20000000000 */
[----:B------:R-:W-:Y:S01]  /*9930*/  @!P2 IMAD.MOV R9, RZ, RZ, -R9 ;  /* 0x000000ffff09a224 */ /* 0x000fe200078e0a09 */
[----:B------:R-:W-:Y:S01]  /*9940*/  IABS R19, R2 ;  /* 0x0000000200137213 */ /* 0x000fe20000000000 */
[----:B------:R-:W-:Y:S01]  /*9950*/  @!P1 IMAD.MOV R15, RZ, RZ, -R15 ;  /* 0x000000ffff0f9224 */ /* 0x000fe200078e0a0f */
[----:B------:R-:W-:Y:S01]  /*9960*/  ISETP.GT.U32.AND P5, PT, R6, R5, PT ;  /* 0x000000050600720c */ /* 0x000fe20003fa4070 */
[----:B------:R-:W-:Y:S01]  /*9970*/  IMAD.HI.U32 R4, R18, R17, RZ ;  /* 0x0000001112047227 */ /* 0x000fe200078e00ff */
[----:B------:R-:W-:Y:S01]  /*9980*/  ISETP.GE.AND P1, PT, R0, RZ, PT ;  /* 0x000000ff0000720c */ /* 0x000fe20003f26270 */
[----:B------:R0:W-:Y:S01]  /*9990*/  STL [R1+0x1a0], R9 ;  /* 0x0001a00901007387 */ /* 0x0001e20000100800 */
[----:B------:R-:W-:Y:S01]  /*99a0*/  ISETP.GE.AND P2, PT, R3, RZ, PT ;  /* 0x000000ff0300720c */ /* 0x000fe20003f46270 */
[----:B------:R-:W-:Y:S01]  /*99b0*/  IMAD.HI.U32 R0, R18, R19, RZ ;  /* 0x0000001312007227 */ /* 0x000fe200078e00ff */
[----:B------:R-:W-:Y:S01]  /*99c0*/  IABS R12, R20 ;  /* 0x00000014000c7213 */ /* 0x000fe20000000000 */
[----:B------:R1:W-:Y:S02]  /*99d0*/  STL [R1+0x200], R15 ;  /* 0x0002000f01007387 */ /* 0x0003e40000100800 */
[----:B------:R-:W-:-:S02]  /*99e0*/  IMAD.MOV R4, RZ, RZ, -R4 ;  /* 0x000000ffff047224 */ /* 0x000fc400078e0a04 */
[----:B------:R-:W-:Y:S01]  /*99f0*/  @!P3 IMAD.IADD R7, R7, 0x1, -R6 ;  /* 0x000000010707b824 */ /* 0x000fe200078e0a06 */
[C---:B------:R-:W-:Y:S01]  /*9a00*/  ISETP.GT.U32.AND P3, PT, R6.reuse, R11, PT ;  /* 0x0000000b0600720c */ /* 0x040fe20003f64070 */
[----:B------:R-:W-:Y:S02]  /*9a10*/  IMAD.MOV R0, RZ, RZ, -R0 ;  /* 0x000000ffff007224 */ /* 0x000fe400078e0a00 */
[C---:B------:R-:W-:Y:S02]  /*9a20*/  IMAD R17, R6.reuse, R4, R17 ;  /* 0x0000000406117224 */ /* 0x040fe400078e0211 */
[C---:B------:R-:W-:Y:S02]  /*9a30*/  IMAD R19, R6.reuse, R0, R19 ;  /* 0x0000000006137224 */ /* 0x040fe400078e0213 */
[----:B------:R-:W-:Y:S01]  /*9a40*/  @!P5 IMAD.IADD R5, R5, 0x1, -R6 ;  /* 0x000000010505d824 */ /* 0x000fe200078e0a06 */
[----:B------:R-:W-:Y:S01]  /*9a50*/  ISETP.GT.U32.AND P5, PT, R6, R17, PT ;  /* 0x000000110600720c */ /* 0x000fe20003fa4070 */
[----:B------:R-:W-:-:S02]  /*9a60*/  IMAD.MOV.U32 R10, RZ, RZ, R7 ;  /* 0x000000ffff0a7224 */ /* 0x000fc400078e0007 */
[----:B0-----:R-:W-:Y:S02]  /*9a70*/  IMAD.MOV.U32 R9, RZ, RZ, R13 ;  /* 0x000000ffff097224 */ /* 0x001fe400078e000d */
[----:B------:R-:W-:Y:S01]  /*9a80*/  @!P6 IMAD.MOV R10, RZ, RZ, -R10 ;  /* 0x000000ffff0ae224 */ /* 0x000fe200078e0a0a */
[----:B------:R-:W-:Y:S01]  /*9a90*/  ISETP.GT.U32.AND P6, PT, R6, R19, PT ;  /* 0x000000130600720c */ /* 0x000fe20003fc4070 */
[----:B------:R-:W-:Y:S02]  /*9aa0*/  VIADD R3, R16, 0xa2 ;  /* 0x000000a210037836 */ /* 0x000fe40000000000 */
[----:B------:R-:W-:Y:S01]  /*9ab0*/  @!P0 IMAD.MOV R9, RZ, RZ, -R9 ;  /* 0x000000ffff098224 */ /* 0x000fe200078e0a09 */
[----:B------:R-:W-:Y:S01]  /*9ac0*/  ISETP.GE.AND P0, PT, R2, RZ, PT ;  /* 0x000000ff0200720c */ /* 0x000fe20003f06270 */
[----:B------:R-:W-:Y:S01]  /*9ad0*/  VIADD R2, R16, 0xa4 ;  /* 0x000000a410027836 */ /* 0x000fe20000000000 */
[----:B------:R-:W-:Y:S01]  /*9ae0*/  IABS R14, R3 ;  /* 0x00000003000e7213 */ /* 0x000fe20000000000 */
[--C-:B------:R-:W-:Y:S01]  /*9af0*/  @!P5 IMAD.IADD R17, R17, 0x1, -R6.reuse ;  /* 0x000000011111d824 */ /* 0x100fe200078e0a06 */
[----:B------:R0:W-:Y:S01]  /*9b00*/  STL [R1+0x210], R9 ;  /* 0x0002100901007387 */ /* 0x0001e20000100800 */
[--C-:B------:R-:W-:Y:S01]  /*9b10*/  @!P3 IMAD.IADD R11, R11, 0x1, -R6.reuse ;  /* 0x000000010b0bb824 */ /* 0x100fe200078e0a06 */
[----:B-1----:R-:W-:Y:S01]  /*9b20*/  IABS R15, R2 ;  /* 0x00000002000f7213 */ /* 0x002fe20000000000 */
[----:B------:R-:W-:Y:S01]  /*9b30*/  IMAD.HI.U32 R0, R18, R14, RZ ;  /* 0x0000000e12007227 */ /* 0x000fe200078e00ff */
[C---:B------:R-:W-:Y:S01]  /*9b40*/  ISETP.GT.U32.AND P5, PT, R6.reuse, R17, PT ;  /* 0x000000110600720c */ /* 0x040fe20003fa4070 */
[----:B------:R-:W-:Y:S01]  /*9b50*/  STL [R1+0x1bc], R10 ;  /* 0x0001bc0a01007387 */ /* 0x000fe20000100800 */
[----:B------:R-:W-:Y:S01]  /*9b60*/  ISETP.GT.U32.AND P3, PT, R6, R11, PT ;  /* 0x0000000b0600720c */ /* 0x000fe20003f64070 */
[----:B------:R-:W-:-:S02]  /*9b70*/  @!P6 IMAD.IADD R19, R19, 0x1, -R6 ;  /* 0x000000011313e824 */ /* 0x000fc400078e0a06 */
[----:B------:R-:W-:Y:S02]  /*9b80*/  IMAD.MOV R0, RZ, RZ, -R0 ;  /* 0x000000ffff007224 */ /* 0x000fe400078e0a00 */
[----:B------:R-:W-:Y:S01]  /*9b90*/  IMAD.HI.U32 R4, R18, R15, RZ ;  /* 0x0000000f12047227 */ /* 0x000fe200078e00ff */
[----:B------:R-:W-:-:S03]  /*9ba0*/  ISETP.GT.U32.AND P6, PT, R6, R19, PT ;  /* 0x000000130600720c */ /* 0x000fc60003fc4070 */
[----:B------:R-:W-:Y:S02]  /*9bb0*/  IMAD R14, R6, R0, R14 ;  /* 0x00000000060e7224 */ /* 0x000fe400078e020e */
[----:B------:R-:W-:Y:S02]  /*9bc0*/  IMAD.MOV R4, RZ, RZ, -R4 ;  /* 0x000000ffff047224 */ /* 0x000fe400078e0a04 */
[----:B------:R-:W-:Y:S02]  /*9bd0*/  VIADD R0, R16, 0xa0 ;  /* 0x000000a010007836 */ /* 0x000fe40000000000 */
[C---:B------:R-:W-:Y:S02]  /*9be0*/  IMAD R15, R6.reuse, R4, R15 ;  /* 0x00000004060f7224 */ /* 0x040fe400078e020f */
[--C-:B------:R-:W-:Y:S01]  /*9bf0*/  @!P5 IMAD.IADD R17, R17, 0x1, -R6.reuse ;  /* 0x000000011111d824 */ /* 0x100fe200078e0a06 */
[----:B------:R-:W-:Y:S01]  /*9c00*/  IABS R13, R0 ;  /* 0x00000000000d7213 */ /* 0x000fe20000000000 */
[----:B0-----:R-:W-:Y:S01]  /*9c10*/  IMAD.MOV.U32 R9, RZ, RZ, R5 ;  /* 0x000000ffff097224 */ /* 0x001fe200078e0005 */
[C---:B------:R-:W-:Y:S01]  /*9c20*/  ISETP.GT.U32.AND P5, PT, R6.reuse, R15, PT ;  /* 0x0000000f0600720c */ /* 0x040fe20003fa4070 */
[----:B------:R-:W-:Y:S01]  /*9c30*/  @!P6 IMAD.IADD R19, R19, 0x1, -R6 ;  /* 0x000000011313e824 */ /* 0x000fe200078e0a06 */
[----:B------:R-:W-:Y:S01]  /*9c40*/  ISETP.GT.U32.AND P6, PT, R6, R14, PT ;  /* 0x0000000e0600720c */ /* 0x000fe20003fc4070 */
[----:B------:R-:W-:-:S04]  /*9c50*/  IMAD.HI.U32 R5, R18, R13, RZ ;  /* 0x0000000d12057227 */ /* 0x000fc800078e00ff */
[----:B------:R-:W-:Y:S02]  /*9c60*/  IMAD.MOV R5, RZ, RZ, -R5 ;  /* 0x000000ffff057224 */ /* 0x000fe400078e0a05 */
[----:B------:R-:W-:-:S04]  /*9c70*/  IMAD.HI.U32 R24, R18, R12, RZ ;  /* 0x0000000c12187227 */ /* 0x000fc800078e00ff */
[----:B------:R-:W-:Y:S02]  /*9c80*/  IMAD R13, R6, R5, R13 ;  /* 0x00000005060d7224 */ /* 0x000fe400078e020d */
[----:B------:R-:W-:Y:S02]  /*9c90*/  IMAD.MOV R24, RZ, RZ, -R24 ;  /* 0x000000ffff187224 */ /* 0x000fe400078e0a18 */
[----:B------:R-:W-:Y:S01]  /*9ca0*/  @!P2 IMAD.MOV R9, RZ, RZ, -R9 ;  /* 0x000000ffff09a224 */ /* 0x000fe200078e0a09 */
[----:B------:R-:W-:Y:S01]  /*9cb0*/  ISETP.GE.AND P2, PT, R2, RZ, PT ;  /* 0x000000ff0200720c */ /* 0x000fe20003f46270 */
[----:B------:R-:W-:Y:S01]  /*9cc0*/  @!P5 IMAD.IADD R15, R15, 0x1, -R6 ;  /* 0x000000010f0fd824 */ /* 0x000fe200078e0a06 */
[C---:B------:R-:W-:Y:S01]  /*9cd0*/  ISETP.GT.U32.AND P5, PT, R6.reuse, R13, PT ;  /* 0x0000000d0600720c */ /* 0x040fe20003fa4070 */
[----:B------:R-:W-:Y:S01]  /*9ce0*/  IMAD R12, R6, R24, R12 ;  /* 0x00000018060c7224 */ /* 0x000fe200078e020c */
[----:B------:R0:W-:Y:S01]  /*9cf0*/  STL [R1+0x1ec], R9 ;  /* 0x0001ec0901007387 */ /* 0x0001e20000100800 */
[--C-:B------:R-:W-:Y:S01]  /*9d00*/  @!P3 IMAD.IADD R11, R11, 0x1, -R6.reuse ;  /* 0x000000010b0bb824 */ /* 0x100fe200078e0a06 */
[----:B------:R-:W-:Y:S01]  /*9d10*/  ISETP.GE.AND P3, PT, R3, RZ, PT ;  /* 0x000000ff0300720c */ /* 0x000fe20003f66270 */
[----:B------:R-:W-:Y:S01]  /*9d20*/  @!P6 IMAD.IADD R14, R14, 0x1, -R6 ;  /* 0x000000010e0ee824 */ /* 0x000fe200078e0a06 */
[----:B------:R-:W-:Y:S01]  /*9d30*/  ISETP.GT.U32.AND P6, PT, R6, R12, PT ;  /* 0x0000000c0600720c */ /* 0x000fe20003fc4070 */
[----:B------:R-:W-:-:S02]  /*9d40*/  VIADD R2, R16, 0x9a ;  /* 0x0000009a10027836 */ /* 0x000fc40000000000 */
[----:B------:R-:W-:Y:S02]  /*9d50*/  VIADD R7, R16, 0x98 ;  /* 0x0000009810077836 */ /* 0x000fe40000000000 */
[----:B------:R-:W-:Y:S01]  /*9d60*/  IMAD.HI.U32 R23, R18, R22, RZ ;  /* 0x0000001612177227 */ /* 0x000fe200078e00ff */
[----:B------:R-:W-:Y:S02]  /*9d70*/  IABS R4, R2 ;  /* 0x0000000200047213 */ /* 0x000fe40000000000 */
[----:B------:R-:W-:Y:S01]  /*9d80*/  IABS R3, R7 ;  /* 0x0000000700037213 */ /* 0x000fe20000000000 */
[----:B0-----:R-:W-:Y:S02]  /*9d90*/  IMAD.MOV.U32 R9, RZ, RZ, R11 ;  /* 0x000000ffff097224 */ /* 0x001fe400078e000b */
[----:B------:R-:W-:Y:S01]  /*9da0*/  @!P5 IMAD.IADD R13, R13, 0x1, -R6 ;  /* 0x000000010d0dd824 */ /* 0x000fe200078e0a06 */
[C---:B------:R-:W-:Y:S01]  /*9db0*/  ISETP.GT.U32.AND P5, PT, R6.reuse, R15, PT ;  /* 0x0000000f0600720c */ /* 0x040fe20003fa4070 */
[----:B------:R-:W-:Y:S01]  /*9dc0*/  @!P4 IMAD.MOV R9, RZ, RZ, -R9 ;  /* 0x000000ffff09c224 */ /* 0x000fe200078e0a09 */
[----:B------:R-:W-:Y:S01]  /*9dd0*/  ISETP.GT.U32.AND P4, PT, R6, R14, PT ;  /* 0x0000000e0600720c */ /* 0x000fe20003f84070 */
[----:B------:R-:W-:-:S03]  /*9de0*/  IMAD.HI.U32 R5, R18, R4, RZ ;  /* 0x0000000412057227 */ /* 0x000fc600078e00ff */
[----:B------:R0:W-:Y:S01]  /*9df0*/  STL [R1+0x170], R9 ;  /* 0x0001700901007387 */ /* 0x0001e20000100800 */
[----:B------:R-:W-:Y:S01]  /*9e00*/  @!P6 IMAD.IADD R12, R12, 0x1, -R6 ;  /* 0x000000010c0ce824 */ /* 0x000fe200078e0a06 */
[----:B------:R-:W-:Y:S01]  /*9e10*/  ISETP.GT.U32.AND P6, PT, R6, R13, PT ;  /* 0x0000000d0600720c */ /* 0x000fe20003fc4070 */
[----:B------:R-:W-:Y:S02]  /*9e20*/  IMAD.MOV R23, RZ, RZ, -R23 ;  /* 0x000000ffff177224 */ /* 0x000fe400078e0a17 */
[----:B------:R-:W-:-:S04]  /*9e30*/  IMAD.HI.U32 R10, R18, R3, RZ ;  /* 0x00000003120a7227 */ /* 0x000fc800078e00ff */
[----:B------:R-:W-:Y:S02]  /*9e40*/  IMAD.MOV R24, RZ, RZ, -R5 ;  /* 0x000000ffff187224 */ /* 0x000fe400078e0a05 */
[----:B0-----:R-:W-:Y:S02]  /*9e50*/  IMAD.MOV.U32 R9, RZ, RZ, R17 ;  /* 0x000000ffff097224 */ /* 0x001fe400078e0011 */
[C---:B------:R-:W-:Y:S02]  /*9e60*/  IMAD R5, R6.reuse, R23, R22 ;  /* 0x0000001706057224 */ /* 0x040fe400078e0216 */
[----:B------:R-:W-:Y:S01]  /*9e70*/  @!P1 IMAD.MOV R9, RZ, RZ, -R9 ;  /* 0x000000ffff099224 */ /* 0x000fe200078e0a09 */
[C---:B------:R-:W-:Y:S01]  /*9e80*/  ISETP.GT.U32.AND P1, PT, R6.reuse, R12, PT ;  /* 0x0000000c0600720c */ /* 0x040fe20003f24070 */
[----:B------:R-:W-:Y:S02]  /*9e90*/  IMAD.MOV R22, RZ, RZ, -R10 ;  /* 0x000000ffff167224 */ /* 0x000fe400078e0a0a */
[C---:B------:R-:W-:Y:S01]  /*9ea0*/  IMAD R4, R6.reuse, R24, R4 ;  /* 0x0000001806047224 */ /* 0x040fe200078e0204 */
[----:B------:R0:W-:Y:S01]  /*9eb0*/  STL [R1+0x16c], R9 ;  /* 0x00016c0901007387 */ /* 0x0001e20000100800 */
[----:B------:R-:W-:-:S02]  /*9ec0*/  IMAD R3, R6, R22, R3 ;  /* 0x0000001606037224 */ /* 0x000fc400078e0203 */
[----:B------:R-:W-:Y:S02]  /*9ed0*/  VIADD R10, R16, 0x96 ;  /* 0x00000096100a7836 */ /* 0x000fe40000000000 */
[--C-:B------:R-:W-:Y:S01]  /*9ee0*/  @!P5 IMAD.IADD R15, R15, 0x1, -R6.reuse ;  /* 0x000000010f0fd824 */ /* 0x100fe200078e0a06 */
[C---:B------:R-:W-:Y:S01]  /*9ef0*/  ISETP.GT.U32.AND P5, PT, R6.reuse, R4, PT ;  /* 0x000000040600720c */ /* 0x040fe20003fa4070 */
[--C-:B------:R-:W-:Y:S01]  /*9f00*/  @!P6 IMAD.IADD R13, R13, 0x1, -R6.reuse ;  /* 0x000000010d0de824 */ /* 0x100fe200078e0a06 */
[----:B------:R-:W-:Y:S01]  /*9f10*/  ISETP.GT.U32.AND P6, PT, R6, R3, PT ;  /* 0x000000030600720c */ /* 0x000fe20003fc4070 */
[----:B------:R-:W-:Y:S01]  /*9f20*/  @!P4 IMAD.IADD R14, R14, 0x1, -R6 ;  /* 0x000000010e0ec824 */ /* 0x000fe200078e0a06 */
[----:B------:R-:W-:Y:S01]  /*9f30*/  IABS R22, R10 ;  /* 0x0000000a00167213 */ /* 0x000fe20000000000 */
[----:B0-----:R-:W-:Y:S01]  /*9f40*/  IMAD.MOV.U32 R9, RZ, RZ, R19 ;  /* 0x000000ffff097224 */ /* 0x001fe200078e0013 */
[----:B------:R-:W-:Y:S01]  /*9f50*/  ISETP.GE.AND P4, PT, R0, RZ, PT ;  /* 0x000000ff0000720c */ /* 0x000fe20003f86270 */
[----:B------:R-:W-:-:S02]  /*9f60*/  VIADD R11, R16, 0x94 ;  /* 0x00000094100b7836 */ /* 0x000fc40000000000 */
[----:B------:R-:W-:Y:S01]  /*9f70*/  @!P0 IMAD.MOV R9, RZ, RZ, -R9 ;  /* 0x000000ffff098224 */ /* 0x000fe200078e0a09 */
[----:B------:R-:W-:Y:S01]  /*9f80*/  ISETP.GT.U32.AND P0, PT, R6, R5, PT ;  /* 0x000000050600720c */ /* 0x000fe20003f04070 */
[----:B------:R-:W-:Y:S01]  /*9f90*/  IMAD.HI.U32 R19, R18, R22, RZ ;  /* 0x0000001612137227 */ /* 0x000fe200078e00ff */
[----:B------:R-:W-:Y:S02]  /*9fa0*/  IABS R17, R11 ;  /* 0x0000000b00117213 */ /* 0x000fe40000000000 */
[----:B------:R0:W-:Y:S01]  /*9fb0*/  STL [R1+0x124], R9 ;  /* 0x0001240901007387 */ /* 0x0001e20000100800 */
[----:B------:R-:W-:Y:S02]  /*9fc0*/  IMAD.MOV R19, RZ, RZ, -R19 ;  /* 0x000000ffff137224 */ /* 0x000fe400078e0a13 */
[----:B------:R-:W-:Y:S02]  /*9fd0*/  IMAD.MOV.U32 R23, RZ, RZ, R15 ;  /* 0x000000ffff177224 */ /* 0x000fe400078e000f */
[--C-:B------:R-:W-:Y:S01]  /*9fe0*/  @!P5 IMAD.IADD R4, R4, 0x1, -R6.reuse ;  /* 0x000000010404d824 */ /* 0x100fe200078e0a06 */
[----:B------:R-:W-:Y:S01]  /*9ff0*/  ISETP.GE.AND P5, PT, R2, RZ, PT ;  /* 0x000000ff0200720c */ /* 0x000fe20003fa6270 */
[----:B------:R-:W-:-:S02]  /*a000*/  @!P6 IMAD.IADD R3, R3, 0x1, -R6 ;  /* 0x000000010303e824 */ /* 0x000fc400078e0a06 */
[----:B------:R-:W-:Y:S01]  /*a010*/  @!P0 IMAD.IADD R5, R5, 0x1, -R6 ;  /* 0x0000000105058824 */ /* 0x000fe200078e0a06 */
[----:B------:R-:W-:Y:S01]  /*a020*/  ISETP.GE.AND P0, PT, R21, RZ, PT ;  /* 0x000000ff1500720c */ /* 0x000fe20003f06270 */
[----:B0-----:R-:W-:Y:S01]  /*a030*/  IMAD.MOV.U32 R9, RZ, RZ, R14 ;  /* 0x000000ffff097224 */ /* 0x001fe200078e000e */
[C---:B------:R-:W-:Y:S01]  /*a040*/  ISETP.GT.U32.AND P6, PT, R6.reuse, R4, PT ;  /* 0x000000040600720c */ /* 0x040fe20003fc4070 */
[C---:B------:R-:W-:Y:S02]  /*a050*/  IMAD R2, R6.reuse, R19, R22 ;  /* 0x0000001306027224 */ /* 0x040fe400078e0216 */
[----:B------:R-:W-:Y:S01]  /*a060*/  @!P2 IMAD.MOV R23, RZ, RZ, -R23 ;  /* 0x000000ffff17a224 */ /* 0x000fe200078e0a17 */
[----:B------:R-:W-:Y:S01]  /*a070*/  ISETP.GT.U32.AND P2, PT, R6, R5, PT ;  /* 0x000000050600720c */ /* 0x000fe20003f44070 */
[----:B------:R-:W-:Y:S02]  /*a080*/  IMAD.MOV.U32 R14, RZ, RZ, R13 ;  /* 0x000000ffff0e7224 */ /* 0x000fe400078e000d */
[----:B------:R-:W-:Y:S01]  /*a090*/  @!P1 IMAD.IADD R12, R12, 0x1, -R6 ;  /* 0x000000010c0c9824 */ /* 0x000fe200078e0a06 */
[----:B------:R-:W-:Y:S01]  /*a0a0*/  ISETP.GE.AND P1, PT, R20, RZ, PT ;  /* 0x000000ff1400720c */ /* 0x000fe20003f26270 */
[----:B------:R-:W-:Y:S01]  /*a0b0*/  @!P3 IMAD.MOV R9, RZ, RZ, -R9 ;  /* 0x000000ffff09b224 */ /* 0x000fe200078e0a09 */
[----:B------:R-:W-:Y:S01]  /*a0c0*/  ISETP.GT.U32.AND P3, PT, R6, R3, PT ;  /* 0x000000030600720c */ /* 0x000fe20003f64070 */
[----:B------:R-:W-:Y:S01]  /*a0d0*/  IMAD.HI.U32 R0, R18, R17, RZ ;  /* 0x0000001112007227 */ /* 0x000fe200078e00ff */
[----:B------:R-:W-:Y:S03]  /*a0e0*/  STL [R1+0xf4], R23 ;  /* 0x0000f41701007387 */ /* 0x000fe60000100800 */
[----:B------:R-:W-:Y:S01]  /*a0f0*/  @!P4 IMAD.MOV R14, RZ, RZ, -R14 ;  /* 0x000000ffff0ec224 */ /* 0x000fe200078e0a0e */
[----:B------:R-:W-:Y:S01]  /*a100*/  ISETP.GT.U32.AND P4, PT, R6, R2, PT ;  /* 0x000000020600720c */ /* 0x000fe20003f84070 */
[----:B------:R-:W-:Y:S01]  /*a110*/  IMAD.MOV R0, RZ, RZ, -R0 ;  /* 0x000000ffff007224 */ /* 0x000fe200078e0a00 */
[----:B------:R0:W-:Y:S01]  /*a120*/  STL [R1+0x60], R9 ;  /* 0x0000600901007387 */ /* 0x0001e20000100800 */
[----:B------:R-:W-:-:S02]  /*a130*/  VIADD R15, R16, 0x92 ;  /* 0x00000092100f7836 */ /* 0x000fc40000000000 */
[C---:B------:R-:W-:Y:S01]  /*a140*/  IMAD R0, R6.reuse, R0, R17 ;  /* 0x0000000006007224 */ /* 0x040fe200078e0211 */
[----:B------:R1:W-:Y:S01]  /*a150*/  STL [R1+0x5c], R14 ;  /* 0x00005c0e01007387 */ /* 0x0003e20000100800 */
[--C-:B------:R-:W-:Y:S02]  /*a160*/  @!P2 IMAD.IADD R5, R5, 0x1, -R6.reuse ;  /* 0x000000010505a824 */ /* 0x100fe400078e0a06 */
[----:B------:R-:W-:Y:S01]  /*a170*/  @!P3 IMAD.IADD R3, R3, 0x1, -R6 ;  /* 0x000000010303b824 */ /* 0x000fe200078e0a06 */
[----:B------:R-:W-:Y:S01]  /*a180*/  ISETP.GT.U32.AND P2, PT, R6, R0, PT ;  /* 0x000000000600720c */ /* 0x000fe20003f44070 */
[----:B------:R-:W-:Y:S01]  /*a190*/  VIADD R13, R16, 0x90 ;  /* 0x00000090100d7836 */ /* 0x000fe20000000000 */
[----:B------:R-:W-:Y:S01]  /*a1a0*/  ISETP.GE.AND P3, PT, R11, RZ, PT ;  /* 0x000000ff0b00720c */ /* 0x000fe20003f66270 */
[----:B0-----:R-:W-:Y:S01]  /*a1b0*/  IMAD.MOV.U32 R9, RZ, RZ, R12 ;  /* 0x000000ffff097224 */ /* 0x001fe200078e000c */
[----:B------:R-:W-:Y:S01]  /*a1c0*/  IABS R12, R15 ;  /* 0x0000000f000c7213 */ /* 0x000fe20000000000 */
[----:B------:R-:W-:Y:S01]  /*a1d0*/  @!P4 IMAD.IADD R2, R2, 0x1, -R6 ;  /* 0x000000010202c824 */ /* 0x000fe200078e0a06 */
[----:B------:R-:W-:Y:S01]  /*a1e0*/  ISETP.GE.AND P4, PT, R15, RZ, PT ;  /* 0x000000ff0f00720c */ /* 0x000fe20003f86270 */
[----:B------:R-:W-:Y:S01]  /*a1f0*/  @!P1 IMAD.MOV R9, RZ, RZ, -R9 ;  /* 0x000000ffff099224 */ /* 0x000fe200078e0a09 */
[----:B------:R-:W-:Y:S01]  /*a200*/  ISETP.GE.AND P1, PT, R7, RZ, PT ;  /* 0x000000ff0700720c */ /* 0x000fe20003f26270 */
[----:B------:R-:W-:Y:S01]  /*a210*/  IMAD.HI.U32 R11, R18, R12, RZ ;  /* 0x0000000c120b7227 */ /* 0x000fe200078e00ff */
[----:B------:R-:W-:-:S02]  /*a220*/  IABS R7, R13 ;  /* 0x0000000d00077213 */ /* 0x000fc40000000000 */
[----:B------:R0:W-:Y:S01]  /*a230*/  STL [R1+0x58], R9 ;  /* 0x0000580901007387 */ /* 0x0001e20000100800 */
[----:B-1----:R-:W-:Y:S02]  /*a240*/  IMAD.MOV.U32 R14, RZ, RZ, R5 ;  /* 0x000000ffff0e7224 */ /* 0x002fe400078e0005 */
[----:B------:R-:W-:Y:S02]  /*a250*/  IMAD.MOV R11, RZ, RZ, -R11 ;  /* 0x000000ffff0b7224 */ /* 0x000fe400078e0a0b */
[----:B------:R-:W-:Y:S01]  /*a260*/  @!P0 IMAD.MOV R14, RZ, RZ, -R14 ;  /* 0x000000ffff0e8224 */ /* 0x000fe200078e0a0e */
[----:B------:R-:W-:Y:S01]  /*a270*/  ISETP.GT.U32.AND P0, PT, R6, R2, PT ;  /* 0x000000020600720c */ /* 0x000fe20003f04070 */
[----:B------:R-:W-:Y:S01]  /*a280*/  @!P6 IMAD.IADD R4, R4, 0x1, -R6 ;  /* 0x000000010404e824 */ /* 0x000fe200078e0a06 */
[----:B------:R-:W-:Y:S01]  /*a290*/  ISETP.GE.AND P6, PT, R10, RZ, PT ;  /* 0x000000ff0a00720c */ /* 0x000fe20003fc6270 */
[----:B------:R-:W-:Y:S01]  /*a2a0*/  IMAD R11, R6, R11, R12 ;  /* 0x0000000b060b7224 */ /* 0x000fe200078e020c */
[----:B------:R-:W-:Y:S01]  /*a2b0*/  STL [R1+0x54], R14 ;  /* 0x0000540e01007387 */ /* 0x000fe20000100800 */
[----:B------:R-:W-:Y:S01]  /*a2c0*/  @!P2 IMAD.IADD R0, R0, 0x1, -R6 ;  /* 0x000000010000a824 */ /* 0x000fe200078e0a06 */
[----:B------:R-:W-:Y:S01]  /*a2d0*/  ISETP.GE.AND P2, PT, R13, RZ, PT ;  /* 0x000000ff0d00720c */ /* 0x000fe20003f46270 */
[----:B0-----:R-:W-:-:S02]  /*a2e0*/  IMAD.MOV.U32 R9, RZ, RZ, R4 ;  /* 0x000000ffff097224 */ /* 0x001fc400078e0004 */
[----:B------:R-:W-:Y:S01]  /*a2f0*/  @!P1 IMAD.MOV R3, RZ, RZ, -R3 ;  /* 0x000000ffff039224 */ /* 0x000fe200078e0a03 */
[C---:B------:R-:W-:Y:S01]  /*a300*/  ISETP.GT.U32.AND P1, PT, R6.reuse, R11, PT ;  /* 0x0000000b0600720c */ /* 0x040fe20003f24070 */
[----:B------:R-:W-:Y:S01]  /*a310*/  @!P5 IMAD.MOV R9, RZ, RZ, -R9 ;  /* 0x000000ffff09d224 */ /* 0x000fe200078e0a09 */
[----:B------:R-:W-:Y:S01]  /*a320*/  ISETP.GT.U32.AND P5, PT, R6, R0, PT ;  /* 0x000000000600720c */ /* 0x000fe20003fa4070 */
[----:B------:R-:W-:-:S03]  /*a330*/  IMAD.HI.U32 R10, R18, R7, RZ ;  /* 0x00000007120a7227 */ /* 0x000fc600078e00ff */
[----:B------:R-:W-:Y:S01]  /*a340*/  STL [R1+0x50], R9 ;  /* 0x0000500901007387 */ /* 0x000fe20000100800 */
[----:B------:R-:W-:Y:S02]  /*a350*/  @!P0 IMAD.IADD R2, R2, 0x1, -R6 ;  /* 0x0000000102028824 */ /* 0x000fe400078e0a06 */
[----:B------:R-:W-:Y:S01]  /*a360*/  VIADD R12, R16, 0x8e ;  /* 0x0000008e100c7836 */ /* 0x000fe20000000000 */
[----:B------:R0:W-:Y:S01]  /*a370*/  STL [R1+0x4c], R3 ;  /* 0x00004c0301007387 */ /* 0x0001e20000100800 */
[----:B------:R-:W-:Y:S02]  /*a380*/  IMAD.MOV R10, RZ, RZ, -R10 ;  /* 0x000000ffff0a7224 */ /* 0x000fe400078e0a0a */
[----:B------:R-:W-:Y:S01]  /*a390*/  IMAD.MOV.U32 R5, RZ, RZ, R2 ;  /* 0x000000ffff057224 */ /* 0x000fe200078e0002 */
[----:B------:R-:W-:Y:S01]  /*a3a0*/  ISETP.GE.AND P0, PT, R12, RZ, PT ;  /* 0x000000ff0c00720c */ /* 0x000fe20003f06270 */
[----:B------:R-:W-:Y:S01]  /*a3b0*/  IMAD R15, R6, R10, R7 ;  /* 0x0000000a060f7224 */ /* 0x000fe200078e0207 */
[----:B------:R-:W-:Y:S01]  /*a3c0*/  IABS R12, R12 ;  /* 0x0000000c000c7213 */ /* 0x000fe20000000000 */
[----:B------:R-:W-:-:S02]  /*a3d0*/  @!P1 IMAD.IADD R11, R11, 0x1, -R6 ;  /* 0x000000010b0b9824 */ /* 0x000fc400078e0a06 */
[----:B------:R-:W-:Y:S02]  /*a3e0*/  @!P6 IMAD.MOV R5, RZ, RZ, -R5 ;  /* 0x000000ffff05e224 */ /* 0x000fe400078e0a05 */
[----:B------:R-:W-:Y:S01]  /*a3f0*/  @!P5 IMAD.IADD R0, R0, 0x1, -R6 ;  /* 0x000000010000d824 */ /* 0x000fe200078e0a06 */
[----:B------:R-:W-:Y:S01]  /*a400*/  ISETP.GT.U32.AND P5, PT, R6, R15, PT ;  /* 0x0000000f0600720c */ /* 0x000fe20003fa4070 */
[----:B------:R-:W-:Y:S01]  /*a410*/  VIADD R4, R16, 0x8c ;  /* 0x0000008c10047836 */ /* 0x000fe20000000000 */
[----:B------:R1:W-:Y:S01]  /*a420*/  STL [R1+0x48], R5 ;  /* 0x0000480501007387 */ /* 0x0003e20000100800 */
[----:B------:R-:W-:Y:S01]  /*a430*/  ISETP.GT.U32.AND P1, PT, R6, R11, PT ;  /* 0x0000000b0600720c */ /* 0x000fe20003f24070 */
[----:B0-----:R-:W-:Y:S02]  /*a440*/  VIADD R3, R16, 0x8a ;  /* 0x0000008a10037836 */ /* 0x001fe40000000000 */
[----:B------:R-:W-:Y:S01]  /*a450*/  IABS R10, R4 ;  /* 0x00000004000a7213 */ /* 0x000fe20000000000 */
[----:B------:R-:W-:Y:S01]  /*a460*/  @!P3 IMAD.MOV R0, RZ, RZ, -R0 ;  /* 0x000000ffff00b224 */ /* 0x000fe200078e0a00 */
[----:B------:R-:W-:Y:S01]  /*a470*/  ISETP.GE.AND P6, PT, R4, RZ, PT ;  /* 0x000000ff0400720c */ /* 0x000fe20003fc6270 */
[----:B------:R-:W-:Y:S01]  /*a480*/  VIADD R13, R16, 0x86 ;  /* 0x00000086100d7836 */ /* 0x000fe20000000000 */
[----:B------:R-:W-:Y:S01]  /*a490*/  IABS R7, R3 ;  /* 0x0000000300077213 */ /* 0x000fe20000000000 */
[----:B------:R-:W-:Y:S01]  /*a4a0*/  IMAD.HI.U32 R4, R18, R10, RZ ;  /* 0x0000000a12047227 */ /* 0x000fe200078e00ff */
[----:B------:R0:W-:Y:S01]  /*a4b0*/  STL [R1+0xf0], R0 ;  /* 0x0000f00001007387 */ /* 0x0001e20000100800 */
[----:B------:R-:W-:-:S02]  /*a4c0*/  ISETP.GE.AND P3, PT, R3, RZ, PT ;  /* 0x000000ff0300720c */ /* 0x000fc40003f66270 */
[----:B-1----:R-:W-:Y:S01]  /*a4d0*/  IMAD.HI.U32 R5, R18, R12, RZ ;  /* 0x0000000c12057227 */ /* 0x002fe200078e00ff */
[----:B------:R-:W-:-:S03]  /*a4e0*/  IABS R17, R13 ;  /* 0x0000000d00117213 */ /* 0x000fc60000000000 */
[----:B------:R-:W-:Y:S02]  /*a4f0*/  IMAD.MOV R5, RZ, RZ, -R5 ;  /* 0x000000ffff057224 */ /* 0x000fe400078e0a05 */
[----:B------:R-:W-:Y:S02]  /*a500*/  @!P5 IMAD.IADD R15, R15, 0x1, -R6 ;  /* 0x000000010f0fd824 */ /* 0x000fe400078e0a06 */
[C---:B------:R-:W-:Y:S02]  /*a510*/  IMAD R12, R6.reuse, R5, R12 ;  /* 0x00000005060c7224 */ /* 0x040fe400078e020c */
[----:B------:R-:W-:Y:S01]  /*a520*/  @!P1 IMAD.IADD R11, R11, 0x1, -R6 ;  /* 0x000000010b0b9824 */ /* 0x000fe200078e0a06 */
[----:B------:R-:W-:Y:S01]  /*a530*/  ISETP.GT.U32.AND P5, PT, R6, R15, PT ;  /* 0x0000000f0600720c */ /* 0x000fe20003fa4070 */
[----:B------:R-:W-:Y:S01]  /*a540*/  IMAD.HI.U32 R2, R18, R7, RZ ;  /* 0x0000000712027227 */ /* 0x000fe200078e00ff */
[----:B------:R-:W-:-:S03]  /*a550*/  ISETP.GT.U32.AND P1, PT, R6, R12, PT ;  /* 0x0000000c0600720c */ /* 0x000fc60003f24070 */
[----:B------:R-:W-:Y:S02]  /*a560*/  IMAD.MOV R4, RZ, RZ, -R4 ;  /* 0x000000ffff047224 */ /* 0x000fe400078e0a04 */
[----:B0-----:R-:W-:Y:S02]  /*a570*/  VIADD R0, R16, 0x88 ;  /* 0x0000008810007836 */ /* 0x001fe40000000000 */
[----:B------:R-:W-:Y:S02]  /*a580*/  IMAD.MOV R2, RZ, RZ, -R2 ;  /* 0x000000ffff027224 */ /* 0x000fe400078e0a02 */
[----:B------:R-:W-:Y:S02]  /*a590*/  IMAD.MOV.U32 R9, RZ, RZ, R11 ;  /* 0x000000ffff097224 */ /* 0x000fe400078e000b */
[----:B------:R-:W-:Y:S01]  /*a5a0*/  IMAD R10, R6, R4, R10 ;  /* 0x00000004060a7224 */ /* 0x000fe200078e020a */
[----:B------:R-:W-:Y:S01]  /*a5b0*/  IABS R4, R0 ;  /* 0x0000000000047213 */ /* 0x000fe20000000000 */
[----:B------:R-:W-:-:S02]  /*a5c0*/  @!P1 IMAD.IADD R12, R12, 0x1, -R6 ;  /* 0x000000010c0c9824 */ /* 0x000fc400078e0a06 */
[C---:B------:R-:W-:Y:S02]  /*a5d0*/  IMAD R7, R6.reuse, R2, R7 ;  /* 0x0000000206077224 */ /* 0x040fe400078e0207 */
[----:B------:R-:W-:Y:S01]  /*a5e0*/  @!P4 IMAD.MOV R9, RZ, RZ, -R9 ;  /* 0x000000ffff09c224 */ /* 0x000fe200078e0a09 */
[C---:B------:R-:W-:Y:S01]  /*a5f0*/  ISETP.GT.U32.AND P4, PT, R6.reuse, R12, PT ;  /* 0x0000000c0600720c */ /* 0x040fe20003f84070 */
[----:B------:R-:W-:Y:S01]  /*a600*/  @!P5 IMAD.IADD R15, R15, 0x1, -R6 ;  /* 0x000000010f0fd824 */ /* 0x000fe200078e0a06 */
[----:B------:R-:W-:Y:S01]  /*a610*/  ISETP.GT.U32.AND P1, PT, R6, R7, PT ;  /* 0x000000070600720c */ /* 0x000fe20003f24070 */
[----:B------:R-:W-:Y:S01]  /*a620*/  IMAD.HI.U32 R11, R18, R4, RZ ;  /* 0x00000004120b7227 */ /* 0x000fe200078e00ff */
[----:B------:R0:W-:Y:S01]  /*a630*/  STL [R1+0xec], R9 ;  /* 0x0000ec0901007387 */ /* 0x0001e20000100800 */
[----:B------:R-:W-:Y:S02]  /*a640*/  ISETP.GT.U32.AND P5, PT, R6, R10, PT ;  /* 0x0000000a0600720c */ /* 0x000fe40003fa4070 */
[----:B------:R-:W-:-:S02]  /*a650*/  IMAD.MOV R11, RZ, RZ, -R11 ;  /* 0x000000ffff0b7224 */ /* 0x000fc400078e0a0b */
[C---:B------:R-:W-:Y:S02]  /*a660*/  VIADD R5, R16.reuse, 0x84 ;  /* 0x0000008410057836 */ /* 0x040fe40000000000 */
[----:B------:R-:W-:Y:S02]  /*a670*/  VIADD R2, R16, 0x82 ;  /* 0x0000008210027836 */ /* 0x000fe40000000000 */
[--C-:B------:R-:W-:Y:S01]  /*a680*/  @!P4 IMAD.IADD R12, R12, 0x1, -R6.reuse ;  /* 0x000000010c0cc824 */ /* 0x100fe200078e0a06 */
[----:B------:R-:W-:Y:S01]  /*a690*/  IABS R14, R5 ;  /* 0x00000005000e7213 */ /* 0x000fe20000000000 */
[----:B0-----:R-:W-:Y:S01]  /*a6a0*/  IMAD.MOV.U32 R9, RZ, RZ, R15 ;  /* 0x000000ffff097224 */ /* 0x001fe200078e000f */
[----:B------:R-:W-:Y:S01]  /*a6b0*/  IABS R3, R2 ;  /* 0x0000000200037213 */ /* 0x000fe20000000000 */
[----:B------:R-:W-:Y:S02]  /*a6c0*/  @!P1 IMAD.IADD R7, R7, 0x1, -R6 ;  /* 0x0000000107079824 */ /* 0x000fe400078e0a06 */
[----:B------:R-:W-:Y:S01]  /*a6d0*/  @!P2 IMAD.MOV R9, RZ, RZ, -R9 ;  /* 0x000000ffff09a224 */ /* 0x000fe200078e0a09 */
[----:B------:R-:W-:Y:S01]  /*a6e0*/  ISETP.GE.AND P2, PT, R0, RZ, PT ;  /* 0x000000ff0000720c */ /* 0x000fe20003f46270 */
[C---:B------:R-:W-:Y:S01]  /*a6f0*/  IMAD R0, R6.reuse, R11, R4 ;  /* 0x0000000b06007224 */ /* 0x040fe200078e0204 */
[----:B------:R-:W-:Y:S01]  /*a700*/  ISETP.GT.U32.AND P1, PT, R6, R7, PT ;  /* 0x000000070600720c */ /* 0x000fe20003f24070 */
[----:B------:R-:W-:Y:S01]  /*a710*/  @!P5 IMAD.IADD R10, R10, 0x1, -R6 ;  /* 0x000000010a0ad824 */ /* 0x000fe200078e0a06 */
[----:B------:R0:W-:Y:S01]  /*a720*/  STL [R1+0x44], R9 ;  /* 0x0000440901007387 */ /* 0x0001e20000100800 */
[----:B------:R-:W-:Y:S01]  /*a730*/  IMAD.HI.U32 R15, R18, R17, RZ ;  /* 0x00000011120f7227 */ /* 0x000fe200078e00ff */
[----:B------:R-:W-:-:S02]  /*a740*/  ISETP.GT.U32.AND P4, PT, R6, R0, PT ;  /* 0x000000000600720c */ /* 0x000fc40003f84070 */
[----:B------:R-:W-:Y:S01]  /*a750*/  ISETP.GT.U32.AND P5, PT, R6, R10, PT ;  /* 0x0000000a0600720c */ /* 0x000fe20003fa4070 */
[----:B------:R-:W-:-:S04]  /*a760*/  IMAD.HI.U32 R4, R18, R14, RZ ;  /* 0x0000000e12047227 */ /* 0x000fc800078e00ff */
[----:B------:R-:W-:-:S04]  /*a770*/  IMAD.HI.U32 R11, R18, R3, RZ ;  /* 0x00000003120b7227 */ /* 0x000fc800078e00ff */
[----:B0-----:R-:W-:Y:S02]  /*a780*/  IMAD.MOV.U32 R9, RZ, RZ, R12 ;  /* 0x000000ffff097224 */ /* 0x001fe400078e000c */
[----:B------:R-:W-:Y:S02]  /*a790*/  @!P4 IMAD.IADD R0, R0, 0x1, -R6 ;  /* 0x000000010000c824 */ /* 0x000fe400078e0a06 */
[----:B------:R-:W-:Y:S02]  /*a7a0*/  IMAD.MOV R15, RZ, RZ, -R15 ;  /* 0x000000ffff0f7224 */ /* 0x000fe400078e0a0f */
[----:B------:R-:W-:Y:S01]  /*a7b0*/  IMAD.MOV R4, RZ, RZ, -R4 ;  /* 0x000000ffff047224 */ /* 0x000fe200078e0a04 */
[C---:B------:R-:W-:Y:S01]  /*a7c0*/  ISETP.GT.U32.AND P4, PT, R6.reuse, R0, PT ;  /* 0x000000000600720c */ /* 0x040fe20003f84070 */
[----:B------:R-:W-:Y:S02]  /*a7d0*/  @!P0 IMAD.MOV R9, RZ, RZ, -R9 ;  /* 0x000000ffff098224 */ /* 0x000fe400078e0a09 */
[----:B------:R-:W-:-:S02]  /*a7e0*/  IMAD R17, R6, R15, R17 ;  /* 0x0000000f06117224 */ /* 0x000fc400078e0211 */
[----:B------:R-:W-:Y:S01]  /*a7f0*/  IMAD.MOV R11, RZ, RZ, -R11 ;  /* 0x000000ffff0b7224 */ /* 0x000fe200078e0a0b */
[----:B------:R0:W-:Y:S01]  /*a800*/  STL [R1+0xbc], R9 ;  /* 0x0000bc0901007387 */ /* 0x0001e20000100800 */
[C---:B------:R-:W-:Y:S01]  /*a810*/  IMAD R14, R6.reuse, R4, R14 ;  /* 0x00000004060e7224 */ /* 0x040fe200078e020e */
[C---:B------:R-:W-:Y:S01]  /*a820*/  ISETP.GT.U32.AND P0, PT, R6.reuse, R17, PT ;  /* 0x000000110600720c */ /* 0x040fe20003f04070 */
[--C-:B------:R-:W-:Y:S02]  /*a830*/  @!P1 IMAD.IADD R7, R7, 0x1, -R6.reuse ;  /* 0x0000000107079824 */ /* 0x100fe400078e0a06 */
[C---:B------:R-:W-:Y:S01]  /*a840*/  IMAD R3, R6.reuse, R11, R3 ;  /* 0x0000000b06037224 */ /* 0x040fe200078e0203 */
[----:B------:R-:W-:Y:S01]  /*a850*/  ISETP.GT.U32.AND P1, PT, R6, R14, PT ;  /* 0x0000000e0600720c */ /* 0x000fe20003f24070 */
[----:B------:R-:W-:Y:S02]  /*a860*/  VIADD R4, R16, 0x80 ;  /* 0x0000008010047836 */ /* 0x000fe40000000000 */
[----:B------:R-:W-:Y:S01]  /*a870*/  @!P5 IMAD.IADD R10, R10, 0x1, -R6 ;  /* 0x000000010a0ad824 */ /* 0x000fe200078e0a06 */
[----:B------:R-:W-:Y:S01]  /*a880*/  ISETP.GE.AND P5, PT, R13, RZ, PT ;  /* 0x000000ff0d00720c */ /* 0x000fe20003fa6270 */
[----:B0-----:R-:W-:Y:S01]  /*a890*/  IMAD.MOV.U32 R9, RZ, RZ, R7 ;  /* 0x000000ffff097224 */ /* 0x001fe200078e0007 */
[----:B------:R-:W-:Y:S01]  /*a8a0*/  IABS R11, R4 ;  /* 0x00000004000b7213 */ /* 0x000fe20000000000 */
[----:B------:R-:W-:-:S02]  /*a8b0*/  VIADD R7, R16, 0x7e ;  /* 0x0000007e10077836 */ /* 0x000fc40000000000 */
[----:B------:R-:W-:Y:S01]  /*a8c0*/  @!P3 IMAD.MOV R9, RZ, RZ, -R9 ;  /* 0x000000ffff09b224 */ /* 0x000fe200078e0a09 */
[----:B------:R-:W-:Y:S01]  /*a8d0*/  ISETP.GT.U32.AND P3, PT, R6, R3, PT ;  /* 0x000000030600720c */ /* 0x000fe20003f64070 */
[----:B------:R-:W-:Y:S01]  /*a8e0*/  @!P6 IMAD.MOV R10, RZ, RZ, -R10 ;  /* 0x000000ffff0ae224 */ /* 0x000fe200078e0a0a */
[----:B------:R-:W-:Y:S01]  /*a8f0*/  ISETP.GE.AND P6, PT, R5, RZ, PT ;  /* 0x000000ff0500720c */ /* 0x000fe20003fc6270 */
[--C-:B------:R-:W-:Y:S01]  /*a900*/  @!P4 IMAD.IADD R0, R0, 0x1, -R6.reuse ;  /* 0x000000010000c824 */ /* 0x100fe200078e0a06 */
[----:B------:R-:W-:Y:S01]  /*a910*/  ISETP.GE.AND P4, PT, R2, RZ, PT ;  /* 0x000000ff0200720c */ /* 0x000fe20003f86270 */
[----:B------:R-:W-:Y:S01]  /*a920*/  IMAD.HI.U32 R5, R18, R11, RZ ;  /* 0x0000000b12057227 */ /* 0x000fe200078e00ff */
[----:B------:R-:W-:Y:S01]  /*a930*/  IABS R2, R7 ;  /* 0x0000000700027213 */ /* 0x000fe20000000000 */
[----:B------:R-:W-:Y:S02]  /*a940*/  STL [R1+0xd0], R10 ;  /* 0x0000d00a01007387 */ /* 0x000fe40000100800 */
[--C-:B------:R-:W-:Y:S01]  /*a950*/  @!P0 IMAD.IADD R17, R17, 0x1, -R6.reuse ;  /* 0x0000000111118824 */ /* 0x100fe200078e0a06 */
[----:B------:R-:W-:Y:S01]  /*a960*/  ISETP.GE.AND P0, PT, R4, RZ, PT ;  /* 0x000000ff0400720c */ /* 0x000fe20003f06270 */
[----:B------:R-:W-:Y:S01]  /*a970*/  @!P1 IMAD.IADD R14, R14, 0x1, -R6 ;  /* 0x000000010e0e9824 */ /* 0x000fe200078e0a06 */
[----:B------:R0:W-:Y:S01]  /*a980*/  STL [R1+0xe4], R9 ;  /* 0x0000e40901007387 */ /* 0x0001e20000100800 */
[----:B------:R-:W-:Y:S01]  /*a990*/  IMAD.MOV R5, RZ, RZ, -R5 ;  /* 0x000000ffff057224 */ /* 0x000fe200078e0a05 */
[----:B------:R-:W-:Y:S01]  /*a9a0*/  ISETP.GT.U32.AND P1, PT, R6, R17, PT ;  /* 0x000000110600720c */ /* 0x000fe20003f24070 */
[----:B------:R-:W-:-:S02]  /*a9b0*/  IMAD.MOV.U32 R4, RZ, RZ, R2 ;  /* 0x000000ffff047224 */ /* 0x000fc400078e0002 */
[----:B------:R-:W-:Y:S01]  /*a9c0*/  @!P3 IMAD.IADD R3, R3, 0x1, -R6 ;  /* 0x000000010303b824 */ /* 0x000fe200078e0a06 */
[C---:B------:R-:W-:Y:S01]  /*a9d0*/  ISETP.GT.U32.AND P3, PT, R6.reuse, R14, PT ;  /* 0x0000000e0600720c */ /* 0x040fe20003f64070 */
[----:B------:R-:W-:Y:S02]  /*a9e0*/  IMAD R11, R6, R5, R11 ;  /* 0x00000005060b7224 */ /* 0x000fe400078e020b */
[----:B------:R-:W-:-:S04]  /*a9f0*/  IMAD.HI.U32 R5, R18, R4, RZ ;  /* 0x0000000412057227 */ /* 0x000fc800078e00ff */
[----:B------:R-:W-:Y:S02]  /*aa00*/  IMAD.MOV R5, RZ, RZ, -R5 ;  /* 0x000000ffff057224 */ /* 0x000fe400078e0a05 */
[----:B0-----:R-:W-:Y:S02]  /*aa10*/  IMAD.MOV.U32 R9, RZ, RZ, R0 ;  /* 0x000000ffff097224 */ /* 0x001fe400078e0000 */
[C---:B------:R-:W-:Y:S02]  /*aa20*/  IMAD R4, R6.reuse, R5, R4 ;  /* 0x0000000506047224 */ /* 0x040fe400078e0204 */
[----:B------:R-:W-:Y:S01]  /*aa30*/  @!P2 IMAD.MOV R9, RZ, RZ, -R9 ;  /* 0x000000ffff09a224 */ /* 0x000fe200078e0a09 */
[----:B------:R-:W-:Y:S01]  /*aa40*/  ISETP.GT.U32.AND P2, PT, R6, R3, PT ;  /* 0x000000030600720c */ /* 0x000fe20003f44070 */
[--C-:B------:R-:W-:Y:S01]  /*aa50*/  @!P3 IMAD.IADD R14, R14, 0x1, -R6.reuse ;  /* 0x000000010e0eb824 */ /* 0x100fe200078e0a06 */
[C---:B------:R-:W-:Y:S01]  /*aa60*/  ISETP.GT.U32.AND P3, PT, R6.reuse, R4, PT ;  /* 0x000000040600720c */ /* 0x040fe20003f64070 */
[----:B------:R-:W-:Y:S01]  /*aa70*/  @!P1 IMAD.IADD R17, R17, 0x1, -R6 ;  /* 0x0000000111119824 */ /* 0x000fe200078e0a06 */
[----:B------:R-:W-:Y:S01]  /*aa80*/  ISETP.GT.U32.AND P1, PT, R6, R11, PT ;  /* 0x0000000b0600720c */ /* 0x000fe20003f24070 */
[C---:B------:R-:W-:Y:S01]  /*aa90*/  VIADD R10, R16.reuse, 0x78 ;  /* 0x00000078100a7836 */ /* 0x040fe20000000000 */
[----:B------:R0:W-:Y:S01]  /*aaa0*/  STL [R1+0xe8], R9 ;  /* 0x0000e80901007387 */ /* 0x0001e20000100800 */
[----:B------:R-:W-:-:S02]  /*aab0*/  VIADD R0, R16, 0x7a ;  /* 0x0000007a10007836 */ /* 0x000fc40000000000 */
[C---:B------:R-:W-:Y:S01]  /*aac0*/  VIADD R2, R16.reuse, 0x7c ;  /* 0x0000007c10027836 */ /* 0x040fe20000000000 */
[----:B------:R-:W-:Y:S01]  /*aad0*/  IABS R12, R10 ;  /* 0x0000000a000c7213 */ /* 0x000fe20000000000 */
[----:B------:R-:W-:Y:S01]  /*aae0*/  VIADD R23, R16, 0x3c ;  /* 0x0000003c10177836 */ /* 0x000fe20000000000 */
[----:B------:R-:W-:Y:S01]  /*aaf0*/  IABS R5, R0 ;  /* 0x0000000000057213 */ /* 0x000fe20000000000 */
[--C-:B------:R-:W-:Y:S01]  /*ab00*/  @!P2 IMAD.IADD R3, R3, 0x1, -R6.reuse ;  /* 0x000000010303a824 */ /* 0x100fe200078e0a06 */
[----:B------:R-:W-:Y:S01]  /*ab10*/  IABS R13, R2 ;  /* 0x00000002000d7213 */ /* 0x000fe20000000000 */
[----:B------:R-:W-:Y:S01]  /*ab20*/  @!P3 IMAD.IADD R4, R4, 0x1, -R6 ;  /* 0x000000010404b824 */ /* 0x000fe200078e0a06 */
[----:B------:R-:W-:Y:S01]  /*ab30*/  ISETP.GE.AND P2, PT, R7, RZ, PT ;  /* 0x000000ff0700720c */ /* 0x000fe20003f46270 */
[----:B------:R-:W-:Y:S02]  /*ab40*/  IMAD.MOV.U32 R7, RZ, RZ, R12 ;  /* 0x000000ffff077224 */ /* 0x000fe400078e000c */
[----:B------:R-:W-:Y:S01]  /*ab50*/  IMAD.HI.U32 R12, R18, R5, RZ ;  /* 0x00000005120c7227 */ /* 0x000fe200078e00ff */
[----:B------:R-:W-:-:S03]  /*ab60*/  ISETP.GT.U32.AND P3, PT, R6, R4, PT ;  /* 0x000000040600720c */ /* 0x000fc60003f64070 */
[----:B0-----:R-:W-:Y:S02]  /*ab70*/  IMAD.MOV.U32 R9, RZ, RZ, R17 ;  /* 0x000000ffff097224 */ /* 0x001fe400078e0011 */
[----:B------:R-:W-:-:S04]  /*ab80*/  IMAD.HI.U32 R15, R18, R13, RZ ;  /* 0x0000000d120f7227 */ /* 0x000fc800078e00ff */
[----:B------:R-:W-:Y:S01]  /*ab90*/  @!P1 IMAD.IADD R11, R11, 0x1, -R6 ;  /* 0x000000010b0b9824 */ /* 0x000fe200078e0a06 */
[----:B------:R-:W-:Y:S01]  /*aba0*/  ISETP.GE.AND P1, PT, R2, RZ, PT ;  /* 0x000000ff0200720c */ /* 0x000fe20003f26270 */
[----:B------:R-:W-:-:S04]  /*abb0*/  IMAD.HI.U32 R2, R18, R7, RZ ;  /* 0x0000000712027227 */ /* 0x000fc800078e00ff */
[----:B------:R-:W-:Y:S02]  /*abc0*/  IMAD.MOV R12, RZ, RZ, -R12 ;  /* 0x000000ffff0c7224 */ /* 0x000fe400078e0a0c */
[----:B------:R-:W-:Y:S01]  /*abd0*/  @!P5 IMAD.MOV R9, RZ, RZ, -R9 ;  /* 0x000000ffff09d224 */ /* 0x000fe200078e0a09 */
[C---:B------:R-:W-:Y:S01]  /*abe0*/  ISETP.GT.U32.AND P5, PT, R6.reuse, R11, PT ;  /* 0x0000000b0600720c */ /* 0x040fe20003fa4070 */
[----:B------:R-:W-:Y:S02]  /*abf0*/  IMAD.MOV R15, RZ, RZ, -R15 ;  /* 0x000000ffff0f7224 */ /* 0x000fe400078e0a0f */
[----:B------:R-:W-:Y:S01]  /*ac00*/  IMAD.MOV R2, RZ, RZ, -R2 ;  /* 0x000000ffff027224 */ /* 0x000fe200078e0a02 */
[----:B------:R0:W-:Y:S01]  /*ac10*/  STL [R1+0xd4], R9 ;  /* 0x0000d40901007387 */ /* 0x0001e20000100800 */
[C---:B------:R-:W-:Y:S02]  /*ac20*/  IMAD R5, R6.reuse, R12, R5 ;  /* 0x0000000c06057224 */ /* 0x040fe400078e0205 */
[----:B------:R-:W-:-:S02]  /*ac30*/  IMAD R13, R6, R15, R13 ;  /* 0x0000000f060d7224 */ /* 0x000fc400078e020d */
[C---:B------:R-:W-:Y:S02]  /*ac40*/  IMAD R7, R6.reuse, R2, R7 ;  /* 0x0000000206077224 */ /* 0x040fe400078e0207 */
[----:B------:R-:W-:Y:S01]  /*ac50*/  @!P4 IMAD.MOV R3, RZ, RZ, -R3 ;  /* 0x000000ffff03c224 */ /* 0x000fe200078e0a03 */
[----:B------:R-:W-:Y:S01]  /*ac60*/  ISETP.GT.U32.AND P4, PT, R6, R5, PT ;  /* 0x000000050600720c */ /* 0x000fe20003f84070 */
[----:B------:R-:W-:Y:S01]  /*ac70*/  @!P3 IMAD.IADD R4, R4, 0x1, -R6 ;  /* 0x000000010404b824 */ /* 0x000fe200078e0a06 */
[----:B------:R-:W-:Y:S01]  /*ac80*/  ISETP.GT.U32.AND P3, PT, R6, R7, PT ;  /* 0x000000070600720c */ /* 0x000fe20003f64070 */
[----:B0-----:R-:W-:Y:S02]  /*ac90*/  IMAD.MOV.U32 R9, RZ, RZ, R14 ;  /* 0x000000ffff097224 */ /* 0x001fe400078e000e */
[----:B------:R-:W-:Y:S01]  /*aca0*/  @!P5 IMAD.IADD R11, R11, 0x1, -R6 ;  /* 0x000000010b0bd824 */ /* 0x000fe200078e0a06 */
[----:B------:R-:W-:Y:S01]  /*acb0*/  ISETP.GE.AND P5, PT, R0, RZ, PT ;  /* 0x000000ff0000720c */ /* 0x000fe20003fa6270 */
[----:B------:R-:W-:Y:S01]  /*acc0*/  @!P6 IMAD.MOV R9, RZ, RZ, -R9 ;  /* 0x000000ffff09e224 */ /* 0x000fe200078e0a09 */
[----:B------:R-:W-:Y:S01]  /*acd0*/  ISETP.GT.U32.AND P6, PT, R6, R13, PT ;  /* 0x0000000d0600720c */ /* 0x000fe20003fc4070 */
[----:B------:R-:W-:-:S02]  /*ace0*/  VIADD R0, R16, 0x74 ;  /* 0x0000007410007836 */ /* 0x000fc40000000000 */
[C---:B------:R-:W-:Y:S01]  /*acf0*/  VIADD R15, R16.reuse, 0x76 ;  /* 0x00000076100f7836 */ /* 0x040fe20000000000 */
[----:B------:R0:W-:Y:S01]  /*ad00*/  STL [R1+0xd8], R9 ;  /* 0x0000d80901007387 */ /* 0x0001e20000100800 */
[--C-:B------:R-:W-:Y:S01]  /*ad10*/  @!P4 IMAD.IADD R5, R5, 0x1, -R6.reuse ;  /* 0x000000010505c824 */ /* 0x100fe200078e0a06 */
[----:B------:R-:W-:Y:S01]  /*ad20*/  IABS R2, R0 ;  /* 0x0000000000027213 */ /* 0x000fe20000000000 */
[----:B------:R-:W-:Y:S01]  /*ad30*/  @!P3 IMAD.IADD R7, R7, 0x1, -R6 ;  /* 0x000000010707b824 */ /* 0x000fe200078e0a06 */
[----:B------:R1:W-:Y:S01]  /*ad40*/  STL [R1+0xe0], R3 ;  /* 0x0000e00301007387 */ /* 0x0003e20000100800 */
[----:B------:R-:W-:Y:S01]  /*ad50*/  VIADD R14, R16, 0x70 ;  /* 0x00000070100e7836 */ /* 0x000fe20000000000 */
[----:B------:R-:W-:Y:S01]  /*ad60*/  ISETP.GT.U32.AND P3, PT, R6, R5, PT ;  /* 0x000000050600720c */ /* 0x000fe20003f64070 */
[----:B------:R-:W-:Y:S02]  /*ad70*/  @!P2 IMAD.MOV R4, RZ, RZ, -R4 ;  /* 0x000000ffff04a224 */ /* 0x000fe400078e0a04 */
[----:B------:R-:W-:Y:S01]  /*ad80*/  @!P6 IMAD.IADD R13, R13, 0x1, -R6 ;  /* 0x000000010d0de824 */ /* 0x000fe200078e0a06 */
[----:B------:R-:W-:Y:S01]  /*ad90*/  ISETP.GE.AND P6, PT, R10, RZ, PT ;  /* 0x000000ff0a00720c */ /* 0x000fe20003fc6270 */
[----:B0-----:R-:W-:-:S02]  /*ada0*/  IMAD.MOV.U32 R9, RZ, RZ, R11 ;  /* 0x000000ffff097224 */ /* 0x001fc400078e000b */
[----:B------:R-:W-:Y:S01]  /*adb0*/  IMAD.HI.U32 R11, R18, R2, RZ ;  /* 0x00000002120b7227 */ /* 0x000fe200078e00ff */
[----:B-1----:R-:W-:Y:S02]  /*adc0*/  IABS R3, R15 ;  /* 0x0000000f00037213 */ /* 0x002fe40000000000 */
[----:B------:R-:W-:Y:S01]  /*add0*/  ISETP.GT.U32.AND P4, PT, R6, R13, PT ;  /* 0x0000000d0600720c */ /* 0x000fe20003f84070 */
[----:B------:R-:W-:Y:S02]  /*ade0*/  IMAD.MOV R11, RZ, RZ, -R11 ;  /* 0x000000ffff0b7224 */ /* 0x000fe400078e0a0b */
[----:B------:R-:W-:-:S04]  /*adf0*/  IMAD.HI.U32 R12, R18, R3, RZ ;  /* 0x00000003120c7227 */ /* 0x000fc800078e00ff */
[----:B------:R-:W-:Y:S02]  /*ae00*/  IMAD.MOV R12, RZ, RZ, -R12 ;  /* 0x000000ffff0c7224 */ /* 0x000fe400078e0a0c */
[C---:B------:R-:W-:Y:S02]  /*ae10*/  IMAD R2, R6.reuse, R11, R2 ;  /* 0x0000000b06027224 */ /* 0x040fe400078e0202 */
[----:B------:R-:W-:Y:S01]  /*ae20*/  IMAD R3, R6, R12, R3 ;  /* 0x0000000c06037224 */ /* 0x000fe200078e0203 */
[----:B------:R-:W-:Y:S01]  /*ae30*/  IABS R12, R14 ;  /* 0x0000000e000c7213 */ /* 0x000fe20000000000 */
[----:B------:R-:W-:Y:S02]  /*ae40*/  VIADD R10, R16, 0x72 ;  /* 0x00000072100a7836 */ /* 0x000fe40000000000 */
[--C-:B------:R-:W-:Y:S01]  /*ae50*/  @!P3 IMAD.IADD R5, R5, 0x1, -R6.reuse ;  /* 0x000000010505b824 */ /* 0x100fe200078e0a06 */
[C---:B------:R-:W-:Y:S01]  /*ae60*/  ISETP.GT.U32.AND P3, PT, R6.reuse, R2, PT ;  /* 0x000000020600720c */ /* 0x040fe20003f64070 */
[----:B------:R-:W-:Y:S01]  /*ae70*/  @!P4 IMAD.IADD R13, R13, 0x1, -R6 ;  /* 0x000000010d0dc824 */ /* 0x000fe200078e0a06 */
[----:B------:R-:W-:Y:S01]  /*ae80*/  ISETP.GT.U32.AND P4, PT, R6, R3, PT ;  /* 0x000000030600720c */ /* 0x000fe20003f84070 */
[----:B------:R-:W-:Y:S01]  /*ae90*/  @!P0 IMAD.MOV R9, RZ, RZ, -R9 ;  /* 0x000000ffff098224 */ /* 0x000fe200078e0a09 */
[----:B------:R-:W-:Y:S01]  /*aea0*/  IABS R19, R10 ;  /* 0x0000000a00137213 */ /* 0x000fe20000000000 */
[----:B------:R-:W-:Y:S01]  /*aeb0*/  VIADD R11, R16, 0x6e ;  /* 0x0000006e100b7836 */ /* 0x000fe20000000000 */
[----:B------:R-:W-:Y:S01]  /*aec0*/  ISETP.GT.U32.AND P0, PT, R6, R7, PT ;  /* 0x000000070600720c */ /* 0x000fe20003f04070 */
[C---:B------:R-:W-:Y:S01]  /*aed0*/  IMAD.HI.U32 R17, R18.reuse, R12, RZ ;  /* 0x0000000c12117227 */ /* 0x040fe200078e00ff */
[----:B------:R0:W-:Y:S03]  /*aee0*/  STL [R1+0xdc], R9 ;  /* 0x0000dc0901007387 */ /* 0x0001e60000100800 */
[----:B------:R-:W-:Y:S01]  /*aef0*/  IMAD.HI.U32 R20, R18, R19, RZ ;  /* 0x0000001312147227 */ /* 0x000fe200078e00ff */
[----:B------:R1:W-:Y:S03]  /*af00*/  STL [R1+0xcc], R4 ;  /* 0x0000cc0401007387 */ /* 0x0003e60000100800 */
[----:B------:R-:W-:-:S02]  /*af10*/  IMAD.MOV R20, RZ, RZ, -R20 ;  /* 0x000000ffff147224 */ /* 0x000fc400078e0a14 */
[--C-:B------:R-:W-:Y:S02]  /*af20*/  @!P3 IMAD.IADD R2, R2, 0x1, -R6.reuse ;  /* 0x000000010202b824 */ /* 0x100fe400078e0a06 */
[--C-:B------:R-:W-:Y:S01]  /*af30*/  @!P4 IMAD.IADD R3, R3, 0x1, -R6.reuse ;  /* 0x000000010303c824 */ /* 0x100fe200078e0a06 */
[----:B------:R-:W-:Y:S01]  /*af40*/  ISETP.GE.AND P4, PT, R0, RZ, PT ;  /* 0x000000ff0000720c */ /* 0x000fe20003f86270 */
[C---:B------:R-:W-:Y:S01]  /*af50*/  IMAD R0, R6.reuse, R20, R19 ;  /* 0x0000001406007224 */ /* 0x040fe200078e0213 */
[C---:B------:R-:W-:Y:S01]  /*af60*/  ISETP.GT.U32.AND P3, PT, R6.reuse, R2, PT ;  /* 0x000000020600720c */ /* 0x040fe20003f64070 */
[----:B0-----:R-:W-:Y:S01]  /*af70*/  IMAD.MOV.U32 R9, RZ, RZ, R13 ;  /* 0x000000ffff097224 */ /* 0x001fe200078e000d */
[C---:B------:R-:W-:Y:S01]  /*af80*/  ISETP.GT.U32.AND P2, PT, R6.reuse, R3, PT ;  /* 0x000000030600720c */ /* 0x040fe20003f44070 */
[----:B------:R-:W-:Y:S01]  /*af90*/  @!P0 IMAD.IADD R7, R7, 0x1, -R6 ;  /* 0x0000000107078824 */ /* 0x000fe200078e0a06 */
[----:B------:R-:W-:Y:S01]  /*afa0*/  ISETP.GE.AND P0, PT, R15, RZ, PT ;  /* 0x000000ff0f00720c */ /* 0x000fe20003f06270 */
[----:B------:R-:W-:Y:S01]  /*afb0*/  @!P1 IMAD.MOV R9, RZ, RZ, -R9 ;  /* 0x000000ffff099224 */ /* 0x000fe200078e0a09 */
[C---:B------:R-:W-:Y:S01]  /*afc0*/  ISETP.GT.U32.AND P1, PT, R6.reuse, R0, PT ;  /* 0x000000000600720c */ /* 0x040fe20003f24070 */
[----:B------:R-:W-:Y:S01]  /*afd0*/  IMAD.MOV R17, RZ, RZ, -R17 ;  /* 0x000000ffff117224 */ /* 0x000fe200078e0a11 */
[----:B------:R-:W-:Y:S01]  /*afe0*/  IABS R15, R11 ;  /* 0x0000000b000f7213 */ /* 0x000fe20000000000 */
[----:B------:R-:W-:Y:S01]  /*aff0*/  @!P5 IMAD.MOV R5, RZ, RZ, -R5 ;  /* 0x000000ffff05d224 */ /* 0x000fe200078e0a05 */
[----:B------:R0:W-:Y:S01]  /*b000*/  STL [R1+0xc8], R9 ;  /* 0x0000c80901007387 */ /* 0x0001e20000100800 */
[----:B------:R-:W-:Y:S01]  /*b010*/  IMAD R12, R6, R17, R12 ;  /* 0x00000011060c7224 */ /* 0x000fe200078e020c */
[----:B------:R-:W-:Y:S01]  /*b020*/  ISETP.GE.AND P5, PT, R10, RZ, PT ;  /* 0x000000ff0a00720c */ /* 0x000fe20003fa6270 */
[--C-:B------:R-:W-:Y:S01]  /*b030*/  @!P3 IMAD.IADD R2, R2, 0x1, -R6.reuse ;  /* 0x000000010202b824 */ /* 0x100fe200078e0a06 */
[----:B------:R2:W-:Y:S01]  /*b040*/  STL [R1+0xc4], R5 ;  /* 0x0000c40501007387 */ /* 0x0005e20000100800 */
[----:B-1----:R-:W-:Y:S01]  /*b050*/  IMAD.MOV.U32 R4, RZ, RZ, R7 ;  /* 0x000000ffff047224 */ /* 0x002fe200078e0007 */
[----:B------:R-:W-:Y:S01]  /*b060*/  ISETP.GT.U32.AND P3, PT, R6, R12, PT ;  /* 0x0000000c0600720c */ /* 0x000fe20003f64070 */
[--C-:B------:R-:W-:Y:S01]  /*b070*/  @!P2 IMAD.IADD R3, R3, 0x1, -R6.reuse ;  /* 0x000000010303a824 */ /* 0x100fe200078e0a06 */
[----:B------:R-:W-:Y:S01]  /*b080*/  ISETP.GE.AND P2, PT, R11, RZ, PT ;  /* 0x000000ff0b00720c */ /* 0x000fe20003f46270 */
[----:B------:R-:W-:-:S02]  /*b090*/  @!P1 IMAD.IADD R0, R0, 0x1, -R6 ;  /* 0x0000000100009824 */ /* 0x000fc400078e0a06 */
[----:B------:R-:W-:Y:S01]  /*b0a0*/  @!P6 IMAD.MOV R4, RZ, RZ, -R4 ;  /* 0x000000ffff04e224 */ /* 0x000fe200078e0a04 */
[----:B------:R-:W-:Y:S01]  /*b0b0*/  ISETP.GE.AND P6, PT, R14, RZ, PT ;  /* 0x000000ff0e00720c */ /* 0x000fe20003fc6270 */
[----:B0-----:R-:W-:Y:S01]  /*b0c0*/  IMAD.MOV.U32 R9, RZ, RZ, R2 ;  /* 0x000000ffff097224 */ /* 0x001fe200078e0002 */
[----:B------:R-:W-:Y:S01]  /*b0d0*/  ISETP.GT.U32.AND P1, PT, R6, R0, PT ;  /* 0x000000000600720c */ /* 0x000fe20003f24070 */
[----:B--2---:R-:W-:Y:S01]  /*b0e0*/  IMAD.HI.U32 R5, R18, R15, RZ ;  /* 0x0000000f12057227 */ /* 0x004fe200078e00ff */
[----:B------:R0:W-:Y:S03]  /*b0f0*/  STL [R1+0xc0], R4 ;  /* 0x0000c00401007387 */ /* 0x0001e60000100800 */
[----:B------:R-:W-:Y:S02]  /*b100*/  IMAD.MOV R5, RZ, RZ, -R5 ;  /* 0x000000ffff057224 */ /* 0x000fe400078e0a05 */
[----:B------:R-:W-:-:S02]  /*b110*/  @!P4 IMAD.MOV R9, RZ, RZ, -R9 ;  /* 0x000000ffff09c224 */ /* 0x000fc400078e0a09 */
[----:B------:R-:W-:Y:S02]  /*b120*/  IMAD R7, R6, R5, R15 ;  /* 0x0000000506077224 */ /* 0x000fe400078e020f */
[--C-:B------:R-:W-:Y:S02]  /*b130*/  @!P3 IMAD.IADD R12, R12, 0x1, -R6.reuse ;  /* 0x000000010c0cb824 */ /* 0x100fe400078e0a06 */
[----:B0-----:R-:W-:Y:S01]  /*b140*/  VIADD R4, R16, 0x6c ;  /* 0x0000006c10047836 */ /* 0x001fe20000000000 */
[C---:B------:R-:W-:Y:S01]  /*b150*/  ISETP.GT.U32.AND P4, PT, R6.reuse, R7, PT ;  /* 0x000000070600720c */ /* 0x040fe20003f84070 */
[----:B------:R-:W-:Y:S01]  /*b160*/  IMAD.MOV.U32 R13, RZ, RZ, R3 ;  /* 0x000000ffff0d7224 */ /* 0x000fe200078e0003 */
[----:B------:R-:W-:Y:S01]  /*b170*/  ISETP.GT.U32.AND P3, PT, R6, R12, PT ;  /* 0x0000000c0600720c */ /* 0x000fe20003f64070 */
[----:B------:R-:W-:Y:S01]  /*b180*/  @!P1 IMAD.IADD R0, R0, 0x1, -R6 ;  /* 0x0000000100009824 */ /* 0x000fe200078e0a06 */
[----:B------:R-:W-:Y:S01]  /*b190*/  IABS R10, R4 ;  /* 0x00000004000a7213 */ /* 0x000fe20000000000 */
[----:B------:R-:W-:Y:S01]  /*b1a0*/  @!P0 IMAD.MOV R13, RZ, RZ, -R13 ;  /* 0x000000ffff0d8224 */ /* 0x000fe200078e0a0d */
[----:B------:R-:W-:Y:S01]  /*b1b0*/  ISETP.GE.AND P0, PT, R4, RZ, PT ;  /* 0x000000ff0400720c */ /* 0x000fe20003f06270 */
[----:B------:R-:W-:-:S02]  /*b1c0*/  VIADD R3, R16, 0x6a ;  /* 0x0000006a10037836 */ /* 0x000fc40000000000 */
[----:B------:R-:W-:Y:S01]  /*b1d0*/  IMAD.HI.U32 R2, R18, R10, RZ ;  /* 0x0000000a12027227 */ /* 0x000fe200078e00ff */
[----:B------:R-:W-:Y:S02]  /*b1e0*/  STL [R1+0x7c], R13 ;  /* 0x00007c0d01007387 */ /* 0x000fe40000100800 */
[----:B------:R-:W-:Y:S01]  /*b1f0*/  IABS R5, R3 ;  /* 0x0000000300057213 */ /* 0x000fe20000000000 */
[----:B------:R-:W-:Y:S01]  /*b200*/  @!P4 IMAD.IADD R7, R7, 0x1, -R6 ;  /* 0x000000010707c824 */ /* 0x000fe200078e0a06 */
[----:B------:R0:W-:Y:S01]  /*b210*/  STL [R1+0x80], R9 ;  /* 0x0000800901007387 */ /* 0x0001e20000100800 */
[----:B------:R-:W-:Y:S01]  /*b220*/  IMAD.MOV R2, RZ, RZ, -R2 ;  /* 0x000000ffff027224 */ /* 0x000fe200078e0a02 */
[----:B------:R-:W-:Y:S01]  /*b230*/  ISETP.GE.AND P1, PT, R3, RZ, PT ;  /* 0x000000ff0300720c */ /* 0x000fe20003f26270 */
[----:B------:R-:W-:Y:S01]  /*b240*/  VIADD R11, R16, 0x68 ;  /* 0x00000068100b7836 */ /* 0x000fe20000000000 */
[C---:B------:R-:W-:Y:S01]  /*b250*/  ISETP.GT.U32.AND P4, PT, R6.reuse, R7, PT ;  /* 0x000000070600720c */ /* 0x040fe20003f84070 */
[----:B------:R-:W-:-:S02]  /*b260*/  IMAD R10, R6, R2, R10 ;  /* 0x00000002060a7224 */ /* 0x000fc400078e020a */
[----:B------:R-:W-:Y:S01]  /*b270*/  @!P3 IMAD.IADD R12, R12, 0x1, -R6 ;  /* 0x000000010c0cb824 */ /* 0x000fe200078e0a06 */
[----:B------:R-:W-:Y:S01]  /*b280*/  IABS R4, R11 ;  /* 0x0000000b00047213 */ /* 0x000fe20000000000 */
[----:B------:R-:W-:Y:S01]  /*b290*/  IMAD.HI.U32 R14, R18, R5, RZ ;  /* 0x00000005120e7227 */ /* 0x000fe200078e00ff */
[----:B------:R-:W-:-:S03]  /*b2a0*/  ISETP.GE.AND P3, PT, R11, RZ, PT ;  /* 0x000000ff0b00720c */ /* 0x000fc60003f66270 */
[----:B0-----:R-:W-:Y:S02]  /*b2b0*/  IMAD.MOV.U32 R9, RZ, RZ, R0 ;  /* 0x000000ffff097224 */ /* 0x001fe400078e0000 */
[----:B------:R-:W-:-:S04]  /*b2c0*/  IMAD.HI.U32 R13, R18, R4, RZ ;  /* 0x00000004120d7227 */ /* 0x000fc800078e00ff */
[----:B------:R-:W-:Y:S01]  /*b2d0*/  @!P5 IMAD.MOV R9, RZ, RZ, -R9 ;  /* 0x000000ffff09d224 */ /* 0x000fe200078e0a09 */
[C---:B------:R-:W-:Y:S01]  /*b2e0*/  ISETP.GT.U32.AND P5, PT, R6.reuse, R10, PT ;  /* 0x0000000a0600720c */ /* 0x040fe20003fa4070 */
[----:B------:R-:W-:Y:S02]  /*b2f0*/  IMAD.MOV R0, RZ, RZ, -R14 ;  /* 0x000000ffff007224 */ /* 0x000fe400078e0a0e */
[----:B------:R-:W-:Y:S01]  /*b300*/  IMAD.MOV R13, RZ, RZ, -R13 ;  /* 0x000000ffff0d7224 */ /* 0x000fe200078e0a0d */
[----:B------:R0:W-:Y:S01]  /*b310*/  STL [R1+0x84], R9 ;  /* 0x0000840901007387 */ /* 0x0001e20000100800 */
[----:B------:R-:W-:Y:S02]  /*b320*/  IMAD R5, R6, R0, R5 ;  /* 0x0000000006057224 */ /* 0x000fe400078e0205 */
[----:B------:R-:W-:Y:S02]  /*b330*/  @!P4 IMAD.IADD R7, R7, 0x1, -R6 ;  /* 0x000000010707c824 */ /* 0x000fe400078e0a06 */
[----:B------:R-:W-:Y:S01]  /*b340*/  VIADD R3, R16, 0x66 ;  /* 0x0000006610037836 */ /* 0x000fe20000000000 */
[C---:B------:R-:W-:Y:S01]  /*b350*/  ISETP.GT.U32.AND P4, PT, R6.reuse, R5, PT ;  /* 0x000000050600720c */ /* 0x040fe20003f84070 */
[----:B------:R-:W-:-:S02]  /*b360*/  IMAD R4, R6, R13, R4 ;  /* 0x0000000d06047224 */ /* 0x000fc400078e0204 */
[----:B------:R-:W-:Y:S01]  /*b370*/  @!P5 IMAD.IADD R10, R10, 0x1, -R6 ;  /* 0x000000010a0ad824 */ /* 0x000fe200078e0a06 */
[----:B------:R-:W-:Y:S01]  /*b380*/  IABS R2, R3 ;  /* 0x0000000300027213 */ /* 0x000fe20000000000 */
[----:B0-----:R-:W-:Y:S02]  /*b390*/  IMAD.MOV.U32 R9, RZ, RZ, R12 ;  /* 0x000000ffff097224 */ /* 0x001fe400078e000c */
[----:B------:R-:W-:Y:S01]  /*b3a0*/  VIADD R13, R16, 0x64 ;  /* 0x00000064100d7836 */ /* 0x000fe20000000000 */
[----:B------:R-:W-:Y:S01]  /*b3b0*/  ISETP.GT.U32.AND P5, PT, R6, R10, PT ;  /* 0x0000000a0600720c */ /* 0x000fe20003fa4070 */
[----:B------:R-:W-:Y:S01]  /*b3c0*/  @!P6 IMAD.MOV R9, RZ, RZ, -R9 ;  /* 0x000000ffff09e224 */ /* 0x000fe200078e0a09 */
[----:B------:R-:W-:Y:S01]  /*b3d0*/  ISETP.GE.AND P6, PT, R3, RZ, PT ;  /* 0x000000ff0300720c */ /* 0x000fe20003fc6270 */
[----:B------:R-:W-:Y:S01]  /*b3e0*/  IMAD.HI.U32 R0, R18, R2, RZ ;  /* 0x0000000212007227 */ /* 0x000fe200078e00ff */
[----:B------:R-:W-:Y:S02]  /*b3f0*/  IABS R3, R13 ;  /* 0x0000000d00037213 */ /* 0x000fe40000000000 */
[----:B------:R0:W-:Y:S01]  /*b400*/  STL [R1+0xa4], R9 ;  /* 0x0000a40901007387 */ /* 0x0001e20000100800 */
[----:B------:R-:W-:-:S02]  /*b410*/  IMAD.MOV R0, RZ, RZ, -R0 ;  /* 0x000000ffff007224 */ /* 0x000fc400078e0a00 */
[----:B------:R-:W-:Y:S02]  /*b420*/  @!P4 IMAD.IADD R5, R5, 0x1, -R6 ;  /* 0x000000010505c824 */ /* 0x000fe400078e0a06 */
[----:B------:R-:W-:Y:S02]  /*b430*/  IMAD R2, R6, R0, R2 ;  /* 0x0000000006027224 */ /* 0x000fe400078e0202 */
[----:B------:R-:W-:Y:S01]  /*b440*/  @!P5 IMAD.IADD R10, R10, 0x1, -R6 ;  /* 0x000000010a0ad824 */ /* 0x000fe200078e0a06 */
[----:B------:R-:W-:Y:S01]  /*b450*/  ISETP.GT.U32.AND P4, PT, R6, R5, PT ;  /* 0x000000050600720c */ /* 0x000fe20003f84070 */
[----:B------:R-:W-:Y:S01]  /*b460*/  IMAD.HI.U32 R12, R18, R3, RZ ;  /* 0x00000003120c7227 */ /* 0x000fe200078e00ff */
[----:B------:R-:W-:-:S03]  /*b470*/  ISETP.GT.U32.AND P5, PT, R6, R2, PT ;  /* 0x000000020600720c */ /* 0x000fc60003fa4070 */
[----:B0-----:R-:W-:Y:S02]  /*b480*/  IMAD.MOV.U32 R9, RZ, RZ, R7 ;  /* 0x000000ffff097224 */ /* 0x001fe400078e0007 */
[----:B------:R-:W-:Y:S02]  /*b490*/  VIADD R7, R16, 0x62 ;  /* 0x0000006210077836 */ /* 0x000fe40000000000 */
[----:B------:R-:W-:Y:S01]  /*b4a0*/  @!P2 IMAD.MOV R9, RZ, RZ, -R9 ;  /* 0x000000ffff09a224 */ /* 0x000fe200078e0a09 */
[----:B------:R-:W-:Y:S01]  /*b4b0*/  ISETP.GT.U32.AND P2, PT, R6, R4, PT ;  /* 0x000000040600720c */ /* 0x000fe20003f44070 */
[----:B------:R-:W-:Y:S01]  /*b4c0*/  IMAD.MOV R12, RZ, RZ, -R12 ;  /* 0x000000ffff0c7224 */ /* 0x000fe200078e0a0c */
[----:B------:R-:W-:Y:S01]  /*b4d0*/  IABS R14, R7 ;  /* 0x00000007000e7213 */ /* 0x000fe20000000000 */
[----:B------:R-:W-:Y:S01]  /*b4e0*/  VIADD R0, R16, 0x60 ;  /* 0x0000006010007836 */ /* 0x000fe20000000000 */
[----:B------:R0:W-:Y:S01]  /*b4f0*/  STL [R1+0xb4], R9 ;  /* 0x0000b40901007387 */ /* 0x0001e20000100800 */
[--C-:B------:R-:W-:Y:S01]  /*b500*/  @!P4 IMAD.IADD R5, R5, 0x1, -R6.reuse ;  /* 0x000000010505c824 */ /* 0x100fe200078e0a06 */
[----:B------:R-:W-:Y:S01]  /*b510*/  ISETP.GE.AND P4, PT, R7, RZ, PT ;  /* 0x000000ff0700720c */ /* 0x000fe20003f86270 */
[----:B------:R-:W-:Y:S01]  /*b520*/  IMAD R3, R6, R12, R3 ;  /* 0x0000000c06037224 */ /* 0x000fe200078e0203 */
[----:B------:R-:W-:Y:S01]  /*b530*/  IABS R11, R0 ;  /* 0x00000000000b7213 */ /* 0x000fe20000000000 */
[----:B------:R-:W-:-:S02]  /*b540*/  @!P5 IMAD.IADD R2, R2, 0x1, -R6 ;  /* 0x000000010202d824 */ /* 0x000fc400078e0a06 */
[----:B------:R-:W-:Y:S02]  /*b550*/  IMAD.MOV.U32 R15, RZ, RZ, R5 ;  /* 0x000000ffff0f7224 */ /* 0x000fe400078e0005 */
[----:B------:R-:W-:Y:S01]  /*b560*/  @!P2 IMAD.IADD R4, R4, 0x1, -R6 ;  /* 0x000000010404a824 */ /* 0x000fe200078e0a06 */
[----:B------:R-:W-:Y:S01]  /*b570*/  ISETP.GT.U32.AND P5, PT, R6, R2, PT ;  /* 0x000000020600720c */ /* 0x000fe20003fa4070 */
[----:B0-----:R-:W-:Y:S02]  /*b580*/  IMAD.MOV.U32 R9, RZ, RZ, R10 ;  /* 0x000000ffff097224 */ /* 0x001fe400078e000a */
[----:B------:R-:W-:Y:S01]  /*b590*/  IMAD.HI.U32 R10, R18, R14, RZ ;  /* 0x0000000e120a7227 */ /* 0x000fe200078e00ff */
[----:B------:R-:W-:-:S03]  /*b5a0*/  ISETP.GT.U32.AND P2, PT, R6, R4, PT ;  /* 0x000000040600720c */ /* 0x000fc60003f44070 */
[----:B------:R-:W-:Y:S02]  /*b5b0*/  IMAD.MOV R10, RZ, RZ, -R10 ;  /* 0x000000ffff0a7224 */ /* 0x000fe400078e0a0a */
[----:B------:R-:W-:Y:S01]  /*b5c0*/  @!P0 IMAD.MOV R9, RZ, RZ, -R9 ;  /* 0x000000ffff098224 */ /* 0x000fe200078e0a09 */
[----:B------:R-:W-:Y:S01]  /*b5d0*/  ISETP.GE.AND P0, PT, R13, RZ, PT ;  /* 0x000000ff0d00720c */ /* 0x000fe20003f06270 */
[----:B------:R-:W-:Y:S02]  /*b5e0*/  IMAD R14, R6, R10, R14 ;  /* 0x0000000a060e7224 */ /* 0x000fe400078e020e */
[----:B------:R-:W-:Y:S01]  /*b5f0*/  @!P1 IMAD.MOV R15, RZ, RZ, -R15 ;  /* 0x000000ffff0f9224 */ /* 0x000fe200078e0a0f */
[----:B------:R0:W-:Y:S01]  /*b600*/  STL [R1+0xb8], R9 ;  /* 0x0000b80901007387 */ /* 0x0001e20000100800 */
[----:B------:R-:W-:Y:S01]  /*b610*/  IMAD.HI.U32 R13, R18, R11, RZ ;  /* 0x0000000b120d7227 */ /* 0x000fe200078e00ff */
[----:B------:R-:W-:Y:S02]  /*b620*/  ISETP.GT.U32.AND P1, PT, R6, R14, PT ;  /* 0x0000000e0600720c */ /* 0x000fe40003f24070 */
[----:B------:R-:W-:Y:S01]  /*b630*/  STL [R1+0xa8], R15 ;  /* 0x0000a80f01007387 */ /* 0x000fe20000100800 */
[----:B------:R-:W-:Y:S01]  /*b640*/  @!P2 IMAD.IADD R4, R4, 0x1, -R6 ;  /* 0x000000010404a824 */ /* 0x000fe200078e0a06 */
[----:B------:R-:W-:Y:S01]  /*b650*/  ISETP.GT.U32.AND P2, PT, R6, R3, PT ;  /* 0x000000030600720c */ /* 0x000fe20003f44070 */
[----:B------:R-:W-:-:S02]  /*b660*/  IMAD.MOV R7, RZ, RZ, -R13 ;  /* 0x000000ffff077224 */ /* 0x000fc400078e0a0d */
[C---:B------:R-:W-:Y:S02]  /*b670*/  VIADD R10, R16.reuse, 0x5c ;  /* 0x0000005c100a7836 */ /* 0x040fe40000000000 */
[----:B0-----:R-:W-:Y:S02]  /*b680*/  IMAD.MOV.U32 R9, RZ, RZ, R4 ;  /* 0x000000ffff097224 */ /* 0x001fe400078e0004 */
[----:B------:R-:W-:Y:S01]  /*b690*/  VIADD R4, R16, 0x5e ;  /* 0x0000005e10047836 */ /* 0x000fe20000000000 */
[----:B------:R-:W-:Y:S01]  /*b6a0*/  IABS R12, R10 ;  /* 0x0000000a000c7213 */ /* 0x000fe20000000000 */
[----:B------:R-:W-:Y:S02]  /*b6b0*/  IMAD R11, R6, R7, R11 ;  /* 0x00000007060b7224 */ /* 0x000fe400078e020b */
[--C-:B------:R-:W-:Y:S01]  /*b6c0*/  @!P5 IMAD.IADD R2, R2, 0x1, -R6.reuse ;  /* 0x000000010202d824 */ /* 0x100fe200078e0a06 */
[----:B------:R-:W-:Y:S01]  /*b6d0*/  IABS R13, R4 ;  /* 0x00000004000d7213 */ /* 0x000fe20000000000 */
[--C-:B------:R-:W-:Y:S01]  /*b6e0*/  @!P2 IMAD.IADD R3, R3, 0x1, -R6.reuse ;  /* 0x000000010303a824 */ /* 0x100fe200078e0a06 */
[----:B------:R-:W-:Y:S01]  /*b6f0*/  ISETP.GT.U32.AND P5, PT, R6, R11, PT ;  /* 0x0000000b0600720c */ /* 0x000fe20003fa4070 */
[----:B------:R-:W-:Y:S01]  /*b700*/  @!P3 IMAD.MOV R9, RZ, RZ, -R9 ;  /* 0x000000ffff09b224 */ /* 0x000fe200078e0a09 */
[----:B------:R-:W-:Y:S01]  /*b710*/  ISETP.GE.AND P3, PT, R0, RZ, PT ;  /* 0x000000ff0000720c */ /* 0x000fe20003f66270 */
[----:B------:R-:W-:Y:S01]  /*b720*/  @!P1 IMAD.IADD R14, R14, 0x1, -R6 ;  /* 0x000000010e0e9824 */ /* 0x000fe200078e0a06 */
[----:B------:R-:W-:Y:S01]  /*b730*/  ISETP.GT.U32.AND P1, PT, R6, R3, PT ;  /* 0x000000030600720c */ /* 0x000fe20003f24070 */
[----:B------:R-:W-:Y:S01]  /*b740*/  IMAD.HI.U32 R0, R18, R13, RZ ;  /* 0x0000000d12007227 */ /* 0x000fe200078e00ff */
[----:B------:R-:W-:Y:S01]  /*b750*/  ISETP.GE.AND P2, PT, R4, RZ, PT ;  /* 0x000000ff0400720c */ /* 0x000fe20003f46270 */
[----:B------:R0:W-:Y:S02]  /*b760*/  STL [R1+0xb0], R9 ;  /* 0x0000b00901007387 */ /* 0x0001e40000100800 */
[----:B------:R-:W-:-:S02]  /*b770*/  IMAD.MOV.U32 R5, RZ, RZ, R2 ;  /* 0x000000ffff057224 */ /* 0x000fc400078e0002 */
[----:B------:R-:W-:Y:S02]  /*b780*/  IMAD.MOV R0, RZ, RZ, -R0 ;  /* 0x000000ffff007224 */ /* 0x000fe400078e0a00 */
[----:B------:R-:W-:Y:S01]  /*b790*/  @!P6 IMAD.MOV R5, RZ, RZ, -R5 ;  /* 0x000000ffff05e224 */ /* 0x000fe200078e0a05 */
[----:B------:R-:W-:Y:S01]  /*b7a0*/  ISETP.GT.U32.AND P6, PT, R6, R14, PT ;  /* 0x0000000e0600720c */ /* 0x000fe20003fc4070 */
[----:B------:R-:W-:-:S03]  /*b7b0*/  IMAD.HI.U32 R2, R18, R12, RZ ;  /* 0x0000000c12027227 */ /* 0x000fc600078e00ff */
[----:B------:R1:W-:Y:S01]  /*b7c0*/  STL [R1+0x19c], R5 ;  /* 0x00019c0501007387 */ /* 0x0003e20000100800 */
[C---:B------:R-:W-:Y:S02]  /*b7d0*/  IMAD R13, R6.reuse, R0, R13 ;  /* 0x00000000060d7224 */ /* 0x040fe400078e020d */
[----:B------:R-:W-:Y:S02]  /*b7e0*/  IMAD.MOV R2, RZ, RZ, -R2 ;  /* 0x000000ffff027224 */ /* 0x000fe400078e0a02 */
[--C-:B------:R-:W-:Y:S02]  /*b7f0*/  @!P5 IMAD.IADD R11, R11, 0x1, -R6.reuse ;  /* 0x000000010b0bd824 */ /* 0x100fe400078e0a06 */
[----:B------:R-:W-:Y:S01]  /*b800*/  @!P1 IMAD.IADD R3, R3, 0x1, -R6 ;  /* 0x0000000103039824 */ /* 0x000fe200078e0a06 */
[C---:B------:R-:W-:Y:S01]  /*b810*/  ISETP.GT.U32.AND P1, PT, R6.reuse, R13, PT ;  /* 0x0000000d0600720c */ /* 0x040fe20003f24070 */
[C---:B------:R-:W-:Y:S01]  /*b820*/  IMAD R12, R6.reuse, R2, R12 ;  /* 0x00000002060c7224 */ /* 0x040fe200078e020c */
[----:B------:R-:W-:Y:S01]  /*b830*/  ISETP.GT.U32.AND P5, PT, R6, R11, PT ;  /* 0x0000000b0600720c */ /* 0x000fe20003fa4070 */
[----:B------:R-:W-:-:S02]  /*b840*/  VIADD R4, R16, 0x5a ;  /* 0x0000005a10047836 */ /* 0x000fc40000000000 */
[--C-:B------:R-:W-:Y:S01]  /*b850*/  @!P6 IMAD.IADD R14, R14, 0x1, -R6.reuse ;  /* 0x000000010e0ee824 */ /* 0x100fe200078e0a06 */
[----:B------:R-:W-:Y:S01]  /*b860*/  ISETP.GT.U32.AND P6, PT, R6, R12, PT ;  /* 0x0000000c0600720c */ /* 0x000fe20003fc4070 */
[C---:B------:R-:W-:Y:S01]  /*b870*/  VIADD R0, R16.reuse, 0x58 ;  /* 0x0000005810007836 */ /* 0x040fe20000000000 */
[----:B------:R-:W-:Y:S01]  /*b880*/  IABS R7, R4 ;  /* 0x0000000400077213 */ /* 0x000fe20000000000 */
[----:B0-----:R-:W-:Y:S02]  /*b890*/  IMAD.MOV.U32 R9, RZ, RZ, R3 ;  /* 0x000000ffff097224 */ /* 0x001fe400078e0003 */
[----:B------:R-:W-:Y:S01]  /*b8a0*/  VIADD R2, R16, 0x56 ;  /* 0x0000005610027836 */ /* 0x000fe20000000000 */
[----:B------:R-:W-:Y:S01]  /*b8b0*/  IABS R15, R0 ;  /* 0x00000000000f7213 */ /* 0x000fe20000000000 */
[----:B------:R-:W-:Y:S01]  /*b8c0*/  @!P1 IMAD.IADD R13, R13, 0x1, -R6 ;  /* 0x000000010d0d9824 */ /* 0x000fe200078e0a06 */
[----:B------:R-:W-:Y:S01]  /*b8d0*/  ISETP.GE.AND P1, PT, R4, RZ, PT ;  /* 0x000000ff0400720c */ /* 0x000fe20003f26270 */
[----:B-1----:R-:W-:-:S04]  /*b8e0*/  IMAD.HI.U32 R5, R18, R7, RZ ;  /* 0x0000000712057227 */ /* 0x002fc800078e00ff */
[--C-:B------:R-:W-:Y:S01]  /*b8f0*/  @!P5 IMAD.IADD R11, R11, 0x1, -R6.reuse ;  /* 0x000000010b0bd824 */ /* 0x100fe200078e0a06 */
[----:B------:R-:W-:Y:S01]  /*b900*/  ISETP.GE.AND P5, PT, R10, RZ, PT ;  /* 0x000000ff0a00720c */ /* 0x000fe20003fa6270 */
[----:B------:R-:W-:Y:S01]  /*b910*/  @!P0 IMAD.MOV R9, RZ, RZ, -R9 ;  /* 0x000000ffff098224 */ /* 0x000fe200078e0a09 */
[----:B------:R-:W-:Y:S01]  /*b920*/  ISETP.GT.U32.AND P0, PT, R6, R13, PT ;  /* 0x0000000d0600720c */ /* 0x000fe20003f04070 */
[----:B------:R-:W-:Y:S01]  /*b930*/  IMAD.MOV R5, RZ, RZ, -R5 ;  /* 0x000000ffff057224 */ /* 0x000fe200078e0a05 */
[----:B------:R-:W-:Y:S01]  /*b940*/  IABS R10, R2 ;  /* 0x00000002000a7213 */ /* 0x000fe20000000000 */
[----:B------:R-:W-:Y:S01]  /*b950*/  @!P6 IMAD.IADD R12, R12, 0x1, -R6 ;  /* 0x000000010c0ce824 */ /* 0x000fe200078e0a06 */
[----:B------:R-:W-:Y:S01]  /*b960*/  STL [R1+0xac], R9 ;  /* 0x0000ac0901007387 */ /* 0x000fe20000100800 */
[----:B------:R-:W-:Y:S02]  /*b970*/  IMAD.MOV.U32 R3, RZ, RZ, R15 ;  /* 0x000000ffff037224 */ /* 0x000fe400078e000f */
[C---:B------:R-:W-:Y:S01]  /*b980*/  IMAD R7, R6.reuse, R5, R7 ;  /* 0x0000000506077224 */ /* 0x040fe200078e0207 */
[----:B------:R-:W-:Y:S01]  /*b990*/  ISETP.GT.U32.AND P6, PT, R6, R12, PT ;  /* 0x0000000c0600720c */ /* 0x000fe20003fc4070 */
[----:B------:R-:W-:-:S02]  /*b9a0*/  IMAD.MOV.U32 R4, RZ, RZ, R10 ;  /* 0x000000ffff047224 */ /* 0x000fc400078e000a */
[----:B------:R-:W-:-:S04]  /*b9b0*/  IMAD.HI.U32 R10, R18, R3, RZ ;  /* 0x00000003120a7227 */ /* 0x000fc800078e00ff */
[----:B------:R-:W-:Y:S01]  /*b9c0*/  @!P4 IMAD.MOV R14, RZ, RZ, -R14 ;  /* 0x000000ffff0ec224 */ /* 0x000fe200078e0a0e */
[----:B------:R-:W-:Y:S01]  /*b9d0*/  ISETP.GT.U32.AND P4, PT, R6, R7, PT ;  /* 0x000000070600720c */ /* 0x000fe20003f84070 */
[----:B------:R-:W-:-:S03]  /*b9e0*/  IMAD.HI.U32 R5, R18, R4, RZ ;  /* 0x0000000412057227 */ /* 0x000fc600078e00ff */
[----:B------:R0:W-:Y:S01]  /*b9f0*/  STL [R1+0x90], R14 ;  /* 0x0000900e01007387 */ /* 0x0001e20000100800 */
[----:B------:R-:W-:Y:S02]  /*ba00*/  IMAD.MOV R10, RZ, RZ, -R10 ;  /* 0x000000ffff0a7224 */ /* 0x000fe400078e0a0a */
[----:B------:R-:W-:Y:S01]  /*ba10*/  @!P0 IMAD.IADD R13, R13, 0x1, -R6 ;  /* 0x000000010d0d8824 */ /* 0x000fe200078e0a06 */
[----:B------:R-:W-:Y:S01]  /*ba20*/  ISETP.GE.AND P0, PT, R2, RZ, PT ;  /* 0x000000ff0200720c */ /* 0x000fe20003f06270 */
[----:B------:R-:W-:Y:S02]  /*ba30*/  IMAD.MOV R5, RZ, RZ, -R5 ;  /* 0x000000ffff057224 */ /* 0x000fe400078e0a05 */
[C---:B------:R-:W-:Y:S02]  /*ba40*/  IMAD R2, R6.reuse, R10, R3 ;  /* 0x0000000a06027224 */ /* 0x040fe400078e0203 */
[----:B------:R-:W-:Y:S02]  /*ba50*/  IMAD R4, R6, R5, R4 ;  /* 0x0000000506047224 */ /* 0x000fe400078e0204 */
[----:B------:R-:W-:Y:S01]  /*ba60*/  @!P6 IMAD.IADD R12, R12, 0x1, -R6 ;  /* 0x000000010c0ce824 */ /* 0x000fe200078e0a06 */
[----:B------:R-:W-:Y:S01]  /*ba70*/  ISETP.GT.U32.AND P6, PT, R6, R2, PT ;  /* 0x000000020600720c */ /* 0x000fe20003fc4070 */
[----:B0-----:R-:W-:-:S02]  /*ba80*/  IMAD.MOV.U32 R14, RZ, RZ, R13 ;  /* 0x000000ffff0e7224 */ /* 0x001fc400078e000d */
[----:B------:R-:W-:Y:S02]  /*ba90*/  IMAD.MOV.U32 R9, RZ, RZ, R11 ;  /* 0x000000ffff097224 */ /* 0x000fe400078e000b */
[----:B------:R-:W-:Y:S02]  /*baa0*/  @!P4 IMAD.IADD R7, R7, 0x1, -R6 ;  /* 0x000000010707c824 */ /* 0x000fe400078e0a06 */
[----:B------:R-:W-:Y:S01]  /*bab0*/  @!P2 IMAD.MOV R14, RZ, RZ, -R14 ;  /* 0x000000ffff0ea224 */ /* 0x000fe200078e0a0e */
[C---:B------:R-:W-:Y:S01]  /*bac0*/  ISETP.GT.U32.AND P2, PT, R6.reuse, R4, PT ;  /* 0x000000040600720c */ /* 0x040fe20003f44070 */
[----:B------:R-:W-:Y:S01]  /*bad0*/  @!P3 IMAD.MOV R9, RZ, RZ, -R9 ;  /* 0x000000ffff09b224 */ /* 0x000fe200078e0a09 */
[----:B------:R-:W-:Y:S01]  /*bae0*/  ISETP.GT.U32.AND P4, PT, R6, R7, PT ;  /* 0x000000070600720c */ /* 0x000fe20003f84070 */
[----:B------:R-:W-:Y:S01]  /*baf0*/  VIADD R3, R16, 0x50 ;  /* 0x0000005010037836 */ /* 0x000fe20000000000 */
[----:B------:R-:W-:Y:S01]  /*bb00*/  ISETP.GE.AND P3, PT, R0, RZ, PT ;  /* 0x000000ff0000720c */ /* 0x000fe20003f66270 */
[----:B------:R-:W-:Y:S01]  /*bb10*/  VIADD R0, R16, 0x52 ;  /* 0x0000005210007836 */ /* 0x000fe20000000000 */
[----:B------:R0:W-:Y:S01]  /*bb20*/  STL [R1+0xa0], R9 ;  /* 0x0000a00901007387 */ /* 0x0001e20000100800 */
[----:B------:R-:W-:Y:S01]  /*bb30*/  @!P6 IMAD.IADD R2, R2, 0x1, -R6 ;  /* 0x000000010202e824 */ /* 0x000fe200078e0a06 */
[----:B------:R-:W-:Y:S01]  /*bb40*/  IABS R11, R3 ;  /* 0x00000003000b7213 */ /* 0x000fe20000000000 */
[C---:B------:R-:W-:Y:S01]  /*bb50*/  VIADD R5, R16.reuse, 0x54 ;  /* 0x0000005410057836 */ /* 0x040fe20000000000 */
[----:B------:R-:W-:Y:S01]  /*bb60*/  IABS R17, R0 ;  /* 0x0000000000117213 */ /* 0x000fe20000000000 */
[----:B------:R-:W-:Y:S01]  /*bb70*/  STL [R1+0x94], R14 ;  /* 0x0000940e01007387 */ /* 0x000fe20000100800 */
[----:B------:R-:W-:-:S02]  /*bb80*/  VIADD R20, R16, 0x4a ;  /* 0x0000004a10147836 */ /* 0x000fc40000000000 */
[----:B------:R-:W-:Y:S01]  /*bb90*/  @!P2 IMAD.IADD R4, R4, 0x1, -R6 ;  /* 0x000000010404a824 */ /* 0x000fe200078e0a06 */
[----:B------:R-:W-:Y:S01]  /*bba0*/  IABS R10, R5 ;  /* 0x00000005000a7213 */ /* 0x000fe20000000000 */
[----:B0-----:R-:W-:Y:S01]  /*bbb0*/  IMAD.MOV.U32 R9, RZ, RZ, R12 ;  /* 0x000000ffff097224 */ /* 0x001fe200078e000c */
[----:B------:R-:W-:Y:S01]  /*bbc0*/  ISETP.GE.AND P6, PT, R5, RZ, PT ;  /* 0x000000ff0500720c */ /* 0x000fe20003fc6270 */
[----:B------:R-:W-:Y:S01]  /*bbd0*/  @!P4 IMAD.IADD R7, R7, 0x1, -R6 ;  /* 0x000000010707c824 */ /* 0x000fe200078e0a06 */
[----:B------:R-:W-:Y:S01]  /*bbe0*/  ISETP.GE.AND P4, PT, R0, RZ, PT ;  /* 0x000000ff0000720c */ /* 0x000fe20003f86270 */
[----:B------:R-:W-:Y:S01]  /*bbf0*/  @!P5 IMAD.MOV R9, RZ, RZ, -R9 ;  /* 0x000000ffff09d224 */ /* 0x000fe200078e0a09 */
[----:B------:R-:W-:Y:S01]  /*bc00*/  ISETP.GT.U32.AND P5, PT, R6, R2, PT ;  /* 0x000000020600720c */ /* 0x000fe20003fa4070 */
[----:B------:R-:W-:Y:S01]  /*bc10*/  IMAD.HI.U32 R5, R18, R17, RZ ;  /* 0x0000001112057227 */ /* 0x000fe200078e00ff */
[----:B------:R-:W-:Y:S02]  /*bc20*/  ISETP.GT.U32.AND P2, PT, R6, R4, PT ;  /* 0x000000040600720c */ /* 0x000fe40003f44070 */
[----:B------:R0:W-:Y:S01]  /*bc30*/  STL [R1+0x9c], R9 ;  /* 0x00009c0901007387 */ /* 0x0001e20000100800 */
[----:B------:R-:W-:Y:S01]  /*bc40*/  IMAD.HI.U32 R0, R18, R11, RZ ;  /* 0x0000000b12007227 */ /* 0x000fe200078e00ff */
[----:B------:R-:W-:-:S03]  /*bc50*/  IABS R13, R20 ;  /* 0x00000014000d7213 */ /* 0x000fc60000000000 */
[----:B------:R-:W-:Y:S02]  /*bc60*/  IMAD.MOV R5, RZ, RZ, -R5 ;  /* 0x000000ffff057224 */ /* 0x000fe400078e0a05 */
[----:B------:R-:W-:Y:S02]  /*bc70*/  IMAD.MOV R0, RZ, RZ, -R0 ;  /* 0x000000ffff007224 */ /* 0x000fe400078e0a00 */
[----:B------:R-:W-:-:S04]  /*bc80*/  IMAD.HI.U32 R12, R18, R10, RZ ;  /* 0x0000000a120c7227 */ /* 0x000fc800078e00ff */
[----:B------:R-:W-:Y:S01]  /*bc90*/  @!P5 IMAD.IADD R2, R2, 0x1, -R6 ;  /* 0x000000010202d824 */ /* 0x000fe200078e0a06 */
[----:B------:R-:W-:Y:S01]  /*bca0*/  ISETP.GE.AND P5, PT, R3, RZ, PT ;  /* 0x000000ff0300720c */ /* 0x000fe20003fa6270 */
[C---:B------:R-:W-:Y:S02]  /*bcb0*/  IMAD R17, R6.reuse, R5, R17 ;  /* 0x0000000506117224 */ /* 0x040fe400078e0211 */
[C---:B------:R-:W-:Y:S02]  /*bcc0*/  IMAD R11, R6.reuse, R0, R11 ;  /* 0x00000000060b7224 */ /* 0x040fe400078e020b */
[----:B------:R-:W-:Y:S02]  /*bcd0*/  IMAD.MOV R12, RZ, RZ, -R12 ;  /* 0x000000ffff0c7224 */ /* 0x000fe400078e0a0c */
[----:B------:R-:W-:Y:S01]  /*bce0*/  @!P3 IMAD.MOV R2, RZ, RZ, -R2 ;  /* 0x000000ffff02b224 */ /* 0x000fe200078e0a02 */
[----:B------:R-:W-:Y:S01]  /*bcf0*/  ISETP.GT.U32.AND P3, PT, R6, R17, PT ;  /* 0x000000110600720c */ /* 0x000fe20003f64070 */
[----:B------:R-:W-:Y:S01]  /*bd00*/  @!P2 IMAD.IADD R4, R4, 0x1, -R6 ;  /* 0x000000010404a824 */ /* 0x000fe200078e0a06 */
[C---:B------:R-:W-:Y:S01]  /*bd10*/  ISETP.GT.U32.AND P2, PT, R6.reuse, R11, PT ;  /* 0x0000000b0600720c */ /* 0x040fe20003f44070 */
[----:B------:R-:W-:-:S02]  /*bd20*/  IMAD R10, R6, R12, R10 ;  /* 0x0000000c060a7224 */ /* 0x000fc400078e020a */
[----:B0-----:R-:W-:Y:S02]  /*bd30*/  IMAD.MOV.U32 R9, RZ, RZ, R7 ;  /* 0x000000ffff097224 */ /* 0x001fe400078e0007 */
[----:B------:R-:W-:Y:S02]  /*bd40*/  VIADD R0, R16, 0x4e ;  /* 0x0000004e10007836 */ /* 0x000fe40000000000 */
[----:B------:R-:W-:Y:S01]  /*bd50*/  @!P1 IMAD.MOV R9, RZ, RZ, -R9 ;  /* 0x000000ffff099224 */ /* 0x000fe200078e0a09 */
[----:B------:R-:W-:Y:S01]  /*bd60*/  ISETP.GT.U32.AND P1, PT, R6, R10, PT ;  /* 0x0000000a0600720c */ /* 0x000fe20003f24070 */
[----:B------:R-:W-:Y:S01]  /*bd70*/  VIADD R3, R16, 0x4c ;  /* 0x0000004c10037836 */ /* 0x000fe20000000000 */
[----:B------:R-:W-:Y:S01]  /*bd80*/  IABS R7, R0 ;  /* 0x0000000000077213 */ /* 0x000fe20000000000 */
[----:B------:R-:W-:Y:S01]  /*bd90*/  IMAD.MOV.U32 R5, RZ, RZ, R4 ;  /* 0x000000ffff057224 */ /* 0x000fe200078e0004 */
[----:B------:R-:W-:Y:S01]  /*bda0*/  STL [R1+0x98], R9 ;  /* 0x0000980901007387 */ /* 0x000fe20000100800 */
[----:B------:R-:W-:-:S02]  /*bdb0*/  @!P3 IMAD.IADD R17, R17, 0x1, -R6 ;  /* 0x000000011111b824 */ /* 0x000fc400078e0a06 */
[--C-:B------:R-:W-:Y:S01]  /*bdc0*/  @!P2 IMAD.IADD R11, R11, 0x1, -R6.reuse ;  /* 0x000000010b0ba824 */ /* 0x100fe200078e0a06 */
[----:B------:R0:W-:Y:S01]  /*bdd0*/  STL [R1+0x168], R2 ;  /* 0x0001680201007387 */ /* 0x0001e20000100800 */
[----:B------:R-:W-:Y:S01]  /*bde0*/  @!P0 IMAD.MOV R5, RZ, RZ, -R5 ;  /* 0x000000ffff058224 */ /* 0x000fe200078e0a05 */
[----:B------:R-:W-:Y:S01]  /*bdf0*/  ISETP.GE.AND P0, PT, R0, RZ, PT ;  /* 0x000000ff0000720c */ /* 0x000fe20003f06270 */
[----:B------:R-:W-:Y:S01]  /*be00*/  IMAD.HI.U32 R4, R18, R7, RZ ;  /* 0x0000000712047227 */ /* 0x000fe200078e00ff */
[C---:B------:R-:W-:Y:S02]  /*be10*/  ISETP.GT.U32.AND P3, PT, R6.reuse, R17, PT ;  /* 0x000000110600720c */ /* 0x040fe40003f64070 */
[----:B------:R-:W-:Y:S01]  /*be20*/  ISETP.GT.U32.AND P2, PT, R6, R11, PT ;  /* 0x0000000b0600720c */ /* 0x000fe20003f44070 */
[----:B------:R-:W-:Y:S01]  /*be30*/  @!P1 IMAD.IADD R10, R10, 0x1, -R6 ;  /* 0x000000010a0a9824 */ /* 0x000fe200078e0a06 */
[----:B------:R1:W-:Y:S01]  /*be40*/  STL [R1+0x160], R5 ;  /* 0x0001600501007387 */ /* 0x0003e20000100800 */
[----:B------:R-:W-:Y:S01]  /*be50*/  IMAD.MOV R4, RZ, RZ, -R4 ;  /* 0x000000ffff047224 */ /* 0x000fe200078e0a04 */
[----:B0-----:R-:W-:Y:S01]  /*be60*/  IABS R2, R3 ;  /* 0x0000000300027213 */ /* 0x001fe20000000000 */
[----:B------:R-:W-:Y:S01]  /*be70*/  VIADD R14, R16, 0x48 ;  /* 0x00000048100e7836 */ /* 0x000fe20000000000 */
[C---:B------:R-:W-:Y:S01]  /*be80*/  ISETP.GT.U32.AND P1, PT, R6.reuse, R10, PT ;  /* 0x0000000a0600720c */ /* 0x040fe20003f24070 */
[----:B------:R-:W-:-:S02]  /*be90*/  IMAD R7, R6, R4, R7 ;  /* 0x0000000406077224 */ /* 0x000fc400078e0207 */
[----:B------:R-:W-:-:S04]  /*bea0*/  IMAD.HI.U32 R0, R18, R2, RZ ;  /* 0x0000000212007227 */ /* 0x000fc800078e00ff */
[----:B------:R-:W-:Y:S02]  /*beb0*/  IMAD.MOV R0, RZ, RZ, -R0 ;  /* 0x000000ffff007224 */ /* 0x000fe400078e0a00 */
[----:B------:R-:W-:Y:S01]  /*bec0*/  @!P3 IMAD.IADD R17, R17, 0x1, -R6 ;  /* 0x000000011111b824 */ /* 0x000fe200078e0a06 */
[C---:B------:R-:W-:Y:S01]  /*bed0*/  ISETP.GT.U32.AND P3, PT, R6.reuse, R7, PT ;  /* 0x000000070600720c */ /* 0x040fe20003f64070 */
[----:B------:R-:W-:Y:S01]  /*bee0*/  IMAD R2, R6, R0, R2 ;  /* 0x0000000006027224 */ /* 0x000fe200078e0202 */
[----:B------:R-:W-:Y:S01]  /*bef0*/  IABS R0, R14 ;  /* 0x0000000e00007213 */ /* 0x000fe20000000000 */
[----:B------:R-:W-:Y:S02]  /*bf00*/  @!P2 IMAD.IADD R11, R11, 0x1, -R6 ;  /* 0x000000010b0ba824 */ /* 0x000fe400078e0a06 */
[----:B------:R-:W-:Y:S01]  /*bf10*/  IMAD.HI.U32 R4, R18, R13, RZ ;  /* 0x0000000d12047227 */ /* 0x000fe200078e00ff */
[----:B------:R-:W-:-:S03]  /*bf20*/  ISETP.GT.U32.AND P2, PT, R6, R2, PT ;  /* 0x000000020600720c */ /* 0x000fc60003f44070 */
[----:B------:R-:W-:Y:S02]  /*bf30*/  IMAD.MOV R4, RZ, RZ, -R4 ;  /* 0x000000ffff047224 */ /* 0x000fe400078e0a04 */
[--C-:B------:R-:W-:Y:S01]  /*bf40*/  @!P1 IMAD.IADD R10, R10, 0x1, -R6.reuse ;  /* 0x000000010a0a9824 */ /* 0x100fe200078e0a06 */
[----:B------:R-:W-:Y:S01]  /*bf50*/  ISETP.GE.AND P1, PT, R3, RZ, PT ;  /* 0x000000ff0300720c */ /* 0x000fe20003f26270 */
[----:B------:R-:W-:Y:S02]  /*bf60*/  VIADD R3, R16, 0x44 ;  /* 0x0000004410037836 */ /* 0x000fe40000000000 */
[----:B------:R-:W-:Y:S02]  /*bf70*/  IMAD R13, R6, R4, R13 ;  /* 0x00000004060d7224 */ /* 0x000fe400078e020d */
[--C-:B------:R-:W-:Y:S01]  /*bf80*/  @!P3 IMAD.IADD R7, R7, 0x1, -R6.reuse ;  /* 0x000000010707b824 */ /* 0x100fe200078e0a06 */
[----:B------:R-:W-:Y:S01]  /*bf90*/  IABS R4, R3 ;  /* 0x0000000300047213 */ /* 0x000fe20000000000 */
[----:B------:R-:W-:Y:S01]  /*bfa0*/  @!P2 IMAD.IADD R2, R2, 0x1, -R6 ;  /* 0x000000010202a824 */ /* 0x000fe200078e0a06 */
[----:B------:R-:W-:Y:S01]  /*bfb0*/  ISETP.GT.U32.AND P3, PT, R6, R13, PT ;  /* 0x0000000d0600720c */ /* 0x000fe20003f64070 */
[----:B------:R-:W-:Y:S01]  /*bfc0*/  IMAD.MOV.U32 R9, RZ, RZ, R17 ;  /* 0x000000ffff097224 */ /* 0x000fe200078e0011 */
[----:B------:R-:W-:Y:S01]  /*bfd0*/  ISETP.GE.AND P2, PT, R20, RZ, PT ;  /* 0x000000ff1400720c */ /* 0x000fe20003f46270 */
[----:B-1----:R-:W-:-:S02]  /*bfe0*/  VIADD R5, R16, 0x46 ;  /* 0x0000004610057836 */ /* 0x002fc40000000000 */
[----:B------:R-:W-:Y:S01]  /*bff0*/  @!P4 IMAD.MOV R9, RZ, RZ, -R9 ;  /* 0x000000ffff09c224 */ /* 0x000fe200078e0a09 */
[----:B------:R-:W-:Y:S01]  /*c000*/  ISETP.GT.U32.AND P4, PT, R6, R2, PT ;  /* 0x000000020600720c */ /* 0x000fe20003f84070 */
[----:B------:R-:W-:Y:S01]  /*c010*/  IMAD.HI.U32 R20, R18, R4, RZ ;  /* 0x0000000412147227 */ /* 0x000fe200078e00ff */
[----:B------:R-:W-:-:S03]  /*c020*/  IABS R12, R5 ;  /* 0x00000005000c7213 */ /* 0x000fc60000000000 */
[----:B------:R-:W-:Y:S02]  /*c030*/  IMAD.MOV.U32 R22, RZ, RZ, R10 ;  /* 0x000000ffff167224 */ /* 0x000fe400078e000a */
[----:B------:R-:W-:Y:S02]  /*c040*/  IMAD.MOV R20, RZ, RZ, -R20 ;  /* 0x000000ffff147224 */ /* 0x000fe400078e0a14 */
[----:B------:R-:W-:-:S04]  /*c050*/  IMAD.HI.U32 R21, R18, R0, RZ ;  /* 0x0000000012157227 */ /* 0x000fc800078e00ff */
[----:B------:R-:W-:Y:S02]  /*c060*/  @!P6 IMAD.MOV R22, RZ, RZ, -R22 ;  /* 0x000000ffff16e224 */ /* 0x000fe400078e0a16 */
[----:B------:R-:W-:Y:S01]  /*c070*/  @!P3 IMAD.IADD R13, R13, 0x1, -R6 ;  /* 0x000000010d0db824 */ /* 0x000fe200078e0a06 */
[C---:B------:R-:W-:Y:S01]  /*c080*/  ISETP.GT.U32.AND P3, PT, R6.reuse, R7, PT ;  /* 0x000000070600720c */ /* 0x040fe20003f64070 */
[C---:B------:R-:W-:Y:S01]  /*c090*/  IMAD R4, R6.reuse, R20, R4 ;  /* 0x0000001406047224 */ /* 0x040fe200078e0204 */
[----:B------:R-:W-:Y:S01]  /*c0a0*/  STL [R1+0x8c], R22 ;  /* 0x00008c1601007387 */ /* 0x000fe20000100800 */
[----:B------:R-:W-:Y:S01]  /*c0b0*/  IMAD.MOV R21, RZ, RZ, -R21 ;  /* 0x000000ffff157224 */ /* 0x000fe200078e0a15 */
[----:B------:R-:W-:Y:S01]  /*c0c0*/  ISETP.GT.U32.AND P6, PT, R6, R13, PT ;  /* 0x0000000d0600720c */ /* 0x000fe20003fc4070 */
[----:B------:R-:W-:Y:S01]  /*c0d0*/  IMAD.HI.U32 R19, R18, R12, RZ ;  /* 0x0000000c12137227 */ /* 0x000fe200078e00ff */
[----:B------:R0:W-:Y:S03]  /*c0e0*/  STL [R1+0x88], R9 ;  /* 0x0000880901007387 */ /* 0x0001e60000100800 */
[----:B------:R-:W-:Y:S01]  /*c0f0*/  @!P4 IMAD.IADD R2, R2, 0x1, -R6 ;  /* 0x000000010202c824 */ /* 0x000fe200078e0a06 */
[C---:B------:R-:W-:Y:S01]  /*c100*/  ISETP.GT.U32.AND P4, PT, R6.reuse, R4, PT ;  /* 0x000000040600720c */ /* 0x040fe20003f84070 */
[----:B------:R-:W-:-:S02]  /*c110*/  IMAD R0, R6, R21, R0 ;  /* 0x0000001506007224 */ /* 0x000fc400078e0200 */
[----:B------:R-:W-:Y:S02]  /*c120*/  IMAD.MOV R19, RZ, RZ, -R19 ;  /* 0x000000ffff137224 */ /* 0x000fe400078e0a13 */
[----:B------:R-:W-:Y:S02]  /*c130*/  @!P3 IMAD.IADD R7, R7, 0x1, -R6 ;  /* 0x000000010707b824 */ /* 0x000fe400078e0a06 */
[----:B0-----:R-:W-:Y:S02]  /*c140*/  IMAD.MOV.U32 R9, RZ, RZ, R11 ;  /* 0x000000ffff097224 */ /* 0x001fe400078e000b */
[C---:B------:R-:W-:Y:S02]  /*c150*/  IMAD R12, R6.reuse, R19, R12 ;  /* 0x00000013060c7224 */ /* 0x040fe400078e020c */
[----:B------:R-:W-:Y:S01]  /*c160*/  @!P5 IMAD.MOV R9, RZ, RZ, -R9 ;  /* 0x000000ffff09d224 */ /* 0x000fe200078e0a09 */
[----:B------:R-:W-:Y:S01]  /*c170*/  ISETP.GT.U32.AND P5, PT, R6, R0, PT ;  /* 0x000000000600720c */ /* 0x000fe20003fa4070 */
[----:B------:R-:W-:Y:S01]  /*c180*/  VIADD R15, R16, 0x42 ;  /* 0x00000042100f7836 */ /* 0x000fe20000000000 */
[----:B------:R-:W-:Y:S01]  /*c190*/  ISETP.GT.U32.AND P3, PT, R6, R12, PT ;  /* 0x0000000c0600720c */ /* 0x000fe20003f64070 */
[----:B------:R-:W-:Y:S01]  /*c1a0*/  IMAD.MOV.U32 R20, RZ, RZ, R7 ;  /* 0x000000ffff147224 */ /* 0x000fe200078e0007 */
[----:B------:R0:W-:Y:S01]  /*c1b0*/  STL [R1+0x148], R9 ;  /* 0x0001480901007387 */ /* 0x0001e20000100800 */
[----:B------:R-:W-:Y:S01]  /*c1c0*/  @!P4 IMAD.IADD R4, R4, 0x1, -R6 ;  /* 0x000000010404c824 */ /* 0x000fe200078e0a06 */
[----:B------:R-:W-:Y:S01]  /*c1d0*/  IABS R21, R15 ;  /* 0x0000000f00157213 */ /* 0x000fe20000000000 */
[----:B------:R-:W-:-:S02]  /*c1e0*/  VIADD R11, R16, 0x3e ;  /* 0x0000003e100b7836 */ /* 0x000fc40000000000 */
[----:B------:R-:W-:Y:S02]  /*c1f0*/  VIADD R10, R16, 0x40 ;  /* 0x00000040100a7836 */ /* 0x000fe40000000000 */
[----:B------:R-:W-:Y:S01]  /*c200*/  @!P0 IMAD.MOV R20, RZ, RZ, -R20 ;  /* 0x000000ffff148224 */ /* 0x000fe200078e0a14 */
[----:B------:R-:W-:Y:S01]  /*c210*/  ISETP.GT.U32.AND P0, PT, R6, R4, PT ;  /* 0x000000040600720c */ /* 0x000fe20003f04070 */
[--C-:B------:R-:W-:Y:S01]  /*c220*/  @!P5 IMAD.IADD R0, R0, 0x1, -R6.reuse ;  /* 0x000000010000d824 */ /* 0x100fe200078e0a06 */
[----:B------:R-:W-:Y:S01]  /*c230*/  ISETP.GE.AND P5, PT, R5, RZ, PT ;  /* 0x000000ff0500720c */ /* 0x000fe20003fa6270 */
[----:B------:R-:W-:Y:S01]  /*c240*/  IMAD.MOV.U32 R17, RZ, RZ, R21 ;  /* 0x000000ffff117224 */ /* 0x000fe200078e0015 */
[----:B------:R-:W-:Y:S01]  /*c250*/  IABS R21, R11 ;  /* 0x0000000b00157213 */ /* 0x000fe20000000000 */
[----:B------:R-:W-:Y:S01]  /*c260*/  @!P6 IMAD.IADD R13, R13, 0x1, -R6 ;  /* 0x000000010d0de824 */ /* 0x000fe200078e0a06 */
[----:B------:R-:W-:Y:S01]  /*c270*/  ISETP.GE.AND P6, PT, R14, RZ, PT ;  /* 0x000000ff0e00720c */ /* 0x000fe20003fc6270 */
[----:B0-----:R-:W-:Y:S01]  /*c280*/  IMAD.MOV.U32 R9, RZ, RZ, R2 ;  /* 0x000000ffff097224 */ /* 0x001fe200078e0002 */
[----:B------:R-:W-:Y:S01]  /*c290*/  IABS R14, R10 ;  /* 0x0000000a000e7213 */ /* 0x000fe20000000000 */
[----:B------:R-:W-:Y:S01]  /*c2a0*/  @!P3 IMAD.IADD R12, R12, 0x1, -R6 ;  /* 0x000000010c0cb824 */ /* 0x000fe200078e0a06 */
[----:B------:R-:W-:Y:S01]  /*c2b0*/  ISETP.GT.U32.AND P3, PT, R6, R0, PT ;  /* 0x000000000600720c */ /* 0x000fe20003f64070 */
[----:B------:R-:W-:Y:S01]  /*c2c0*/  @!P1 IMAD.MOV R9, RZ, RZ, -R9 ;  /* 0x000000ffff099224 */ /* 0x000fe200078e0a09 */
[----:B------:R-:W-:Y:S01]  /*c2d0*/  ISETP.GE.AND P1, PT, R3, RZ, PT ;  /* 0x000000ff0300720c */ /* 0x000fe20003f26270 */
[----:B------:R-:W-:Y:S01]  /*c2e0*/  IMAD.HI.U32 R2, R18, R21, RZ ;  /* 0x0000001512027227 */ /* 0x000fe200078e00ff */
[----:B------:R-:W-:Y:S01]  /*c2f0*/  ISETP.GT.U32.AND P4, PT, R6, R12, PT ;  /* 0x0000000c0600720c */ /* 0x000fe20003f84070 */
[----:B------:R-:W-:Y:S02]  /*c300*/  STL [R1+0x78], R20 ;  /* 0x0000781401007387 */ /* 0x000fe40000100800 */
[----:B------:R-:W-:-:S02]  /*c310*/  IMAD.HI.U32 R3, R18, R14, RZ ;  /* 0x0000000e12037227 */ /* 0x000fc400078e00ff */
[----:B------:R-:W-:Y:S02]  /*c320*/  STL [R1+0x74], R9 ;  /* 0x0000740901007387 */ /* 0x000fe40000100800 */
[----:B------:R-:W-:-:S04]  /*c330*/  IMAD.HI.U32 R19, R18, R17, RZ ;  /* 0x0000001112137227 */ /* 0x000fc800078e00ff */
[----:B------:R-:W-:Y:S02]  /*c340*/  IMAD.MOV R2, RZ, RZ, -R2 ;  /* 0x000000ffff027224 */ /* 0x000fe400078e0a02 */
[----:B------:R-:W-:Y:S02]  /*c350*/  IMAD.MOV.U32 R7, RZ, RZ, R13 ;  /* 0x000000ffff077224 */ /* 0x000fe400078e000d */
[----:B------:R-:W-:Y:S02]  /*c360*/  IMAD.MOV R3, RZ, RZ, -R3 ;  /* 0x000000ffff037224 */ /* 0x000fe400078e0a03 */
[----:B------:R-:W-:Y:S01]  /*c370*/  @!P0 IMAD.IADD R4, R4, 0x1, -R6 ;  /* 0x0000000104048824 */ /* 0x000fe200078e0a06 */
[----:B------:R-:W-:Y:S01]  /*c380*/  ISETP.GE.AND P0, PT, R11, RZ, PT ;  /* 0x000000ff0b00720c */ /* 0x000fe20003f06270 */
[----:B------:R-:W-:Y:S02]  /*c390*/  IMAD.MOV R19, RZ, RZ, -R19 ;  /* 0x000000ffff137224 */ /* 0x000fe400078e0a13 */
[----:B------:R-:W-:-:S02]  /*c3a0*/  IMAD R21, R6, R2, R21 ;  /* 0x0000000206157224 */ /* 0x000fc400078e0215 */
[----:B------:R-:W-:Y:S02]  /*c3b0*/  @!P2 IMAD.MOV R7, RZ, RZ, -R7 ;  /* 0x000000ffff07a224 */ /* 0x000fe400078e0a07 */
[C---:B------:R-:W-:Y:S02]  /*c3c0*/  IMAD R3, R6.reuse, R3, R14 ;  /* 0x0000000306037224 */ /* 0x040fe400078e020e */
[----:B------:R-:W-:Y:S01]  /*c3d0*/  IMAD.MOV.U32 R2, RZ, RZ, R4 ;  /* 0x000000ffff027224 */ /* 0x000fe200078e0004 */
[----:B------:R0:W-:Y:S01]  /*c3e0*/  STL [R1+0x70], R7 ;  /* 0x0000700701007387 */ /* 0x0001e20000100800 */
[----:B------:R-:W-:Y:S01]  /*c3f0*/  IMAD R5, R6, R19, R17 ;  /* 0x0000001306057224 */ /* 0x000fe200078e0211 */
[----:B------:R-:W-:Y:S01]  /*c400*/  IABS R4, R8 ;  /* 0x0000000800047213 */ /* 0x000fe20000000000 */
[----:B------:R-:W-:Y:S01]  /*c410*/  @!P3 IMAD.IADD R0, R0, 0x1, -R6 ;  /* 0x000000010000b824 */ /* 0x000fe200078e0a06 */
[----:B------:R-:W-:Y:S01]  /*c420*/  ISETP.GE.AND P3, PT, R15, RZ, PT ;  /* 0x000000ff0f00720c */ /* 0x000fe20003f66270 */
[----:B------:R-:W-:Y:S01]  /*c430*/  @!P1 IMAD.MOV R2, RZ, RZ, -R2 ;  /* 0x000000ffff029224 */ /* 0x000fe200078e0a02 */
[----:B------:R-:W-:Y:S01]  /*c440*/  ISETP.GT.U32.AND P1, PT, R6, R3, PT ;  /* 0x000000030600720c */ /* 0x000fe20003f24070 */
[----:B------:R-:W-:Y:S01]  /*c450*/  @!P4 IMAD.IADD R12, R12, 0x1, -R6 ;  /* 0x000000010c0cc824 */ /* 0x000fe200078e0a06 */
[----:B------:R-:W-:Y:S01]  /*c460*/  ISETP.GT.U32.AND P2, PT, R6, R5, PT ;  /* 0x000000050600720c */ /* 0x000fe20003f44070 */
[----:B------:R-:W-:Y:S01]  /*c470*/  VIADD R13, R16, 0x38 ;  /* 0x00000038100d7836 */ /* 0x000fe20000000000 */
[----:B------:R-:W-:Y:S01]  /*c480*/  ISETP.GE.AND P4, PT, R10, RZ, PT ;  /* 0x000000ff0a00720c */ /* 0x000fe20003f86270 */
[----:B0-----:R-:W-:-:S02]  /*c490*/  IMAD.MOV.U32 R7, RZ, RZ, R0 ;  /* 0x000000ffff077224 */ /* 0x001fc400078e0000 */
[C---:B------:R-:W-:Y:S02]  /*c4a0*/  VIADD R0, R16.reuse, 0x3a ;  /* 0x0000003a10007836 */ /* 0x040fe40000000000 */
[----:B------:R-:W-:Y:S01]  /*c4b0*/  @!P6 IMAD.MOV R7, RZ, RZ, -R7 ;  /* 0x000000ffff07e224 */ /* 0x000fe200078e0a07 */
[----:B------:R-:W-:Y:S01]  /*c4c0*/  ISETP.GE.AND P6, PT, R23, RZ, PT ;  /* 0x000000ff1700720c */ /* 0x000fe20003fc6270 */
[----:B------:R-:W-:Y:S01]  /*c4d0*/  VIADD R24, R16, 0x22 ;  /* 0x0000002210187836 */ /* 0x000fe20000000000 */
[----:B------:R-:W-:Y:S01]  /*c4e0*/  IABS R23, R23 ;  /* 0x0000001700177213 */ /* 0x000fe20000000000 */
[--C-:B------:R-:W-:Y:S01]  /*c4f0*/  @!P1 IMAD.IADD R3, R3, 0x1, -R6.reuse ;  /* 0x0000000103039824 */ /* 0x100fe200078e0a06 */
[----:B------:R0:W-:Y:S01]  /*c500*/  STL [R1+0x6c], R7 ;  /* 0x00006c0701007387 */ /* 0x0001e20000100800 */
[----:B------:R-:W-:-:S03]  /*c510*/  @!P2 IMAD.IADD R5, R5, 0x1, -R6 ;  /* 0x000000010505a824 */ /* 0x000fc600078e0a06 */
[C---:B------:R-:W-:Y:S02]  /*c520*/  ISETP.GT.U32.AND P1, PT, R6.reuse, R3, PT ;  /* 0x000000030600720c */ /* 0x040fe40003f24070 */
[----:B------:R-:W-:Y:S01]  /*c530*/  ISETP.GT.U32.AND P2, PT, R6, R5, PT ;  /* 0x000000050600720c */ /* 0x000fe20003f44070 */
[----:B0-----:R-:W-:Y:S02]  /*c540*/  IMAD.MOV.U32 R7, RZ, RZ, R12 ;  /* 0x000000ffff077224 */ /* 0x001fe400078e000c */
[----:B------:R-:W-:Y:S02]  /*c550*/  VIADD R12, R16, 0x32 ;  /* 0x00000032100c7836 */ /* 0x000fe40000000000 */
[----:B------:R-:W-:Y:S01]  /*c560*/  @!P5 IMAD.MOV R7, RZ, RZ, -R7 ;  /* 0x000000ffff07d224 */ /* 0x000fe200078e0a07 */
[----:B------:R-:W-:Y:S02]  /*c570*/  ISETP.GE.AND P5, PT, R0, RZ, PT ;  /* 0x000000ff0000720c */ /* 0x000fe40003fa6270 */
[----:B------:R-:W-:-:S03]  /*c580*/  IABS R0, R0 ;  /* 0x0000000000007213 */ /* 0x000fc60000000000 */
[--C-:B------:R-:W-:Y:S01]  /*c590*/  @!P1 IMAD.IADD R3, R3, 0x1, -R6.reuse ;  /* 0x0000000103039824 */ /* 0x100fe200078e0a06 */
[----:B------:R0:W-:Y:S01]  /*c5a0*/  STL [R1+0x64], R7 ;  /* 0x0000640701007387 */ /* 0x0001e20000100800 */
[----:B------:R-:W-:Y:S01]  /*c5b0*/  @!P2 IMAD.IADD R5, R5, 0x1, -R6 ;  /* 0x000000010505a824 */ /* 0x000fe200078e0a06 */
[----:B------:R-:W-:Y:S01]  /*c5c0*/  ISETP.GE.AND P2, PT, R13, RZ, PT ;  /* 0x000000ff0d00720c */ /* 0x000fe20003f46270 */
[----:B------:R-:W-:Y:S01]  /*c5d0*/  IMAD.HI.U32 R11, R18, R0, RZ ;  /* 0x00000000120b7227 */ /* 0x000fe200078e00ff */
[----:B------:R-:W-:Y:S01]  /*c5e0*/  IABS R13, R13 ;  /* 0x0000000d000d7213 */ /* 0x000fe20000000000 */
[----:B------:R1:W-:Y:S01]  /*c5f0*/  STL [R1+0x68], R2 ;  /* 0x0000680201007387 */ /* 0x0003e20000100800 */
[----:B------:R-:W-:Y:S01]  /*c600*/  IABS R22, R12 ;  /* 0x0000000c00167213 */ /* 0x000fe20000000000 */
[----:B------:R-:W-:Y:S02]  /*c610*/  IMAD.MOV R11, RZ, RZ, -R11 ;  /* 0x000000ffff0b7224 */ /* 0x000fe400078e0a0b */
[----:B------:R-:W-:-:S02]  /*c620*/  IMAD.MOV.U32 R15, RZ, RZ, R3 ;  /* 0x000000ffff0f7224 */ /* 0x000fc400078e0003 */
[----:B0-----:R-:W-:-:S04]  /*c630*/  IMAD.HI.U32 R7, R18, R23, RZ ;  /* 0x0000001712077227 */ /* 0x001fc800078e00ff */
[----:B------:R-:W-:Y:S02]  /*c640*/  IMAD.MOV R7, RZ, RZ, -R7 ;  /* 0x000000ffff077224 */ /* 0x000fe400078e0a07 */
[C---:B------:R-:W-:Y:S02]  /*c650*/  IMAD R0, R6.reuse, R11, R0 ;  /* 0x0000000b06007224 */ /* 0x040fe400078e0200 */
[C---:B------:R-:W-:Y:S02]  /*c660*/  IMAD R23, R6.reuse, R7, R23 ;  /* 0x0000000706177224 */ /* 0x040fe400078e0217 */
[----:B------:R-:W-:Y:S01]  /*c670*/  @!P4 IMAD.MOV R15, RZ, RZ, -R15 ;  /* 0x000000ffff0fc224 */ /* 0x000fe200078e0a0f */
[----:B------:R-:W-:Y:S01]  /*c680*/  ISETP.GT.U32.AND P4, PT, R6, R0, PT ;  /* 0x000000000600720c */ /* 0x000fe20003f84070 */
[----:B------:R-:W-:Y:S01]  /*c690*/  IMAD.HI.U32 R10, R18, R13, RZ ;  /* 0x0000000d120a7227 */ /* 0x000fe200078e00ff */
[----:B------:R-:W-:-:S03]  /*c6a0*/  ISETP.GT.U32.AND P1, PT, R6, R23, PT ;  /* 0x000000170600720c */ /* 0x000fc60003f24070 */
[----:B------:R-:W-:Y:S02]  /*c6b0*/  IMAD.MOV.U32 R9, RZ, RZ, R5 ;  /* 0x000000ffff097224 */ /* 0x000fe400078e0005 */
[----:B-1----:R-:W-:Y:S02]  /*c6c0*/  VIADD R2, R16, 0x36 ;  /* 0x0000003610027836 */ /* 0x002fe40000000000 */
[----:B------:R-:W-:Y:S02]  /*c6d0*/  IMAD.MOV R5, RZ, RZ, -R10 ;  /* 0x000000ffff057224 */ /* 0x000fe400078e0a0a */
[----:B------:R-:W-:Y:S01]  /*c6e0*/  @!P3 IMAD.MOV R9, RZ, RZ, -R9 ;  /* 0x000000ffff09b224 */ /* 0x000fe200078e0a09 */
[C---:B------:R-:W-:Y:S01]  /*c6f0*/  ISETP.GT.U32.AND P3, PT, R6.reuse, R21, PT ;  /* 0x000000150600720c */ /* 0x040fe20003f64070 */
[----:B------:R-:W-:Y:S01]  /*c700*/  IMAD R13, R6, R5, R13 ;  /* 0x00000005060d7224 */ /* 0x000fe200078e020d */
[----:B------:R-:W-:Y:S01]  /*c710*/  IABS R14, R2 ;  /* 0x00000002000e7213 */ /* 0x000fe20000000000 */
[--C-:B------:R-:W-:Y:S01]  /*c720*/  @!P1 IMAD.IADD R23, R23, 0x1, -R6.reuse ;  /* 0x0000000117179824 */ /* 0x100fe200078e0a06 */
[----:B------:R-:W-:Y:S01]  /*c730*/  STL [R1+0x10c], R9 ;  /* 0x00010c0901007387 */ /* 0x000fe20000100800 */
[----:B------:R-:W-:Y:S01]  /*c740*/  VIADD R5, R16, 0x34 ;  /* 0x0000003410057836 */ /* 0x000fe20000000000 */
[----:B------:R-:W0:Y:S01]  /*c750*/  I2F.RP R10, R4 ;  /* 0x00000004000a7306 */ /* 0x000e220000209400 */
[----:B------:R-:W-:Y:S01]  /*c760*/  IMAD.HI.U32 R7, R18, R14, RZ ;  /* 0x0000000e12077227 */ /* 0x000fe200078e00ff */
[----:B------:R-:W-:Y:S01]  /*c770*/  ISETP.GT.U32.AND P1, PT, R6, R23, PT ;  /* 0x000000170600720c */ /* 0x000fe20003f24070 */
[----:B------:R1:W-:Y:S02]  /*c780*/  STL [R1+0x110], R15 ;  /* 0x0001100f01007387 */ /* 0x0003e40000100800 */
[----:B------:R-:W-:-:S02]  /*c790*/  @!P4 IMAD.IADD R0, R0, 0x1, -R6 ;  /* 0x000000010000c824 */ /* 0x000fc400078e0a06 */
[----:B------:R-:W-:Y:S02]  /*c7a0*/  IMAD.MOV R7, RZ, RZ, -R7 ;  /* 0x000000ffff077224 */ /* 0x000fe400078e0a07 */
[----:B------:R-:W-:Y:S01]  /*c7b0*/  @!P3 IMAD.IADD R21, R21, 0x1, -R6 ;  /* 0x000000011515b824 */ /* 0x000fe200078e0a06 */
[C---:B------:R-:W-:Y:S01]  /*c7c0*/  ISETP.GT.U32.AND P4, PT, R6.reuse, R0, PT ;  /* 0x000000000600720c */ /* 0x040fe20003f84070 */
[----:B------:R-:W-:Y:S01]  /*c7d0*/  IMAD R14, R6, R7, R14 ;  /* 0x00000007060e7224 */ /* 0x000fe200078e020e */
[----:B-1----:R-:W-:Y:S01]  /*c7e0*/  IABS R15, R5 ;  /* 0x00000005000f7213 */ /* 0x002fe20000000000 */
[----:B------:R-:W-:Y:S01]  /*c7f0*/  VIADD R11, R16, 0x30 ;  /* 0x00000030100b7836 */ /* 0x000fe20000000000 */
[C---:B------:R-:W-:Y:S01]  /*c800*/  ISETP.GT.U32.AND P3, PT, R6.reuse, R21, PT ;  /* 0x000000150600720c */ /* 0x040fe20003f64070 */
[----:B------:R-:W-:Y:S01]  /*c810*/  @!P1 IMAD.IADD R23, R23, 0x1, -R6 ;  /* 0x0000000117179824 */ /* 0x000fe200078e0a06 */
[----:B------:R-:W-:Y:S01]  /*c820*/  ISETP.GT.U32.AND P1, PT, R6, R14, PT ;  /* 0x0000000e0600720c */ /* 0x000fe20003f24070 */
[----:B------:R-:W-:Y:S01]  /*c830*/  IMAD.HI.U32 R12, R18, R15, RZ ;  /* 0x0000000f120c7227 */ /* 0x000fe200078e00ff */
[----:B0-----:R-:W0:Y:S01]  /*c840*/  MUFU.RCP R10, R10 ;  /* 0x0000000a000a7308 */ /* 0x001e220000001000 */
[----:B------:R-:W-:-:S02]  /*c850*/  IABS R17, R11 ;  /* 0x0000000b00117213 */ /* 0x000fc40000000000 */
[----:B------:R-:W-:Y:S02]  /*c860*/  IMAD.MOV R12, RZ, RZ, -R12 ;  /* 0x000000ffff0c7224 */ /* 0x000fe400078e0a0c */
[--C-:B------:R-:W-:Y:S02]  /*c870*/  @!P4 IMAD.IADD R0, R0, 0x1, -R6.reuse ;  /* 0x000000010000c824 */ /* 0x100fe400078e0a06 */
[C---:B------:R-:W-:Y:S02]  /*c880*/  IMAD R15, R6.reuse, R12, R15 ;  /* 0x0000000c060f7224 */ /* 0x040fe400078e020f */
[--C-:B------:R-:W-:Y:S01]  /*c890*/  @!P3 IMAD.IADD R21, R21, 0x1, -R6.reuse ;  /* 0x000000011515b824 */ /* 0x100fe200078e0a06 */
[----:B------:R-:W-:Y:S01]  /*c8a0*/  ISETP.GT.U32.AND P3, PT, R6, R13, PT ;  /* 0x0000000d0600720c */ /* 0x000fe20003f64070 */
[----:B------:R-:W-:Y:S01]  /*c8b0*/  @!P1 IMAD.IADD R14, R14, 0x1, -R6 ;  /* 0x000000010e0e9824 */ /* 0x000fe200078e0a06 */
[----:B------:R-:W-:Y:S01]  /*c8c0*/  ISETP.GT.U32.AND P4, PT, R6, R15, PT ;  /* 0x0000000f0600720c */ /* 0x000fe20003f84070 */
[----:B------:R-:W-:-:S02]  /*c8d0*/  VIADD R9, R16, 0x2e ;  /* 0x0000002e10097836 */ /* 0x000fc40000000000 */
[----:B------:R-:W-:Y:S01]  /*c8e0*/  IMAD.HI.U32 R3, R18, R17, RZ ;  /* 0x0000001112037227 */ /* 0x000fe200078e00ff */
[----:B------:R-:W-:Y:S02]  /*c8f0*/  ISETP.GT.U32.AND P1, PT, R6, R14, PT ;  /* 0x0000000e0600720c */ /* 0x000fe40003f24070 */
[----:B------:R-:W-:Y:S01]  /*c900*/  IABS R19, R9 ;  /* 0x0000000900137213 */ /* 0x000fe20000000000 */
[----:B------:R-:W-:-:S04]  /*c910*/  IMAD.HI.U32 R11, R18, R22, RZ ;  /* 0x00000016120b7227 */ /* 0x000fc800078e00ff */
[----:B------:R-:W-:Y:S02]  /*c920*/  IMAD.MOV R3, RZ, RZ, -R3 ;  /* 0x000000ffff037224 */ /* 0x000fe400078e0a03 */
[----:B------:R-:W-:Y:S02]  /*c930*/  @!P4 IMAD.IADD R15, R15, 0x1, -R6 ;  /* 0x000000010f0fc824 */ /* 0x000fe400078e0a06 */
[----:B------:R-:W-:-:S03]  /*c940*/  IMAD.HI.U32 R7, R18, R19, RZ ;  /* 0x0000001312077227 */ /* 0x000fc600078e00ff */
[C---:B------:R-:W-:Y:S01]  /*c950*/  ISETP.GT.U32.AND P4, PT, R6.reuse, R15, PT ;  /* 0x0000000f0600720c */ /* 0x040fe20003f84070 */
[----:B------:R-:W-:Y:S02]  /*c960*/  @!P3 IMAD.IADD R13, R13, 0x1, -R6 ;  /* 0x000000010d0db824 */ /* 0x000fe400078e0a06 */
[----:B------:R-:W-:Y:S02]  /*c970*/  IMAD.MOV R11, RZ, RZ, -R11 ;  /* 0x000000ffff0b7224 */ /* 0x000fe400078e0a0b */
[C---:B------:R-:W-:Y:S01]  /*c980*/  IMAD R17, R6.reuse, R3, R17 ;  /* 0x0000000306117224 */ /* 0x040fe200078e0211 */
[----:B------:R-:W-:Y:S01]  /*c990*/  ISETP.GT.U32.AND P3, PT, R6, R13, PT ;  /* 0x0000000d0600720c */ /* 0x000fe20003f64070 */
[----:B------:R-:W-:Y:S02]  /*c9a0*/  IMAD.MOV R7, RZ, RZ, -R7 ;  /* 0x000000ffff077224 */ /* 0x000fe400078e0a07 */
[----:B------:R-:W-:Y:S02]  /*c9b0*/  VIADD R12, R16, 0x2a ;  /* 0x0000002a100c7836 */ /* 0x000fe40000000000 */
[----:B0-----:R-:W-:-:S02]  /*c9c0*/  VIADD R10, R10, 0xffffffe ;  /* 0x0ffffffe0a0a7836 */ /* 0x001fc40000000000 */
[----:B------:R-:W-:Y:S01]  /*c9d0*/  @!P1 IMAD.IADD R14, R14, 0x1, -R6 ;  /* 0x000000010e0e9824 */ /* 0x000fe200078e0a06 */
[C---:B------:R-:W-:Y:S01]  /*c9e0*/  ISETP.GT.U32.AND P1, PT, R6.reuse, R17, PT ;  /* 0x000000110600720c */ /* 0x040fe20003f24070 */
[C---:B------:R-:W-:Y:S02]  /*c9f0*/  IMAD R22, R6.reuse, R11, R22 ;  /* 0x0000000b06167224 */ /* 0x040fe400078e0216 */
[----:B------:R-:W-:Y:S01]  /*ca00*/  IMAD R19, R6, R7, R19 ;  /* 0x0000000706137224 */ /* 0x000fe200078e0213 */
[----:B------:R0:W1:Y:S01]  /*ca10*/  F2I.FTZ.U32.TRUNC.NTZ R11, R10 ;  /* 0x0000000a000b7305 */ /* 0x000062000021f000 */
[----:B------:R-:W-:Y:S02]  /*ca20*/  VIADD R9, R16, 0x2c ;  /* 0x0000002c10097836 */ /* 0x000fe40000000000 */
[--C-:B------:R-:W-:Y:S01]  /*ca30*/  @!P4 IMAD.IADD R15, R15, 0x1, -R6.reuse ;  /* 0x000000010f0fc824 */ /* 0x100fe200078e0a06 */
[----:B------:R-:W-:Y:S01]  /*ca40*/  ISETP.GT.U32.AND P4, PT, R6, R19, PT ;  /* 0x000000130600720c */ /* 0x000fe20003f84070 */
[----:B------:R-:W-:Y:S01]  /*ca50*/  VIADD R3, R16, 0x28 ;  /* 0x0000002810037836 */ /* 0x000fe20000000000 */
[----:B------:R-:W-:Y:S01]  /*ca60*/  IABS R20, R9 ;  /* 0x0000000900147213 */ /* 0x000fe20000000000 */
[--C-:B------:R-:W-:Y:S01]  /*ca70*/  @!P3 IMAD.IADD R13, R13, 0x1, -R6.reuse ;  /* 0x000000010d0db824 */ /* 0x100fe200078e0a06 */
[----:B------:R-:W-:Y:S01]  /*ca80*/  ISETP.GT.U32.AND P3, PT, R6, R22, PT ;  /* 0x000000160600720c */ /* 0x000fe20003f64070 */
[----:B------:R-:W-:Y:S01]  /*ca90*/  @!P1 IMAD.IADD R17, R17, 0x1, -R6 ;  /* 0x0000000111119824 */ /* 0x000fe200078e0a06 */
[----:B0-----:R-:W-:Y:S01]  /*caa0*/  IABS R10, R12 ;  /* 0x0000000c000a7213 */ /* 0x001fe20000000000 */
[----:B------:R-:W-:Y:S01]  /*cab0*/  IMAD.HI.U32 R7, R18, R20, RZ ;  /* 0x0000001412077227 */ /* 0x000fe200078e00ff */
[----:B------:R-:W-:-:S02]  /*cac0*/  ISETP.GE.AND P1, PT, R2, RZ, PT ;  /* 0x000000ff0200720c */ /* 0x000fc40003f26270 */
[----:B------:R-:W-:Y:S01]  /*cad0*/  IABS R3, R3 ;  /* 0x0000000300037213 */ /* 0x000fe20000000000 */
[----:B------:R-:W-:-:S04]  /*cae0*/  IMAD.HI.U32 R12, R18, R10, RZ ;  /* 0x0000000a120c7227 */ /* 0x000fc800078e00ff */
[----:B------:R-:W-:Y:S02]  /*caf0*/  IMAD.MOV R12, RZ, RZ, -R12 ;  /* 0x000000ffff0c7224 */ /* 0x000fe400078e0a0c */
[----:B------:R-:W-:Y:S02]  /*cb00*/  IMAD.MOV R7, RZ, RZ, -R7 ;  /* 0x000000ffff077224 */ /* 0x000fe400078e0a07 */
[C---:B------:R-:W-:Y:S02]  /*cb10*/  IMAD R2, R6.reuse, R12, R10 ;  /* 0x0000000c06027224 */ /* 0x040fe400078e020a */
[----:B------:R-:W-:Y:S02]  /*cb20*/  @!P4 IMAD.IADD R19, R19, 0x1, -R6 ;  /* 0x000000011313c824 */ /* 0x000fe400078e0a06 */
[C---:B------:R-:W-:Y:S01]  /*cb30*/  IMAD R20, R6.reuse, R7, R20 ;  /* 0x0000000706147224 */ /* 0x040fe200078e0214 */
[----:B------:R-:W-:Y:S01]  /*cb40*/  ISETP.GT.U32.AND P4, PT, R6, R2, PT ;  /* 0x000000020600720c */ /* 0x000fe20003f84070 */
[----:B------:R-:W-:-:S04]  /*cb50*/  IMAD.HI.U32 R12, R18, R3, RZ ;  /* 0x00000003120c7227 */ /* 0x000fc800078e00ff */
[----:B------:R-:W-:Y:S01]  /*cb60*/  @!P3 IMAD.IADD R22, R22, 0x1, -R6 ;  /* 0x000000011616b824 */ /* 0x000fe200078e0a06 */
[----:B------:R-:W-:Y:S01]  /*cb70*/  ISETP.GT.U32.AND P3, PT, R6, R20, PT ;  /* 0x000000140600720c */ /* 0x000fe20003f64070 */
[----:B------:R-:W-:Y:S02]  /*cb80*/  IMAD.MOV R12, RZ, RZ, -R12 ;  /* 0x000000ffff0c7224 */ /* 0x000fe400078e0a0c */
[----:B------:R-:W-:Y:S02]  /*cb90*/  VIADD R9, R16, 0x26 ;  /* 0x0000002610097836 */ /* 0x000fe40000000000 */
[----:B------:R-:W-:Y:S02]  /*cba0*/  IMAD R3, R6, R12, R3 ;  /* 0x0000000c06037224 */ /* 0x000fe400078e0203 */
[----:B------:R-:W-:Y:S01]  /*cbb0*/  @!P4 IMAD.IADD R2, R2, 0x1, -R6 ;  /* 0x000000010202c824 */ /* 0x000fe200078e0a06 */
[----:B------:R-:W-:Y:S01]  /*cbc0*/  IABS R7, R9 ;  /* 0x0000000900077213 */ /* 0x000fe20000000000 */
[----:B-1----:R-:W-:Y:S01]  /*cbd0*/  IMAD.MOV R25, RZ, RZ, -R11 ;  /* 0x000000ffff197224 */ /* 0x002fe200078e0a0b */
[----:B------:R-:W-:Y:S01]  /*cbe0*/  ISETP.GT.U32.AND P4, PT, R6, R3, PT ;  /* 0x000000030600720c */ /* 0x000fe20003f84070 */
[----:B------:R-:W-:-:S02]  /*cbf0*/  VIADD R9, R16, 0x20 ;  /* 0x0000002010097836 */ /* 0x000fc40000000000 */
[----:B------:R-:W-:-:S04]  /*cc00*/  IMAD.HI.U32 R10, R18, R7, RZ ;  /* 0x00000007120a7227 */ /* 0x000fc800078e00ff */
[----:B------:R-:W-:Y:S01]  /*cc10*/  @!P3 IMAD.IADD R20, R20, 0x1, -R6 ;  /* 0x000000011414b824 */ /* 0x000fe200078e0a06 */
[----:B------:R-:W-:Y:S01]  /*cc20*/  ISETP.GE.AND P3, PT, R5, RZ, PT ;  /* 0x000000ff0500720c */ /* 0x000fe20003f66270 */
[----:B------:R-:W-:Y:S02]  /*cc30*/  IMAD.MOV R5, RZ, RZ, -R10 ;  /* 0x000000ffff057224 */ /* 0x000fe400078e0a0a */
[----:B------:R-:W-:Y:S01]  /*cc40*/  @!P0 IMAD.MOV R21, RZ, RZ, -R21 ;  /* 0x000000ffff158224 */ /* 0x000fe200078e0a15 */
[C---:B------:R-:W-:Y:S01]  /*cc50*/  ISETP.GT.U32.AND P0, PT, R6.reuse, R22, PT ;  /* 0x000000160600720c */ /* 0x040fe20003f04070 */
[----:B------:R-:W-:Y:S02]  /*cc60*/  IMAD R25, R25, R4, RZ ;  /* 0x0000000419197224 */ /* 0x000fe400078e02ff */
[----:B------:R-:W-:Y:S01]  /*cc70*/  IMAD.MOV.U32 R10, RZ, RZ, RZ ;  /* 0x000000ffff0a7224 */ /* 0x000fe200078e00ff */
[----:B------:R0:W-:Y:S01]  /*cc80*/  STL [R1+0x3c], R21 ;  /* 0x00003c1501007387 */ /* 0x0001e20000100800 */
[----:B------:R-:W-:Y:S01]  /*cc90*/  IMAD R7, R6, R5, R7 ;  /* 0x0000000506077224 */ /* 0x000fe200078e0207 */
[----:B------:R-:W-:Y:S01]  /*cca0*/  IABS R5, R9 ;  /* 0x0000000900057213 */ /* 0x000fe20000000000 */
[----:B------:R-:W-:-:S04]  /*ccb0*/  IMAD.HI.U32 R12, R18, R28, RZ ;  /* 0x0000001c120c7227 */ /* 0x000fc800078e00ff */
[----:B------:R-:W-:Y:S01]  /*ccc0*/  @!P4 IMAD.IADD R3, R3, 0x1, -R6 ;  /* 0x000000010303c824 */ /* 0x000fe200078e0a06 */
[C---:B------:R-:W-:Y:S01]  /*ccd0*/  ISETP.GT.U32.AND P4, PT, R6.reuse, R7, PT ;  /* 0x000000070600720c */ /* 0x040fe20003f84070 */
[----:B------:R-:W-:Y:S01]  /*cce0*/  IMAD.HI.U32 R25, R11, R25, R10 ;  /* 0x000000190b197227 */ /* 0x000fe200078e000a */
[----:B------:R-:W-:Y:S02]  /*ccf0*/  IABS R10, R24 ;  /* 0x00000018000a7213 */ /* 0x000fe40000000000 */
[----:B------:R-:W-:Y:S01]  /*cd00*/  IABS R24, R26 ;  /* 0x0000001a00187213 */ /* 0x000fe20000000000 */
[----:B------:R-:W-:Y:S01]  /*cd10*/  IMAD.MOV R12, RZ, RZ, -R12 ;  /* 0x000000ffff0c7224 */ /* 0x000fe200078e0a0c */
[----:B------:R-:W-:Y:S01]  /*cd20*/  IABS R11, R16 ;  /* 0x00000010000b7213 */ /* 0x000fe20000000000 */
[----:B------:R-:W-:Y:S01]  /*cd30*/  @!P5 IMAD.MOV R0, RZ, RZ, -R0 ;  /* 0x000000ffff00d224 */ /* 0x000fe200078e0a00 */
[----:B------:R-:W-:Y:S01]  /*cd40*/  ISETP.GT.U32.AND P5, PT, R6, R19, PT ;  /* 0x000000130600720c */ /* 0x000fe20003fa4070 */
[----:B------:R-:W-:-:S04]  /*cd50*/  IMAD.HI.U32 R26, R18, R5, RZ ;  /* 0x00000005121a7227 */ /* 0x000fc800078e00ff */
[----:B------:R-:W-:Y:S01]  /*cd60*/  @!P6 IMAD.MOV R23, RZ, RZ, -R23 ;  /* 0x000000ffff17e224 */ /* 0x000fe200078e0a17 */
[C---:B------:R-:W-:Y:S01]  /*cd70*/  ISETP.GT.U32.AND P6, PT, R6.reuse, R3, PT ;  /* 0x000000030600720c */ /* 0x040fe20003fc4070 */
[----:B------:R-:W-:Y:S02]  /*cd80*/  IMAD R12, R6, R12, R28 ;  /* 0x0000000c060c7224 */ /* 0x000fe400078e021c */
[----:B------:R-:W-:Y:S01]  /*cd90*/  IMAD.MOV R26, RZ, RZ, -R26 ;  /* 0x000000ffff1a7224 */ /* 0x000fe200078e0a1a */
[----:B------:R-:W-:Y:S01]  /*cda0*/  STL [R1+0x34], R23 ;  /* 0x0000341701007387 */ /* 0x000fe20000100800 */
[----:B------:R-:W-:Y:S01]  /*cdb0*/  @!P0 IMAD.IADD R22, R22, 0x1, -R6 ;  /* 0x0000000116168824 */ /* 0x000fe200078e0a06 */
[C---:B------:R-:W-:Y:S01]  /*cdc0*/  ISETP.GT.U32.AND P0, PT, R6.reuse, R12, PT ;  /* 0x0000000c0600720c */ /* 0x040fe20003f04070 */
[----:B------:R-:W-:Y:S01]  /*cdd0*/  IMAD R5, R6, R26, R5 ;  /* 0x0000001a06057224 */ /* 0x000fe200078e0205 */
[----:B------:R1:W-:Y:S01]  /*cde0*/  STL [R1+0x30], R0 ;  /* 0x0000300001007387 */ /* 0x0003e20000100800 */
[----:B------:R-:W-:-:S02]  /*cdf0*/  VIADD R28, R16, 0x30 ;  /* 0x00000030101c7836 */ /* 0x000fc40000000000 */
[--C-:B------:R-:W-:Y:S01]  /*ce00*/  @!P5 IMAD.IADD R19, R19, 0x1, -R6.reuse ;  /* 0x000000011313d824 */ /* 0x100fe200078e0a06 */
[----:B------:R-:W-:Y:S01]  /*ce10*/  ISETP.GT.U32.AND P5, PT, R6, R5, PT ;  /* 0x000000050600720c */ /* 0x000fe20003fa4070 */
[----:B------:R-:W-:Y:S01]  /*ce20*/  @!P6 IMAD.IADD R3, R3, 0x1, -R6 ;  /* 0x000000010303e824 */ /* 0x000fe200078e0a06 */
[----:B------:R-:W-:Y:S01]  /*ce30*/  ISETP.GE.AND P6, PT, R28, RZ, PT ;  /* 0x000000ff1c00720c */ /* 0x000fe20003fc6270 */
[----:B0-----:R-:W-:Y:S02]  /*ce40*/  IMAD.MOV.U32 R21, RZ, RZ, R13 ;  /* 0x000000ffff157224 */ /* 0x001fe400078e000d */
[----:B------:R-:W-:Y:S02]  /*ce50*/  VIADD R28, R16, 0x2e ;  /* 0x0000002e101c7836 */ /* 0x000fe40000000000 */
[----:B------:R-:W-:Y:S02]  /*ce60*/  IMAD.MOV.U32 R13, RZ, RZ, R14 ;  /* 0x000000ffff0d7224 */ /* 0x000fe400078e000e */
[----:B-1----:R-:W-:-:S02]  /*ce70*/  IMAD.MOV.U32 R0, RZ, RZ, R15 ;  /* 0x000000ffff007224 */ /* 0x002fc400078e000f */
[----:B------:R-:W-:Y:S01]  /*ce80*/  @!P2 IMAD.MOV R21, RZ, RZ, -R21 ;  /* 0x000000ffff15a224 */ /* 0x000fe200078e0a15 */
[----:B------:R-:W-:Y:S01]  /*ce90*/  ISETP.GT.U32.AND P2, PT, R6, R20, PT ;  /* 0x000000140600720c */ /* 0x000fe20003f44070 */
[----:B------:R-:W-:Y:S01]  /*cea0*/  @!P0 IMAD.IADD R12, R12, 0x1, -R6 ;  /* 0x000000010c0c8824 */ /* 0x000fe200078e0a06 */
[----:B------:R-:W-:Y:S01]  /*ceb0*/  ISETP.GE.AND P0, PT, R28, RZ, PT ;  /* 0x000000ff1c00720c */ /* 0x000fe20003f06270 */
[----:B------:R-:W-:Y:S01]  /*cec0*/  @!P1 IMAD.MOV R13, RZ, RZ, -R13 ;  /* 0x000000ffff0d9224 */ /* 0x000fe200078e0a0d */
[----:B------:R0:W-:Y:S01]  /*ced0*/  STL [R1+0x2c], R21 ;  /* 0x00002c1501007387 */ /* 0x0001e20000100800 */
[----:B------:R-:W-:Y:S01]  /*cee0*/  @!P3 IMAD.MOV R0, RZ, RZ, -R0 ;  /* 0x000000ffff00b224 */ /* 0x000fe200078e0a00 */
[----:B------:R-:W-:Y:S01]  /*cef0*/  ISETP.GT.U32.AND P1, PT, R6, R2, PT ;  /* 0x000000020600720c */ /* 0x000fe20003f24070 */
[----:B------:R-:W-:Y:S01]  /*cf00*/  VIADD R28, R16, 0x2a ;  /* 0x0000002a101c7836 */ /* 0x000fe20000000000 */
[----:B------:R-:W-:Y:S01]  /*cf10*/  STL [R1+0x24], R13 ;  /* 0x0000240d01007387 */ /* 0x000fe20000100800 */
[----:B------:R-:W-:-:S02]  /*cf20*/  @!P5 IMAD.IADD R5, R5, 0x1, -R6 ;  /* 0x000000010505d824 */ /* 0x000fc400078e0a06 */
[----:B------:R-:W-:Y:S01]  /*cf30*/  @!P4 IMAD.IADD R7, R7, 0x1, -R6 ;  /* 0x000000010707c824 */ /* 0x000fe200078e0a06 */
[----:B------:R1:W-:Y:S01]  /*cf40*/  STL [R1+0x14], R0 ;  /* 0x0000140001007387 */ /* 0x0003e20000100800 */
[----:B------:R-:W-:Y:S01]  /*cf50*/  ISETP.GE.AND P5, PT, R28, RZ, PT ;  /* 0x000000ff1c00720c */ /* 0x000fe20003fa6270 */
[----:B------:R-:W-:Y:S01]  /*cf60*/  IMAD.HI.U32 R27, R18, R10, RZ ;  /* 0x0000000a121b7227 */ /* 0x000fe200078e00ff */
[C---:B------:R-:W-:Y:S01]  /*cf70*/  ISETP.GT.U32.AND P4, PT, R6.reuse, R17, PT ;  /* 0x000000110600720c */ /* 0x040fe20003f84070 */
[----:B------:R-:W2:Y:S01]  /*cf80*/  LDL R28, [R1+0xe4c] ;  /* 0x000e4c00011c7983 */ /* 0x000ea20000100800 */
[----:B------:R-:W-:Y:S01]  /*cf90*/  ISETP.GT.U32.AND P3, PT, R6, R7, PT ;  /* 0x000000070600720c */ /* 0x000fe20003f64070 */
[----:B------:R-:W-:Y:S02]  /*cfa0*/  IMAD.MOV R27, RZ, RZ, -R27 ;  /* 0x000000ffff1b7224 */ /* 0x000fe400078e0a1b */
[----:B------:R-:W-:-:S04]  /*cfb0*/  IMAD.HI.U32 R25, R25, R24, RZ ;  /* 0x0000001819197227 */ /* 0x000fc800078e00ff */
[----:B------:R-:W-:Y:S02]  /*cfc0*/  IMAD R10, R6, R27, R10 ;  /* 0x0000001b060a7224 */ /* 0x000fe400078e020a */
[----:B------:R-:W-:Y:S02]  /*cfd0*/  VIADD R27, R16, 0x32 ;  /* 0x00000032101b7836 */ /* 0x000fe40000000000 */
[--C-:B------:R-:W-:Y:S01]  /*cfe0*/  @!P4 IMAD.IADD R17, R17, 0x1, -R6.reuse ;  /* 0x000000011111c824 */ /* 0x100fe200078e0a06 */
[----:B------:R-:W-:Y:S01]  /*cff0*/  ISETP.GT.U32.AND P4, PT, R6, R10, PT ;  /* 0x0000000a0600720c */ /* 0x000fe20003f84070 */
[----:B------:R-:W-:Y:S02]  /*d000*/  IMAD.MOV R25, RZ, RZ, -R25 ;  /* 0x000000ffff197224 */ /* 0x000fe400078e0a19 */
[----:B------:R-:W-:Y:S01]  /*d010*/  @!P1 IMAD.IADD R2, R2, 0x1, -R6 ;  /* 0x0000000102029824 */ /* 0x000fe200078e0a06 */
[----:B------:R-:W-:Y:S01]  /*d020*/  ISETP.GE.AND P1, PT, R27, RZ, PT ;  /* 0x000000ff1b00720c */ /* 0x000fe20003f26270 */
[----:B------:R-:W-:-:S02]  /*d030*/  IMAD R24, R4, R25, R24 ;  /* 0x0000001904187224 */ /* 0x000fc400078e0218 */
[----:B------:R-:W-:-:S04]  /*d040*/  IMAD.HI.U32 R29, R18, R11, RZ ;  /* 0x0000000b121d7227 */ /* 0x000fc800078e00ff */
[----:B------:R-:W-:Y:S01]  /*d050*/  @!P3 IMAD.IADD R7, R7, 0x1, -R6 ;  /* 0x000000010707b824 */ /* 0x000fe200078e0a06 */
[----:B------:R-:W-:Y:S01]  /*d060*/  ISETP.GT.U32.AND P3, PT, R4, R24, PT ;  /* 0x000000180400720c */ /* 0x000fe20003f64070 */
[----:B------:R-:W-:Y:S02]  /*d070*/  VIADD R27, R16, 0x2c ;  /* 0x0000002c101b7836 */ /* 0x000fe40000000000 */
[----:B------:R-:W-:Y:S02]  /*d080*/  IMAD.MOV R29, RZ, RZ, -R29 ;  /* 0x000000ffff1d7224 */ /* 0x000fe400078e0a1d */
[----:B0-----:R-:W-:Y:S02]  /*d090*/  IMAD.MOV.U32 R21, RZ, RZ, R22 ;  /* 0x000000ffff157224 */ /* 0x001fe400078e0016 */
[----:B------:R-:W-:Y:S01]  /*d0a0*/  @!P4 IMAD.IADD R10, R10, 0x1, -R6 ;  /* 0x000000010a0ac824 */ /* 0x000fe200078e0a06 */
[----:B------:R-:W-:Y:S01]  /*d0b0*/  ISETP.GE.AND P4, PT, R27, RZ, PT ;  /* 0x000000ff1b00720c */ /* 0x000fe20003f86270 */
[----:B-1----:R-:W-:-:S02]  /*d0c0*/  IMAD.MOV.U32 R0, RZ, RZ, R17 ;  /* 0x000000ffff007224 */ /* 0x002fc400078e0011 */
[----:B------:R-:W-:Y:S02]  /*d0d0*/  IMAD R11, R6, R29, R11 ;  /* 0x0000001d060b7224 */ /* 0x000fe400078e020b */
[----:B------:R-:W-:Y:S02]  /*d0e0*/  @!P1 IMAD.MOV R21, RZ, RZ, -R21 ;  /* 0x000000ffff159224 */ /* 0x000fe400078e0a15 */
[----:B------:R-:W-:Y:S02]  /*d0f0*/  @!P6 IMAD.MOV R0, RZ, RZ, -R0 ;  /* 0x000000ffff00e224 */ /* 0x000fe400078e0a00 */
[----:B------:R-:W-:Y:S01]  /*d100*/  @!P2 IMAD.IADD R20, R20, 0x1, -R6 ;  /* 0x000000011414a824 */ /* 0x000fe200078e0a06 */
[----:B------:R-:W-:Y:S01]  /*d110*/  ISETP.GT.U32.AND P2, PT, R6, R11, PT ;  /* 0x0000000b0600720c */ /* 0x000fe20003f44070 */
[----:B------:R-:W-:Y:S01]  /*d120*/  STL [R1+0xc], R21 ;  /* 0x00000c1501007387 */ /* 0x000fe20000100800 */
[----:B------:R-:W-:Y:S02]  /*d130*/  @!P3 IMAD.IADD R24, R24, 0x1, -R4 ;  /* 0x000000011818b824 */ /* 0x000fe400078e0a04 */
[----:B------:R-:W-:Y:S01]  /*d140*/  VIADD R13, R16, 0x1e ;  /* 0x0000001e100d7836 */ /* 0x000fe20000000000 */
[----:B------:R0:W-:Y:S01]  /*d150*/  STL [R1+0x8], R0 ;  /* 0x0000080001007387 */ /* 0x0001e20000100800 */
[----:B------:R-:W-:Y:S01]  /*d160*/  ISETP.GT.U32.AND P3, PT, R6, R10, PT ;  /* 0x0000000a0600720c */ /* 0x000fe20003f64070 */
[----:B------:R-:W-:-:S02]  /*d170*/  VIADD R14, R16, 0x1c ;  /* 0x0000001c100e7836 */ /* 0x000fc40000000000 */
[----:B------:R-:W-:Y:S02]  /*d180*/  VIADD R27, R16, 0x28 ;  /* 0x00000028101b7836 */ /* 0x000fe40000000000 */
[----:B0-----:R-:W-:-:S04]  /*d190*/  IMAD.MOV.U32 R0, RZ, RZ, R20 ;  /* 0x000000ffff007224 */ /* 0x001fc800078e0014 */
[----:B------:R-:W-:Y:S01]  /*d1a0*/  @!P4 IMAD.MOV R0, RZ, RZ, -R0 ;  /* 0x000000ffff00c224 */ /* 0x000fe200078e0a00 */
[----:B------:R-:W-:Y:S01]  /*d1b0*/  ISETP.GT.U32.AND P4, PT, R4, R24, PT ;  /* 0x000000180400720c */ /* 0x000fe20003f84070 */
[----:B------:R-:W-:Y:S01]  /*d1c0*/  @!P2 IMAD.IADD R11, R11, 0x1, -R6 ;  /* 0x000000010b0ba824 */ /* 0x000fe200078e0a06 */
[----:B------:R-:W-:Y:S01]  /*d1d0*/  IABS R15, R13 ;  /* 0x0000000d000f7213 */ /* 0x000fe20000000000 */
[----:B------:R-:W-:Y:S01]  /*d1e0*/  IMAD.MOV.U32 R29, RZ, RZ, R19 ;  /* 0x000000ffff1d7224 */ /* 0x000fe200078e0013 */
[----:B------:R-:W-:Y:S02]  /*d1f0*/  IABS R19, R14 ;  /* 0x0000000e00137213 */ /* 0x000fe40000000000 */
[----:B------:R-:W-:Y:S01]  /*d200*/  ISETP.GT.U32.AND P6, PT, R6, R11, PT ;  /* 0x0000000b0600720c */ /* 0x000fe20003fc4070 */
[----:B------:R-:W-:Y:S01]  /*d210*/  IMAD.MOV.U32 R17, RZ, RZ, R15 ;  /* 0x000000ffff117224 */ /* 0x000fe200078e000f */
[----:B------:R-:W-:Y:S01]  /*d220*/  ISETP.GE.AND P2, PT, R27, RZ, PT ;  /* 0x000000ff1b00720c */ /* 0x000fe20003f46270 */
[----:B------:R-:W-:-:S02]  /*d230*/  IMAD.MOV.U32 R15, RZ, RZ, R19 ;  /* 0x000000ffff0f7224 */ /* 0x000fc400078e0013 */
[----:B------:R-:W-:Y:S02]  /*d240*/  @!P3 IMAD.IADD R10, R10, 0x1, -R6 ;  /* 0x000000010a0ab824 */ /* 0x000fe400078e0a06 */
[----:B------:R-:W-:Y:S02]  /*d250*/  VIADD R27, R16, 0x26 ;  /* 0x00000026101b7836 */ /* 0x000fe40000000000 */
[----:B------:R-:W-:Y:S01]  /*d260*/  @!P4 IMAD.IADD R24, R24, 0x1, -R4 ;  /* 0x000000011818c824 */ /* 0x000fe200078e0a04 */
[----:B------:R-:W-:Y:S01]  /*d270*/  ISETP.NE.AND P4, PT, R8, RZ, PT ;  /* 0x000000ff0800720c */ /* 0x000fe20003f85270 */
[----:B------:R-:W-:Y:S01]  /*d280*/  IMAD.HI.U32 R20, R18, R15, RZ ;  /* 0x0000000f12147227 */ /* 0x000fe200078e00ff */
[----:B------:R-:W-:-:S03]  /*d290*/  ISETP.GT.U32.AND P1, PT, R6, R12, PT ;  /* 0x0000000c0600720c */ /* 0x000fc60003f24070 */
[----:B------:R-:W-:Y:S01]  /*d2a0*/  @!P5 IMAD.MOV R2, RZ, RZ, -R2 ;  /* 0x000000ffff02d224 */ /* 0x000fe200078e0a02 */
[----:B------:R-:W-:Y:S01]  /*d2b0*/  ISETP.GE.AND P5, PT, R27, RZ, PT ;  /* 0x000000ff1b00720c */ /* 0x000fe20003fa6270 */
[----:B------:R-:W-:Y:S02]  /*d2c0*/  IMAD.MOV R20, RZ, RZ, -R20 ;  /* 0x000000ffff147224 */ /* 0x000fe400078e0a14 */
[----:B------:R-:W-:-:S04]  /*d2d0*/  IMAD.HI.U32 R19, R18, R17, RZ ;  /* 0x0000001112137227 */ /* 0x000fc800078e00ff */
[----:B------:R-:W-:Y:S02]  /*d2e0*/  IMAD.MOV.U32 R4, RZ, RZ, R24 ;  /* 0x000000ffff047224 */ /* 0x000fe400078e0018 */
[----:B------:R-:W-:Y:S01]  /*d2f0*/  @!P6 IMAD.IADD R11, R11, 0x1, -R6 ;  /* 0x000000010b0be824 */ /* 0x000fe200078e0a06 */
[----:B------:R-:W-:Y:S01]  /*d300*/  ISETP.GE.AND P6, PT, R13, RZ, PT ;  /* 0x000000ff0d00720c */ /* 0x000fe20003fc6270 */
[----:B------:R-:W-:Y:S02]  /*d310*/  IMAD R15, R6, R20, R15 ;  /* 0x00000014060f7224 */ /* 0x000fe400078e020f */
[C---:B------:R-:W-:Y:S02]  /*d320*/  VIADD R13, R16.reuse, 0x1a ;  /* 0x0000001a100d7836 */ /* 0x040fe40000000000 */
[----:B------:R-:W-:Y:S02]  /*d330*/  VIADD R27, R16, 0x24 ;  /* 0x00000024101b7836 */ /* 0x000fe40000000000 */
[----:B------:R-:W-:-:S02]  /*d340*/  IMAD.MOV R19, RZ, RZ, -R19 ;  /* 0x000000ffff137224 */ /* 0x000fc400078e0a13 */
[----:B------:R-:W-:Y:S01]  /*d350*/  @!P1 IMAD.IADD R12, R12, 0x1, -R6 ;  /* 0x000000010c0c9824 */ /* 0x000fe200078e0a06 */
[----:B------:R-:W-:Y:S01]  /*d360*/  ISETP.GE.AND P1, PT, R27, RZ, PT ;  /* 0x000000ff1b00720c */ /* 0x000fe20003f26270 */
[----:B------:R-:W-:Y:S02]  /*d370*/  IMAD R17, R6, R19, R17 ;  /* 0x0000001306117224 */ /* 0x000fe400078e0211 */
[----:B------:R-:W-:Y:S01]  /*d380*/  @!P5 IMAD.MOV R7, RZ, RZ, -R7 ;  /* 0x000000ffff07d224 */ /* 0x000fe200078e0a07 */
[----:B------:R-:W-:Y:S01]  /*d390*/  ISETP.GE.AND P5, PT, R16, RZ, PT ;  /* 0x000000ff1000720c */ /* 0x000fe20003fa6270 */
[----:B------:R-:W-:Y:S01]  /*d3a0*/  @!P2 IMAD.MOV R3, RZ, RZ, -R3 ;  /* 0x000000ffff03a224 */ /* 0x000fe200078e0a03 */
[----:B------:R-:W-:Y:S01]  /*d3b0*/  ISETP.GT.U32.AND P2, PT, R6, R17, PT ;  /* 0x000000110600720c */ /* 0x000fe20003f44070 */
[----:B------:R-:W-:Y:S02]  /*d3c0*/  VIADD R19, R16, 0x18 ;  /* 0x0000001810137836 */ /* 0x000fe40000000000 */
[----:B------:R-:W-:Y:S01]  /*d3d0*/  @!P0 IMAD.MOV R29, RZ, RZ, -R29 ;  /* 0x000000ffff1d8224 */ /* 0x000fe200078e0a1d */
[----:B------:R-:W-:-:S07]  /*d3e0*/  ISETP.GT.U32.AND P0, PT, R6, R5, PT ;  /* 0x000000050600720c */ /* 0x000fce0003f04070 */
[----:B------:R-:W-:Y:S02]  /*d3f0*/  @!P5 IMAD.MOV R11, RZ, RZ, -R11 ;  /* 0x000000ffff0bd224 */ /* 0x000fe400078e0a0b */
[----:B------:R-:W-:-:S05]  /*d400*/  @!P2 IMAD.IADD R17, R17, 0x1, -R6 ;  /* 0x000000011111a824 */ /* 0x000fca00078e0a06 */
[----:B------:R-:W-:Y:S01]  /*d410*/  ISETP.GT.U32.AND P2, PT, R6, R17, PT ;  /* 0x000000110600720c */ /* 0x000fe20003f44070 */
[----:B------:R-:W-:Y:S02]  /*d420*/  @!P0 IMAD.IADD R5, R5, 0x1, -R6 ;  /* 0x0000000105058824 */ /* 0x000fe400078e0a06 */
[----:B------:R-:W-:-:S10]  /*d430*/  VIADD R22, R16, 0x14 ;  /* 0x0000001410167836 */ /* 0x000fd40000000000 */
[----:B------:R-:W-:Y:S02]  /*d440*/  @!P2 IMAD.IADD R17, R17, 0x1, -R6 ;  /* 0x000000011111a824 */ /* 0x000fe400078e0a06 */
[C---:B------:R-:W-:Y:S01]  /*d450*/  VIADD R21, R16.reuse, 0x12 ;  /* 0x0000001210157836 */ /* 0x040fe20000000000 */
[----:B------:R0:W-:Y:S04]  /*d460*/  STL [R1+0xf30], R29 ;  /* 0x000f301d01007387 */ /* 0x0001e80000100800 */
[----:B------:R1:W-:Y:S01]  /*d470*/  STL [R1+0xf34], R0 ;  /* 0x000f340001007387 */ /* 0x0003e20000100800 */
[----:B------:R-:W-:-:S03]  /*d480*/  VIADD R26, R16, 0x10 ;  /* 0x00000010101a7836 */ /* 0x000fc60000000000 */
[----:B------:R3:W-:Y:S02]  /*d490*/  STL [R1+0xf38], R2 ;  /* 0x000f380201007387 */ /* 0x0007e40000100800 */
[----:B------:R-:W-:-:S05]  /*d4a0*/  IABS R25, R26 ;  /* 0x0000001a00197213 */ /* 0x000fca0000000000 */
[----:B------:R-:W-:-:S04]  /*d4b0*/  IMAD.HI.U32 R27, R18, R25, RZ ;  /* 0x00000019121b7227 */ /* 0x000fc800078e00ff */
[C---:B0-----:R-:W-:Y:S02]  /*d4c0*/  VIADD R29, R16.reuse, 0xa ;  /* 0x0000000a101d7836 */ /* 0x041fe40000000000 */
[C---:B-1----:R-:W-:Y:S02]  /*d4d0*/  VIADD R0, R16.reuse, 0x6 ;  /* 0x0000000610007836 */ /* 0x042fe40000000000 */
[----:B---3--:R-:W-:Y:S01]  /*d4e0*/  VIADD R2, R16, 0x4 ;  /* 0x0000000410027836 */ /* 0x008fe20000000000 */
[----:B--2---:R-:W-:-:S13]  /*d4f0*/  ISETP.GE.AND P3, PT, R28, RZ, PT ;  /* 0x000000ff1c00720c */ /* 0x004fda0003f66270 */
[----:B------:R-:W-:Y:S01]  /*d500*/  @!P3 IMAD.MOV R4, RZ, RZ, -R4 ;  /* 0x000000ffff04b224 */ /* 0x000fe200078e0a04 */
[----:B------:R-:W-:Y:S02]  /*d510*/  @!P4 LOP3.LUT R4, RZ, R8, RZ, 0x33, !PT ;  /* 0x00000008ff04c212 */ /* 0x000fe400078e33ff */
[----:B------:R-:W-:Y:S02]  /*d520*/  ISETP.GE.AND P3, PT, R14, RZ, PT ;  /* 0x000000ff0e00720c */ /* 0x000fe40003f66270 */
[----:B------:R-:W-:Y:S02]  /*d530*/  ISETP.GT.U32.AND P4, PT, R6, R15, PT ;  /* 0x0000000f0600720c */ /* 0x000fe40003f84070 */
[----:B------:R-:W-:Y:S01]  /*d540*/  IABS R14, R13 ;  /* 0x0000000d000e7213 */ /* 0x000fe20000000000 */
[----:B------:R-:W-:-:S04]  /*d550*/  IMAD.MOV.U32 R8, RZ, RZ, R12 ;  /* 0x000000ffff087224 */ /* 0x000fc800078e000c */
[----:B------:R-:W-:-:S04]  /*d560*/  IMAD.MOV.U32 R12, RZ, RZ, R14 ;  /* 0x000000ffff0c7224 */ /* 0x000fc800078e000e */
[----:B------:R-:W-:Y:S01]  /*d570*/  IMAD.HI.U32 R20, R18, R12, RZ ;  /* 0x0000000c12147227 */ /* 0x000fe200078e00ff */
[----:B------:R-:W-:-:S03]  /*d580*/  IABS R14, R19 ;  /* 0x00000013000e7213 */ /* 0x000fc60000000000 */
[----:B------:R-:W-:Y:S02]  /*d590*/  @!P4 IMAD.IADD R15, R15, 0x1, -R6 ;  /* 0x000000010f0fc824 */ /* 0x000fe400078e0a06 */
[----:B------:R-:W-:Y:S02]  /*d5a0*/  IMAD.MOV R20, RZ, RZ, -R20 ;  /* 0x000000ffff147224 */ /* 0x000fe400078e0a14 */
[----:B------:R-:W-:Y:S01]  /*d5b0*/  @!P1 IMAD.MOV R8, RZ, RZ, -R8 ;  /* 0x000000ffff089224 */ /* 0x000fe200078e0a08 */
[----:B------:R-:W-:Y:S01]  /*d5c0*/  ISETP.GE.AND P1, PT, R13, RZ, PT ;  /* 0x000000ff0d00720c */ /* 0x000fe20003f26270 */
[C---:B------:R-:W-:Y:S01]  /*d5d0*/  IMAD R13, R6.reuse, R20, R12 ;  /* 0x00000014060d7224 */ /* 0x040fe200078e020c */
[----:B------:R-:W-:Y:S01]  /*d5e0*/  ISETP.GT.U32.AND P5, PT, R6, R15, PT ;  /* 0x0000000f0600720c */ /* 0x000fe20003fa4070 */
[----:B------:R-:W-:-:S04]  /*d5f0*/  IMAD.HI.U32 R12, R18, R14, RZ ;  /* 0x0000000e120c7227 */ /* 0x000fc800078e00ff */
[----:B------:R-:W-:Y:S01]  /*d600*/  IMAD.MOV R12, RZ, RZ, -R12 ;  /* 0x000000ffff0c7224 */ /* 0x000fe200078e0a0c */
[----:B------:R-:W-:Y:S01]  /*d610*/  ISETP.GT.U32.AND P4, PT, R6, R13, PT ;  /* 0x0000000d0600720c */ /* 0x000fe20003f84070 */
[----:B------:R-:W-:Y:S02]  /*d620*/  VIADD R28, R16, 0x22 ;  /* 0x00000022101c7836 */ /* 0x000fe40000000000 */
[----:B------:R-:W-:-:S03]  /*d630*/  IMAD R14, R6, R12, R14 ;  /* 0x0000000c060e7224 */ /* 0x000fc600078e020e */
[----:B------:R-:W-:Y:S01]  /*d640*/  ISETP.GE.AND P0, PT, R28, RZ, PT ;  /* 0x000000ff1c00720c */ /* 0x000fe20003f06270 */
[----:B------:R-:W-:Y:S01]  /*d650*/  @!P5 IMAD.IADD R15, R15, 0x1, -R6 ;  /* 0x000000010f0fd824 */ /* 0x000fe200078e0a06 */
[----:B------:R-:W-:Y:S01]  /*d660*/  ISETP.GT.U32.AND P5, PT, R6, R14, PT ;  /* 0x0000000e0600720c */ /* 0x000fe20003fa4070 */
[----:B------:R-:W-:-:S04]  /*d670*/  VIADD R28, R16, 0x16 ;  /* 0x00000016101c7836 */ /* 0x000fc80000000000 */
[----:B------:R-:W-:Y:S01]  /*d680*/  @!P4 IMAD.IADD R13, R13, 0x1, -R6 ;  /* 0x000000010d0dc824 */ /* 0x000fe200078e0a06 */
[----:B------:R-:W-:Y:S02]  /*d690*/  ISETP.GE.AND P2, PT, R28, RZ, PT ;  /* 0x000000ff1c00720c */ /* 0x000fe40003f46270 */
[----:B------:R-:W-:Y:S01]  /*d6a0*/  IABS R28, R28 ;  /* 0x0000001c001c7213 */ /* 0x000fe20000000000 */
[----:B------:R-:W-:Y:S01]  /*d6b0*/  IMAD.MOV.U32 R12, RZ, RZ, R17 ;  /* 0x000000ffff0c7224 */ /* 0x000fe200078e0011 */
[----:B------:R-:W-:Y:S01]  /*d6c0*/  ISETP.GT.U32.AND P4, PT, R6, R13, PT ;  /* 0x0000000d0600720c */ /* 0x000fe20003f84070 */
[----:B------:R-:W-:Y:S01]  /*d6d0*/  @!P0 IMAD.MOV R10, RZ, RZ, -R10 ;  /* 0x000000ffff0a8224 */ /* 0x000fe200078e0a0a */
[----:B------:R-:W-:Y:S01]  /*d6e0*/  ISETP.GE.AND P0, PT, R19, RZ, PT ;  /* 0x000000ff1300720c */ /* 0x000fe20003f06270 */
[----:B------:R-:W-:Y:S01]  /*d6f0*/  IMAD.HI.U32 R17, R18, R28, RZ ;  /* 0x0000001c12117227 */ /* 0x000fe200078e00ff */
[----:B------:R-:W-:-:S03]  /*d700*/  IABS R19, R22 ;  /* 0x0000001600137213 */ /* 0x000fc60000000000 */
[----:B------:R-:W-:Y:S02]  /*d710*/  @!P5 IMAD.IADD R14, R14, 0x1, -R6 ;  /* 0x000000010e0ed824 */ /* 0x000fe400078e0a06 */
[----:B------:R-:W-:Y:S01]  /*d720*/  @!P6 IMAD.MOV R12, RZ, RZ, -R12 ;  /* 0x000000ffff0ce224 */ /* 0x000fe200078e0a0c */
[----:B------:R-:W-:Y:S01]  /*d730*/  ISETP.GE.AND P6, PT, R22, RZ, PT ;  /* 0x000000ff1600720c */ /* 0x000fe20003fc6270 */
[----:B------:R-:W-:Y:S01]  /*d740*/  IMAD.MOV R22, RZ, RZ, -R17 ;  /* 0x000000ffff167224 */ /* 0x000fe200078e0a11 */
[----:B------:R-:W-:Y:S01]  /*d750*/  ISETP.GT.U32.AND P5, PT, R6, R14, PT ;  /* 0x0000000e0600720c */ /* 0x000fe20003fa4070 */
[----:B------:R-:W-:-:S04]  /*d760*/  IMAD.HI.U32 R17, R18, R19, RZ ;  /* 0x0000001312117227 */ /* 0x000fc800078e00ff */
[C---:B------:R-:W-:Y:S02]  /*d770*/  IMAD R28, R6.reuse, R22, R28 ;  /* 0x00000016061c7224 */ /* 0x040fe400078e021c */
[----:B------:R-:W-:Y:S02]  /*d780*/  IMAD.MOV R22, RZ, RZ, -R17 ;  /* 0x000000ffff167224 */ /* 0x000fe400078e0a11 */
[--C-:B------:R-:W-:Y:S01]  /*d790*/  @!P4 IMAD.IADD R13, R13, 0x1, -R6.reuse ;  /* 0x000000010d0dc824 */ /* 0x100fe200078e0a06 */
[C---:B------:R-:W-:Y:S01]  /*d7a0*/  ISETP.GT.U32.AND P4, PT, R6.reuse, R28, PT ;  /* 0x0000001c0600720c */ /* 0x040fe20003f84070 */
[----:B------:R-:W-:Y:S02]  /*d7b0*/  IMAD R19, R6, R22, R19 ;  /* 0x0000001606137224 */ /* 0x000fe400078e0213 */
[----:B------:R-:W-:-:S03]  /*d7c0*/  @!P5 IMAD.IADD R14, R14, 0x1, -R6 ;  /* 0x000000010e0ed824 */ /* 0x000fc600078e0a06 */
[----:B------:R-:W-:Y:S01]  /*d7d0*/  ISETP.GT.U32.AND P5, PT, R6, R19, PT ;  /* 0x000000130600720c */ /* 0x000fe20003fa4070 */
[----:B------:R-:W-:Y:S01]  /*d7e0*/  STL [R1+0xe80], R4 ;  /* 0x000e800401007387 */ /* 0x000fe20000100800 */
[----:B------:R-:W-:Y:S01]  /*d7f0*/  IABS R20, R21 ;  /* 0x0000001500147213 */ /* 0x000fe20000000000 */
[----:B------:R-:W-:Y:S02]  /*d800*/  @!P3 IMAD.MOV R15, RZ, RZ, -R15 ;  /* 0x000000ffff0fb224 */ /* 0x000fe400078e0a0f */
[----:B------:R-:W-:Y:S02]  /*d810*/  STL [R1+0xf3c], R3 ;  /* 0x000f3c0301007387 */ /* 0x000fe40000100800 */
[----:B------:R-:W-:Y:S02]  /*d820*/  @!P4 IMAD.IADD R28, R28, 0x1, -R6 ;  /* 0x000000011c1cc824 */ /* 0x000fe400078e0a06 */
[----:B------:R-:W-:Y:S01]  /*d830*/  STL [R1+0xf40], R7 ;  /* 0x000f400701007387 */ /* 0x000fe20000100800 */
[----:B------:R-:W-:Y:S01]  /*d840*/  ISETP.GE.AND P3, PT, R21, RZ, PT ;  /* 0x000000ff1500720c */ /* 0x000fe20003f66270 */
[----:B------:R-:W-:-:S02]  /*d850*/  IMAD.HI.U32 R21, R18, R20, RZ ;  /* 0x0000001412157227 */ /* 0x000fc400078e00ff */
[----:B------:R0:W-:Y:S01]  /*d860*/  STL [R1+0xf44], R8 ;  /* 0x000f440801007387 */ /* 0x0001e20000100800 */
[----:B------:R-:W-:Y:S01]  /*d870*/  ISETP.GT.U32.AND P4, PT, R6, R28, PT ;  /* 0x0000001c0600720c */ /* 0x000fe20003f84070 */
[----:B------:R-:W-:Y:S02]  /*d880*/  @!P5 IMAD.IADD R19, R19, 0x1, -R6 ;  /* 0x000000011313d824 */ /* 0x000fe400078e0a06 */
[----:B------:R-:W-:Y:S02]  /*d890*/  IMAD.MOV R17, RZ, RZ, -R21 ;  /* 0x000000ffff117224 */ /* 0x000fe400078e0a15 */
[----:B0-----:R-:W-:Y:S01]  /*d8a0*/  VIADD R8, R16, 0xc ;  /* 0x0000000c10087836 */ /* 0x001fe20000000000 */
[----:B------:R-:W-:-:S04]  /*d8b0*/  ISETP.GT.U32.AND P5, PT, R6, R19, PT ;  /* 0x000000130600720c */ /* 0x000fc80003fa4070 */
[----:B------:R-:W-:Y:S01]  /*d8c0*/  IABS R23, R8 ;  /* 0x0000000800177213 */ /* 0x000fe20000000000 */
[----:B------:R-:W-:Y:S02]  /*d8d0*/  VIADD R21, R16, 0xe ;  /* 0x0000000e10157836 */ /* 0x000fe40000000000 */
[----:B------:R-:W-:Y:S02]  /*d8e0*/  IMAD R20, R6, R17, R20 ;  /* 0x0000001106147224 */ /* 0x000fe400078e0214 */
[----:B------:R-:W-:-:S04]  /*d8f0*/  IMAD.HI.U32 R17, R18, R23, RZ ;  /* 0x0000001712117227 */ /* 0x000fc800078e00ff */
[----:B------:R-:W-:Y:S01]  /*d900*/  @!P0 IMAD.MOV R14, RZ, RZ, -R14 ;  /* 0x000000ffff0e8224 */ /* 0x000fe200078e0a0e */
[----:B------:R-:W-:Y:S01]  /*d910*/  ISETP.GE.AND P0, PT, R26, RZ, PT ;  /* 0x000000ff1a00720c */ /* 0x000fe20003f06270 */
[----:B------:R-:W-:Y:S01]  /*d920*/  IMAD.MOV R26, RZ, RZ, -R27 ;  /* 0x000000ffff1a7224 */ /* 0x000fe200078e0a1b */
[----:B------:R-:W-:Y:S01]  /*d930*/  IABS R22, R21 ;  /* 0x0000001500167213 */ /* 0x000fe20000000000 */
[----:B------:R-:W-:Y:S02]  /*d940*/  IMAD.MOV R17, RZ, RZ, -R17 ;  /* 0x000000ffff117224 */ /* 0x000fe400078e0a11 */
[----:B------:R-:W-:Y:S01]  /*d950*/  @!P4 IMAD.IADD R28, R28, 0x1, -R6 ;  /* 0x000000011c1cc824 */ /* 0x000fe200078e0a06 */
[----:B------:R-:W-:Y:S01]  /*d960*/  ISETP.GE.AND P4, PT, R21, RZ, PT ;  /* 0x000000ff1500720c */ /* 0x000fe20003f86270 */
[----:B------:R-:W-:Y:S02]  /*d970*/  VIADD R7, R16, 0x8 ;  /* 0x0000000810077836 */ /* 0x000fe40000000000 */
[C---:B------:R-:W-:Y:S01]  /*d980*/  IMAD R21, R6.reuse, R26, R25 ;  /* 0x0000001a06157224 */ /* 0x040fe200078e0219 */
[----:B------:R-:W-:Y:S01]  /*d990*/  IABS R26, R29 ;  /* 0x0000001d001a7213 */ /* 0x000fe20000000000 */
[----:B------:R-:W-:Y:S01]  /*d9a0*/  IMAD R23, R6, R17, R23 ;  /* 0x0000001106177224 */ /* 0x000fe200078e0217 */
[----:B------:R-:W-:Y:S01]  /*d9b0*/  IABS R17, R7 ;  /* 0x0000000700117213 */ /* 0x000fe20000000000 */
[----:B------:R-:W-:-:S04]  /*d9c0*/  IMAD.HI.U32 R24, R18, R22, RZ ;  /* 0x0000001612187227 */ /* 0x000fc800078e00ff */
[----:B------:R-:W-:Y:S01]  /*d9d0*/  @!P5 IMAD.IADD R19, R19, 0x1, -R6 ;  /* 0x000000011313d824 */ /* 0x000fe200078e0a06 */
[C---:B------:R-:W-:Y:S01]  /*d9e0*/  ISETP.GT.U32.AND P5, PT, R6.reuse, R21, PT ;  /* 0x000000150600720c */ /* 0x040fe20003fa4070 */
[----:B------:R-:W-:Y:S01]  /*d9f0*/  @!P1 IMAD.MOV R13, RZ, RZ, -R13 ;  /* 0x000000ffff0d9224 */ /* 0x000fe200078e0a0d */
[----:B------:R-:W-:Y:S01]  /*da00*/  ISETP.GT.U32.AND P1, PT, R6, R20, PT ;  /* 0x000000140600720c */ /* 0x000fe20003f24070 */
[----:B------:R-:W-:Y:S02]  /*da10*/  IMAD.MOV R24, RZ, RZ, -R24 ;  /* 0x000000ffff187224 */ /* 0x000fe400078e0a18 */
[----:B------:R-:W-:Y:S02]  /*da20*/  VIADD R3, R16, 0x2 ;  /* 0x0000000210037836 */ /* 0x000fe40000000000 */
[----:B------:R-:W-:-:S04]  /*da30*/  IMAD.HI.U32 R16, R18, R26, RZ ;  /* 0x0000001a12107227 */ /* 0x000fc800078e00ff */
[----:B------:R-:W-:Y:S01]  /*da40*/  IMAD.HI.U32 R27, R18, R17, RZ ;  /* 0x00000011121b7227 */ /* 0x000fe200078e00ff */
[----:B------:R-:W-:Y:S02]  /*da50*/  IABS R25, R2 ;  /* 0x0000000200197213 */ /* 0x000fe40000000000 */
[----:B------:R-:W-:Y:S01]  /*da60*/  IABS R4, R3 ;  /* 0x0000000300047213 */ /* 0x000fe20000000000 */
[C---:B------:R-:W-:Y:S01]  /*da70*/  IMAD R22, R6.reuse, R24, R22 ;  /* 0x0000001806167224 */ /* 0x040fe200078e0216 */
[----:B------:R-:W-:Y:S01]  /*da80*/  IABS R24, R0 ;  /* 0x0000000000187213 */ /* 0x000fe20000000000 */
[----:B------:R-:W-:Y:S02]  /*da90*/  IMAD.MOV R16, RZ, RZ, -R16 ;  /* 0x000000ffff107224 */ /* 0x000fe400078e0a10 */
[----:B------:R-:W-:Y:S01]  /*daa0*/  IMAD.MOV R27, RZ, RZ, -R27 ;  /* 0x000000ffff1b7224 */ /* 0x000fe200078e0a1b */
[----:B------:R0:W-:Y:S01]  /*dab0*/  STL [R1+0xf48], R10 ;  /* 0x000f480a01007387 */ /* 0x0001e20000100800 */
[----:B------:R-:W-:-:S02]  /*dac0*/  IMAD R16, R6, R16, R26 ;  /* 0x0000001006107224 */ /* 0x000fc400078e021a */
[----:B------:R-:W-:Y:S02]  /*dad0*/  IMAD R17, R6, R27, R17 ;  /* 0x0000001b06117224 */ /* 0x000fe400078e0211 */
[----:B------:R-:W-:-:S04]  /*dae0*/  IMAD.HI.U32 R26, R18, R24, RZ ;  /* 0x00000018121a7227 */ /* 0x000fc800078e00ff */
[----:B------:R-:W-:-:S04]  /*daf0*/  IMAD.HI.U32 R27, R18, R25, RZ ;  /* 0x00000019121b7227 */ /* 0x000fc800078e00ff */
[----:B0-----:R-:W-:-:S04]  /*db00*/  IMAD.HI.U32 R10, R18, R4, RZ ;  /* 0x00000004120a7227 */ /* 0x001fc800078e00ff */
[----:B------:R-:W-:Y:S02]  /*db10*/  @!P5 IMAD.IADD R21, R21, 0x1, -R6 ;  /* 0x000000011515d824 */ /* 0x000fe400078e0a06 */
[----:B------:R-:W-:Y:S02]  /*db20*/  IMAD.MOV.U32 R18, RZ, RZ, R28 ;  /* 0x000000ffff127224 */ /* 0x000fe400078e001c */
[----:B------:R-:W-:Y:S02]  /*db30*/  @!P1 IMAD.IADD R20, R20, 0x1, -R6 ;  /* 0x0000000114149824 */ /* 0x000fe400078e0a06 */
[----:B------:R-:W-:Y:S01]  /*db40*/  @!P2 IMAD.MOV R18, RZ, RZ, -R18 ;  /* 0x000000ffff12a224 */ /* 0x000fe200078e0a12 */
[C---:B------:R-:W-:Y:S02]  /*db50*/  ISETP.GT.U32.AND P2, PT, R6.reuse, R21, PT ;  /* 0x000000150600720c */ /* 0x040fe40003f44070 */
[----:B------:R-:W-:Y:S01]  /*db60*/  ISETP.GT.U32.AND P1, PT, R6, R20, PT ;  /* 0x000000140600720c */ /* 0x000fe20003f24070 */
[----:B------:R-:W-:Y:S01]  /*db70*/  IMAD.MOV R26, RZ, RZ, -R26 ;  /* 0x000000ffff1a7224 */ /* 0x000fe200078e0a1a */
[----:B------:R-:W-:Y:S01]  /*db80*/  STL [R1+0xf4c], R11 ;  /* 0x000f4c0b01007387 */ /* 0x000fe20000100800 */
[----:B------:R-:W-:-:S02]  /*db90*/  IMAD.MOV R27, RZ, RZ, -R27 ;  /* 0x000000ffff1b7224 */ /* 0x000fc400078e0a1b */
[----:B------:R-:W-:-:S06]  /*dba0*/  IMAD R24, R6, R26, R24 ;  /* 0x0000001a06187224 */ /* 0x000fcc00078e0218 */
[--C-:B------:R-:W-:Y:S02]  /*dbb0*/  @!P2 IMAD.IADD R21, R21, 0x1, -R6.reuse ;  /* 0x000000011515a824 */ /* 0x100fe400078e0a06 */
[----:B------:R-:W-:Y:S02]  /*dbc0*/  @!P1 IMAD.IADD R20, R20, 0x1, -R6 ;  /* 0x0000000114149824 */ /* 0x000fe400078e0a06 */
[----:B------:R-:W-:Y:S01]  /*dbd0*/  IMAD.MOV.U32 R26, RZ, RZ, R21 ;  /* 0x000000ffff1a7224 */ /* 0x000fe200078e0015 */
[----:B------:R-:W-:Y:S01]  /*dbe0*/  STL [R1+0xf50], R12 ;  /* 0x000f500c01007387 */ /* 0x000fe20000100800 */
[----:B------:R-:W-:Y:S02]  /*dbf0*/  @!P6 IMAD.MOV R19, RZ, RZ, -R19 ;  /* 0x000000ffff13e224 */ /* 0x000fe400078e0a13 */
[----:B------:R-:W-:Y:S01]  /*dc00*/  @!P3 IMAD.MOV R20, RZ, RZ, -R20 ;  /* 0x000000ffff14b224 */ /* 0x000fe200078e0a14 */
[----:B------:R-:W-:Y:S01]  /*dc10*/  STL [R1+0xf54], R15 ;  /* 0x000f540f01007387 */ /* 0x000fe20000100800 */
[----:B------:R-:W-:-:S02]  /*dc20*/  @!P0 IMAD.MOV R26, RZ, RZ, -R26 ;  /* 0x000000ffff1a8224 */ /* 0x000fc400078e0a1a */
[----:B------:R-:W-:Y:S01]  /*dc30*/  IMAD R25, R6, R27, R25 ;  /* 0x0000001b06197224 */ /* 0x000fe200078e0219 */
[----:B------:R-:W-:Y:S01]  /*dc40*/  STL [R1+0xf58], R13 ;  /* 0x000f580d01007387 */ /* 0x000fe20000100800 */
[----:B------:R-:W-:-:S03]  /*dc50*/  IMAD.MOV R27, RZ, RZ, -R10 ;  /* 0x000000ffff1b7224 */ /* 0x000fc600078e0a0a */
[----:B------:R-:W-:Y:S01]  /*dc60*/  STL [R1+0xf5c], R14 ;  /* 0x000f5c0e01007387 */ /* 0x000fe20000100800 */
[----:B------:R-:W-:-:S03]  /*dc70*/  ISETP.GE.AND P0, PT, R9, RZ, PT ;  /* 0x000000ff0900720c */ /* 0x000fc60003f06270 */
[----:B------:R-:W-:Y:S01]  /*dc80*/  STL [R1+0xf60], R18 ;  /* 0x000f601201007387 */ /* 0x000fe20000100800 */
[----:B------:R-:W-:-:S03]  /*dc90*/  IMAD R21, R6, R27, R4 ;  /* 0x0000001b06157224 */ /* 0x000fc600078e0204 */
[----:B------:R-:W-:Y:S04]  /*dca0*/  STL [R1+0xf64], R19 ;  /* 0x000f641301007387 */ /* 0x000fe80000100800 */
[----:B------:R0:W-:Y:S04]  /*dcb0*/  STL [R1+0xf68], R20 ;  /* 0x000f681401007387 */ /* 0x0001e80000100800 */
[----:B------:R-:W-:Y:S04]  /*dcc0*/  STL [R1+0xf6c], R26 ;  /* 0x000f6c1a01007387 */ /* 0x000fe80000100800 */
[----:B------:R-:W2:Y:S04]  /*dcd0*/  LDL.LU R9, [R1+0xfe4] ;  /* 0x000fe40001097983 */ /* 0x000ea80000300800 */
[----:B------:R-:W3:Y:S01]  /*dce0*/  LDL.LU R4, [R1+0x2c0] ;  /* 0x0002c00001047983 */ /* 0x000ee20000300800 */
[----:B------:R-:W-:-:S02]  /*dcf0*/  ISETP.GT.U32.AND P3, PT, R6, R17, PT ;  /* 0x000000110600720c */ /* 0x000fc40003f64070 */
[C---:B------:R-:W-:Y:S02]  /*dd00*/  ISETP.GT.U32.AND P1, PT, R6.reuse, R22, PT ;  /* 0x000000160600720c */ /* 0x040fe40003f24070 */
[C---:B------:R-:W-:Y:S02]  /*dd10*/  ISETP.GT.U32.AND P2, PT, R6.reuse, R24, PT ;  /* 0x000000180600720c */ /* 0x040fe40003f44070 */
[----:B------:R-:W-:-:S07]  /*dd20*/  ISETP.GT.U32.AND P5, PT, R6, R23, PT ;  /* 0x000000170600720c */ /* 0x000fce0003fa4070 */
[----:B------:R-:W-:-:S05]  /*dd30*/  @!P3 IMAD.IADD R17, R17, 0x1, -R6 ;  /* 0x000000011111b824 */ /* 0x000fca00078e0a06 */
[----:B------:R-:W-:Y:S01]  /*dd40*/  ISETP.GT.U32.AND P3, PT, R6, R17, PT ;  /* 0x000000110600720c */ /* 0x000fe20003f64070 */
[--C-:B------:R-:W-:Y:S02]  /*dd50*/  @!P1 IMAD.IADD R22, R22, 0x1, -R6.reuse ;  /* 0x0000000116169824 */ /* 0x100fe400078e0a06 */
[--C-:B------:R-:W-:Y:S01]  /*dd60*/  @!P2 IMAD.IADD R24, R24, 0x1, -R6.reuse ;  /* 0x000000011818a824 */ /* 0x100fe200078e0a06 */
[----:B------:R-:W-:Y:S02]  /*dd70*/  ISETP.GE.AND P2, PT, R29, RZ, PT ;  /* 0x000000ff1d00720c */ /* 0x000fe40003f46270 */
[----:B------:R-:W-:Y:S01]  /*dd80*/  ISETP.GT.U32.AND P6, PT, R6, R22, PT ;  /* 0x000000160600720c */ /* 0x000fe20003fc4070 */
[----:B------:R-:W1:Y:S01]  /*dd90*/  S2R R29, SR_TID.X ;  /* 0x00000000001d7919 */ /* 0x000e620000002100 */
[----:B------:R-:W-:-:S05]  /*dda0*/  @!P5 IMAD.IADD R23, R23, 0x1, -R6 ;  /* 0x000000011717d824 */ /* 0x000fca00078e0a06 */
[--C-:B------:R-:W-:Y:S01]  /*ddb0*/  @!P3 IMAD.IADD R17, R17, 0x1, -R6.reuse ;  /* 0x000000011111b824 */ /* 0x100fe200078e0a06 */
[----:B------:R-:W-:Y:S02]  /*ddc0*/  ISETP.GE.AND P3, PT, R0, RZ, PT ;  /* 0x000000ff0000720c */ /* 0x000fe40003f66270 */
[----:B------:R-:W4:Y:S01]  /*ddd0*/  S2R R0, SR_TID.X ;  /* 0x0000000000007919 */ /* 0x000f220000002100 */
[----:B------:R-:W-:Y:S02]  /*dde0*/  ISETP.GT.U32.AND P5, PT, R6, R23, PT ;  /* 0x000000170600720c */ /* 0x000fe40003fa4070 */
[----:B------:R-:W-:Y:S01]  /*ddf0*/  @!P6 IMAD.IADD R22, R22, 0x1, -R6 ;  /* 0x000000011616e824 */ /* 0x000fe200078e0a06 */
[C---:B------:R-:W-:Y:S02]  /*de00*/  ISETP.GT.U32.AND P6, PT, R6.reuse, R25, PT ;  /* 0x000000190600720c */ /* 0x040fe40003fc4070 */
[C---:B------:R-:W-:Y:S01]  /*de10*/  ISETP.GT.U32.AND P1, PT, R6.reuse, R16, PT ;  /* 0x000000100600720c */ /* 0x040fe20003f24070 */
[----:B------:R-:W-:Y:S01]  /*de20*/  @!P4 IMAD.MOV R22, RZ, RZ, -R22 ;  /* 0x000000ffff16c224 */ /* 0x000fe200078e0a16 */
[----:B------:R-:W-:-:S06]  /*de30*/  ISETP.GT.U32.AND P4, PT, R6, R24, PT ;  /* 0x000000180600720c */ /* 0x000fcc0003f84070 */
[--C-:B------:R-:W-:Y:S01]  /*de40*/  @!P5 IMAD.IADD R23, R23, 0x1, -R6.reuse ;  /* 0x000000011717d824 */ /* 0x100fe200078e0a06 */
[----:B------:R-:W-:Y:S02]  /*de50*/  ISETP.GE.AND P5, PT, R8, RZ, PT ;  /* 0x000000ff0800720c */ /* 0x000fe40003fa6270 */
[--C-:B------:R-:W-:Y:S02]  /*de60*/  @!P6 IMAD.IADD R25, R25, 0x1, -R6.reuse ;  /* 0x000000011919e824 */ /* 0x100fe400078e0a06 */
[----:B------:R-:W-:-:S03]  /*de70*/  @!P1 IMAD.IADD R16, R16, 0x1, -R6 ;  /* 0x0000000110109824 */ /* 0x000fc600078e0a06 */
[----:B------:R-:W-:Y:S02]  /*de80*/  ISETP.GT.U32.AND P6, PT, R6, R25, PT ;  /* 0x000000190600720c */ /* 0x000fe40003fc4070 */
[----:B-1----:R-:W-:-:S04]  /*de90*/  SHF.R.S32.HI R27, RZ, 0x2, R29 ;  /* 0x00000002ff1b7819 */ /* 0x002fc8000001141d */
[----:B------:R-:W-:Y:S01]  /*dea0*/  SGXT R27, R27, 0x1 ;  /* 0x000000011b1b781a */ /* 0x000fe20000000200 */
[----:B------:R-:W-:Y:S01]  /*deb0*/  @!P5 IMAD.MOV R23, RZ, RZ, -R23 ;  /* 0x000000ffff17d224 */ /* 0x000fe200078e0a17 */
[----:B------:R-:W-:Y:S02]  /*dec0*/  ISETP.GE.AND P5, PT, R7, RZ, PT ;  /* 0x000000ff0700720c */ /* 0x000fe40003fa6270 */
[----:B----4-:R-:W-:Y:S01]  /*ded0*/  SHF.R.U32.HI R0, RZ, 0x4, R0 ;  /* 0x00000004ff007819 */ /* 0x010fe20000011600 */
[----:B------:R-:W-:Y:S01]  /*dee0*/  IMAD.SHL.U32 R7, R29, 0x20, RZ ;  /* 0x000000201d077824 */ /* 0x000fe200078e00ff */
[----:B------:R-:W-:Y:S02]  /*def0*/  ISETP.GT.U32.AND P1, PT, R6, R16, PT ;  /* 0x000000100600720c */ /* 0x000fe40003f24070 */
[----:B------:R-:W-:Y:S01]  /*df00*/  SHF.R.S32.HI R28, RZ, 0x1, R29 ;  /* 0x00000001ff1c7819 */ /* 0x000fe2000001141d */
[----:B------:R-:W-:Y:S01]  /*df10*/  @!P4 IMAD.IADD R24, R24, 0x1, -R6 ;  /* 0x000000011818c824 */ /* 0x000fe200078e0a06 */
[----:B------:R-:W-:-:S02]  /*df20*/  LOP3.LUT R27, R27, 0x90, RZ, 0xc0, !PT ;  /* 0x000000901b1b7812 */ /* 0x000fc400078ec0ff */
[----:B------:R-:W-:Y:S02]  /*df30*/  SGXT.U32 R0, R0, 0x2 ;  /* 0x000000020000781a */ /* 0x000fe40000000000 */
[----:B------:R-:W-:Y:S01]  /*df40*/  ISETP.GE.AND P4, PT, R2, RZ, PT ;  /* 0x000000ff0200720c */ /* 0x000fe20003f86270 */
[----:B------:R-:W-:Y:S01]  /*df50*/  IMAD.SHL.U32 R2, R29, 0x2, RZ ;  /* 0x000000021d027824 */ /* 0x000fe200078e00ff */
[----:B------:R-:W-:Y:S01]  /*df60*/  SGXT R28, R28, 0x1 ;  /* 0x000000011c1c781a */ /* 0x000fe20000000200 */
[----:B------:R-:W-:Y:S01]  /*df70*/  @!P6 IMAD.IADD R25, R25, 0x1, -R6 ;  /* 0x000000011919e824 */ /* 0x000fe200078e0a06 */
[----:B------:R-:W-:Y:S02]  /*df80*/  LOP3.LUT R27, R27, 0x260, R7, 0xf8, !PT ;  /* 0x000002601b1b7812 */ /* 0x000fe400078ef807 */
[----:B------:R-:W-:Y:S02]  /*df90*/  LOP3.LUT R0, R0, 0x1c, RZ, 0xfc, !PT ;  /* 0x0000001c00007812 */ /* 0x000fe400078efcff */
[----:B------:R-:W-:Y:S01]  /*dfa0*/  ISETP.GE.AND P6, PT, R3, RZ, PT ;  /* 0x000000ff0300720c */ /* 0x000fe20003fc6270 */
[----:B------:R-:W-:Y:S01]  /*dfb0*/  STL [R1+0xf70], R22 ;  /* 0x000f701601007387 */ /* 0x000fe20000100800 */
[----:B------:R-:W-:Y:S01]  /*dfc0*/  LOP3.LUT R2, R27, 0x10, R2, 0x78, !PT ;  /* 0x000000101b027812 */ /* 0x000fe200078e7802 */
[----:B------:R-:W-:-:S02]  /*dfd0*/  IMAD R0, R0, UR7, RZ ;  /* 0x0000000700007c24 */ /* 0x000fc4000f8e02ff */
[----:B------:R-:W-:Y:S01]  /*dfe0*/  STL [R1+0xf74], R23 ;  /* 0x000f741701007387 */ /* 0x000fe20000100800 */
[----:B0-----:R-:W-:Y:S02]  /*dff0*/  IMAD R20, RZ, RZ, -UR7 ;  /* 0x80000007ff147e24 */ /* 0x001fe4000f8e02ff */
[----:B------:R-:W-:Y:S01]  /*e000*/  @!P1 IMAD.IADD R16, R16, 0x1, -R6 ;  /* 0x0000000110109824 */ /* 0x000fe200078e0a06 */
[----:B------:R-:W-:Y:S03]  /*e010*/  STL [R1+0xe48], R7 ;  /* 0x000e480701007387 */ /* 0x000fe60000100800 */
[----:B------:R-:W-:Y:S01]  /*e020*/  @!P2 IMAD.MOV R16, RZ, RZ, -R16 ;  /* 0x000000ffff10a224 */ /* 0x000fe200078e0a10 */
[----:B---3--:R-:W-:-:S05]  /*e030*/  LOP3.LUT R3, R4, 0x88, R28, 0xf8, !PT ;  /* 0x0000008804037812 */ /* 0x008fca00078ef81c */
[----:B------:R-:W-:Y:S04]  /*e040*/  STL [R1+0x2c8], R3 ;  /* 0x0002c80301007387 */ /* 0x000fe80000100800 */
[----:B------:R0:W-:Y:S02]  /*e050*/  STL [R1+0x2c0], R2 ;  /* 0x0002c00201007387 */ /* 0x0001e40000100800 */
[C---:B0-----:R-:W-:Y:S02]  /*e060*/  IMAD R2, R20.reuse, 0x4, R0 ;  /* 0x0000000414027824 */ /* 0x041fe400078e0200 */
[----:B------:R-:W-:Y:S02]  /*e070*/  STL [R1+0xf78], R16 ;  /* 0x000f781001007387 */ /* 0x000fe40000100800 */
[----:B------:R-:W-:-:S02]  /*e080*/  IMAD R22, R20, 0x4, R2 ;  /* 0x0000000414167824 */ /* 0x000fc400078e0202 */
[----:B------:R0:W-:Y:S04]  /*e090*/  STL [R1+0x3f8], R2 ;  /* 0x0003f80201007387 */ /* 0x0001e80000100800 */
[----:B------:R-:W-:Y:S04]  /*e0a0*/  STL [R1+0x3fc], R22 ;  /* 0x0003fc1601007387 */ /* 0x000fe80000100800 */
[----:B------:R-:W3:Y:S04]  /*e0b0*/  LDL.LU R19, [R1+0xfc] ;  /* 0x0000fc0001137983 */ /* 0x000ee80000300800 */
[----:B------:R-:W4:Y:S04]  /*e0c0*/  LDL.LU R18, [R1+0x100] ;  /* 0x0001000001127983 */ /* 0x000f280000300800 */
[----:B------:R-:W5:Y:S04]  /*e0d0*/  LDL.LU R14, [R1+0x104] ;  /* 0x00010400010e7983 */ /* 0x000f680000300800 */
        /* <DEDUP_REMOVED lines=9> */
[----:B0-----:R-:W5:Y:S01]  /*e170*/  LDL.LU R2, [R1+0x120] ;  /* 0x0001200001027983 */ /* 0x001f620000300800 */
[----:B------:R-:W-:-:S02]  /*e180*/  ISETP.GT.U32.AND P1, PT, R6, R21, PT ;  /* 0x000000150600720c */ /* 0x000fc40003f24070 */
[----:B------:R-:W-:-:S11]  /*e190*/  LOP3.LUT R29, R29, 0x1f, RZ, 0xc0, !PT ;  /* 0x0000001f1d1d7812 */ /* 0x000fd600078ec0ff */
[----:B------:R-:W-:-:S05]  /*e1a0*/  @!P1 IMAD.IADD R21, R21, 0x1, -R6 ;  /* 0x0000000115159824 */ /* 0x000fca00078e0a06 */
[----:B------:R-:W-:Y:S01]  /*e1b0*/  ISETP.GT.U32.AND P1, PT, R6, R21, PT ;  /* 0x000000150600720c */ /* 0x000fe20003f24070 */
[----:B------:R-:W-:Y:S02]  /*e1c0*/  IMAD R0, R29, UR8, RZ ;  /* 0x000000081d007c24 */ /* 0x000fe4000f8e02ff */
[----:B------:R-:W-:-:S10]  /*e1d0*/  @!P5 IMAD.MOV R17, RZ, RZ, -R17 ;  /* 0x000000ffff11d224 */ /* 0x000fd400078e0a11 */
[----:B------:R-:W-:Y:S01]  /*e1e0*/  @!P1 IMAD.IADD R21, R21, 0x1, -R6 ;  /* 0x0000000115159824 */ /* 0x000fe200078e0a06 */
[----:B------:R-:W-:Y:S02]  /*e1f0*/  IADD3 R6, P2, R0, UR12, RZ ;  /* 0x0000000c00067c10 */ /* 0x000fe4000ff5e0ff */
[----:B------:R-:W5:Y:S04]  /*e200*/  LDL.LU R0, [R1+0x128] ;  /* 0x0001280001007983 */ /* 0x000f680000300800 */
[----:B------:R-:W5:Y:S01]  /*e210*/  LDL.LU R29, [R1+0x12c] ;  /* 0x00012c00011d7983 */ /* 0x000f620000300800 */
[----:B------:R-:W-:-:S03]  /*e220*/  @!P3 IMAD.MOV R24, RZ, RZ, -R24 ;  /* 0x000000ffff18b224 */ /* 0x000fc600078e0a18 */
[----:B------:R0:W-:Y:S01]  /*e230*/  STL [R1+0xe7c], R6 ;  /* 0x000e7c0601007387 */ /* 0x0001e20000100800 */
[----:B------:R-:W-:Y:S01]  /*e240*/  @!P4 IMAD.MOV R25, RZ, RZ, -R25 ;  /* 0x000000ffff19c224 */ /* 0x000fe200078e0a19 */
[----:B--2---:R-:W-:Y:S01]  /*e250*/  ISETP.NE.AND P1, PT, R9, RZ, PT ;  /* 0x000000ff0900720c */ /* 0x004fe20003f25270 */
[----:B------:R-:W-:Y:S01]  /*e260*/  @!P6 IMAD.MOV R21, RZ, RZ, -R21 ;  /* 0x000000ffff15e224 */ /* 0x000fe200078e0a15 */
[----:B------:R-:W-:Y:S01]  /*e270*/  LOP3.LUT R9, RZ, R9, RZ, 0x33, !PT ;  /* 0x00000009ff097212 */ /* 0x000fe200078e33ff */
[----:B------:R-:W-:Y:S02]  /*e280*/  @!P0 IMAD.MOV R5, RZ, RZ, -R5 ;  /* 0x000000ffff058224 */ /* 0x000fe400078e0a05 */
[----:B0-----:R-:W-:-:S05]  /*e290*/  IMAD R6, R20, 0x4, R22 ;  /* 0x0000000414067824 */ /* 0x001fca00078e0216 */
[----:B------:R3:W-:Y:S04]  /*e2a0*/  STL [R1+0x3f4], R6 ;  /* 0x0003f40601007387 */ /* 0x0007e80000100800 */
[----:B------:R-:W-:Y:S04]  /*e2b0*/  STL [R1+0xf7c], R17 ;  /* 0x000f7c1101007387 */ /* 0x000fe80000100800 */
[----:B------:R-:W-:Y:S04]  /*e2c0*/  STL [R1+0xf80], R24 ;  /* 0x000f801801007387 */ /* 0x000fe80000100800 */
[----:B------:R-:W-:Y:S04]  /*e2d0*/  STL [R1+0xf84], R25 ;  /* 0x000f841901007387 */ /* 0x000fe80000100800 */
[----:B------:R-:W-:Y:S04]  /*e2e0*/  STL [R1+0xf88], R21 ;  /* 0x000f881501007387 */ /* 0x000fe80000100800 */
[----:B------:R4:W-:Y:S01]  /*e2f0*/  STL [R1+0xf8c], R5 ;  /* 0x000f8c0501007387 */ /* 0x0009e20000100800 */
[----:B---3--:R-:W-:-:S02]  /*e300*/  SEL R6, R9, R19, !P1 ;  /* 0x0000001309067207 */ /* 0x008fc40004800000 */
[----:B----4-:R-:W-:-:S03]  /*e310*/  SEL R5, R9, R18, !P1 ;  /* 0x0000001209057207 */ /* 0x010fc60004800000 */
[----:B------:R0:W-:Y:S01]  /*e320*/  STL [R1+0x4], R6 ;  /* 0x0000040601007387 */ /* 0x0001e20000100800 */
[----:B-----5:R-:W-:-:S03]  /*e330*/  SEL R14, R9, R14, !P1 ;  /* 0x0000000e090e7207 */ /* 0x020fc60004800000 */
[----:B------:R1:W-:Y:S01]  /*e340*/  STL [R1+0x10], R5 ;  /* 0x0000100501007387 */ /* 0x0003e20000100800 */
[----:B0-----:R-:W-:-:S03]  /*e350*/  SEL R6, R9, R13, !P1 ;  /* 0x0000000d09067207 */ /* 0x001fc60004800000 */
[----:B------:R-:W-:Y:S01]  /*e360*/  STL [R1+0x18], R14 ;  /* 0x0000180e01007387 */ /* 0x000fe20000100800 */
[----:B-1----:R-:W-:-:S03]  /*e370*/  SEL R5, R9, R15, !P1 ;  /* 0x0000000f09057207 */ /* 0x002fc60004800000 */
[----:B------:R0:W-:Y:S01]  /*e380*/  STL [R1+0x20], R6 ;  /* 0x0000200601007387 */ /* 0x0001e20000100800 */
[----:B------:R-:W-:-:S03]  /*e390*/  SEL R12, R9, R12, !P1 ;  /* 0x0000000c090c7207 */ /* 0x000fc60004800000 */
[----:B------:R1:W-:Y:S01]  /*e3a0*/  STL [R1+0x28], R5 ;  /* 0x0000280501007387 */ /* 0x0003e20000100800 */
[----:B0-----:R-:W-:-:S03]  /*e3b0*/  SEL R6, R9, R11, !P1 ;  /* 0x0000000b09067207 */ /* 0x001fc60004800000 */
[----:B------:R-:W-:Y:S01]  /*e3c0*/  STL [R1+0x38], R12 ;  /* 0x0000380c01007387 */ /* 0x000fe20000100800 */
[----:B-1----:R-:W-:-:S03]  /*e3d0*/  SEL R5, R9, R10, !P1 ;  /* 0x0000000a09057207 */ /* 0x002fc60004800000 */
[----:B------:R0:W-:Y:S01]  /*e3e0*/  STL [R1+0x40], R6 ;  /* 0x0000400601007387 */ /* 0x0001e20000100800 */
[----:B------:R-:W-:-:S03]  /*e3f0*/  SEL R8, R9, R8, !P1 ;  /* 0x0000000809087207 */ /* 0x000fc60004800000 */
[----:B------:R1:W-:Y:S01]  /*e400*/  STL [R1+0xfc], R5 ;  /* 0x0000fc0501007387 */ /* 0x0003e20000100800 */
[C---:B0-----:R-:W-:Y:S02]  /*e410*/  SEL R6, R9.reuse, R7, !P1 ;  /* 0x0000000709067207 */ /* 0x041fe40004800000 */
[C---:B------:R-:W-:Y:S02]  /*e420*/  SEL R4, R9.reuse, R4, !P1 ;  /* 0x0000000409047207 */ /* 0x040fe40004800000 */
[C---:B-1----:R-:W-:Y:S01]  /*e430*/  SEL R5, R9.reuse, R3, !P1 ;  /* 0x0000000309057207 */ /* 0x042fe20004800000 */
[----:B------:R-:W-:Y:S01]  /*e440*/  STL [R1+0x100], R8 ;  /* 0x0001000801007387 */ /* 0x000fe20000100800 */
[----:B------:R-:W-:-:S03]  /*e450*/  SEL R3, R9, R2, !P1 ;  /* 0x0000000209037207 */ /* 0x000fc60004800000 */
[----:B------:R-:W-:Y:S04]  /*e460*/  STL [R1+0x104], R6 ;  /* 0x0001040601007387 */ /* 0x000fe80000100800 */
[----:B------:R0:W-:Y:S04]  /*e470*/  STL [R1+0x108], R5 ;  /* 0x0001080501007387 */ /* 0x0001e80000100800 */
[----:B------:R-:W-:Y:S04]  /*e480*/  STL [R1+0x118], R4 ;  /* 0x0001180401007387 */ /* 0x000fe80000100800 */
[----:B------:R-:W-:Y:S04]  /*e490*/  STL [R1+0x120], R3 ;  /* 0x0001200301007387 */ /* 0x000fe80000100800 */
[----:B0-----:R-:W2:Y:S01]  /*e4a0*/  LDL.LU R5, [R1+0x13c] ;  /* 0x00013c0001057983 */ /* 0x001ea20000300800 */
[----:B------:R-:W-:-:S02]  /*e4b0*/  SEL R2, R9, R0, !P1 ;  /* 0x0000000009027207 */ /* 0x000fc40004800000 */
[----:B------:R-:W-:-:S03]  /*e4c0*/  SEL R0, R9, R29, !P1 ;  /* 0x0000001d09007207 */ /* 0x000fc60004800000 */
[----:B------:R-:W-:Y:S04]  /*e4d0*/  STL [R1+0x128], R2 ;  /* 0x0001280201007387 */ /* 0x000fe80000100800 */
[----:B--2---:R0:W-:Y:S04]  /*e4e0*/  STL [R1+0xfd8], R5 ;  /* 0x000fd80501007387 */ /* 0x0041e80000100800 */
[----:B------:R-:W-:Y:S04]  /*e4f0*/  STL [R1+0x12c], R0 ;  /* 0x00012c0001007387 */ /* 0x000fe80000100800 */
[----:B0-----:R-:W2:Y:S04]  /*e500*/  LDL.LU R5, [R1+0x138] ;  /* 0x0001380001057983 */ /* 0x001ea80000300800 */
[----:B--2---:R0:W-:Y:S04]  /*e510*/  STL [R1+0xfdc], R5 ;  /* 0x000fdc0501007387 */ /* 0x0041e80000100800 */
[----:B0-----:R-:W2:Y:S04]  /*e520*/  LDL.LU R5, [R1+0x134] ;  /* 0x0001340001057983 */ /* 0x001ea80000300800 */
[----:B--2---:R0:W-:Y:S04]  /*e530*/  STL [R1+0xfe0], R5 ;  /* 0x000fe00501007387 */ /* 0x0041e80000100800 */
[----:B0-----:R-:W2:Y:S04]  /*e540*/  LDL.LU R5, [R1+0x130] ;  /* 0x0001300001057983 */ /* 0x001ea80000300800 */
[----:B------:R-:W3:Y:S04]  /*e550*/  LDL.LU R21, [R1+0x140] ;  /* 0x0001400001157983 */ /* 0x000ee80000300800 */
[----:B------:R-:W4:Y:S04]  /*e560*/  LDL.LU R25, [R1+0x144] ;  /* 0x0001440001197983 */ /* 0x000f280000300800 */
[----:B------:R-:W5:Y:S04]  /*e570*/  LDL.LU R24, [R1+0x14c] ;  /* 0x00014c0001187983 */ /* 0x000f680000300800 */
        /* <DEDUP_REMOVED lines=23> */
[----:B------:R-:W5:Y:S01]  /*e6f0*/  LDL.LU R29, [R1+0x1cc] ;  /* 0x0001cc00011d7983 */ /* 0x000f620000300800 */
[----:B--2---:R-:W-:-:S05]  /*e700*/  SEL R5, R9, R5, !P1 ;  /* 0x0000000509057207 */ /* 0x004fca0004800000 */
[----:B------:R0:W-:Y:S04]  /*e710*/  STL [R1+0x130], R5 ;  /* 0x0001300501007387 */ /* 0x0001e80000100800 */
[----:B0-----:R-:W2:Y:S02]  /*e720*/  LDL.LU R5, [R1+0xfe0] ;  /* 0x000fe00001057983 */ /* 0x001ea40000300800 */
[----:B--2---:R-:W-:-:S05]  /*e730*/  SEL R5, R9, R5, !P1 ;  /* 0x0000000509057207 */ /* 0x004fca0004800000 */
[----:B------:R0:W-:Y:S04]  /*e740*/  STL [R1+0x134], R5 ;  /* 0x0001340501007387 */ /* 0x0001e80000100800 */
[----:B0-----:R-:W2:Y:S02]  /*e750*/  LDL.LU R5, [R1+0xfdc] ;  /* 0x000fdc0001057983 */ /* 0x001ea40000300800 */
[----:B--2---:R-:W-:-:S05]  /*e760*/  SEL R5, R9, R5, !P1 ;  /* 0x0000000509057207 */ /* 0x004fca0004800000 */
[----:B------:R0:W-:Y:S04]  /*e770*/  STL [R1+0x138], R5 ;  /* 0x0001380501007387 */ /* 0x0001e80000100800 */
[----:B0-----:R-:W2:Y:S01]  /*e780*/  LDL.LU R5, [R1+0xfd8] ;  /* 0x000fd80001057983 */ /* 0x001ea20000300800 */
[C---:B---3--:R-:W-:Y:S02]  /*e790*/  SEL R21, R9.reuse, R21, !P1 ;  /* 0x0000001509157207 */ /* 0x048fe40004800000 */
[C---:B----4-:R-:W-:Y:S02]  /*e7a0*/  SEL R17, R9.reuse, R17, !P1 ;  /* 0x0000001109117207 */ /* 0x050fe40004800000 */
[C---:B-----5:R-:W-:Y:S02]  /*e7b0*/  SEL R16, R9.reuse, R16, !P1 ;  /* 0x0000001009107207 */ /* 0x060fe40004800000 */
[----:B------:R-:W-:-:S02]  /*e7c0*/  SEL R14, R9, R14, !P1 ;  /* 0x0000000e090e7207 */ /* 0x000fc40004800000 */
[C---:B------:R-:W-:Y:S02]  /*e7d0*/  SEL R12, R9.reuse, R12, !P1 ;  /* 0x0000000c090c7207 */ /* 0x040fe40004800000 */
[C---:B------:R-:W-:Y:S02]  /*e7e0*/  SEL R8, R9.reuse, R8, !P1 ;  /* 0x0000000809087207 */ /* 0x040fe40004800000 */
[C---:B------:R-:W-:Y:S02]  /*e7f0*/  SEL R4, R9.reuse, R4, !P1 ;  /* 0x0000000409047207 */ /* 0x040fe40004800000 */
[----:B--2---:R-:W-:-:S05]  /*e800*/  SEL R5, R9, R5, !P1 ;  /* 0x0000000509057207 */ /* 0x004fca0004800000 */
[----:B------:R0:W-:Y:S04]  /*e810*/  STL [R1+0x13c], R5 ;  /* 0x00013c0501007387 */ /* 0x0001e80000100800 */
[----:B------:R1:W-:Y:S01]  /*e820*/  STL [R1+0x140], R21 ;  /* 0x0001401501007387 */ /* 0x0003e20000100800 */
[C---:B0-----:R-:W-:Y:S02]  /*e830*/  SEL R5, R9.reuse, R25, !P1 ;  /* 0x0000001909057207 */ /* 0x041fe40004800000 */
[----:B-1----:R-:W-:-:S03]  /*e840*/  SEL R21, R9, R24, !P1 ;  /* 0x0000001809157207 */ /* 0x002fc60004800000 */
[----:B------:R0:W-:Y:S04]  /*e850*/  STL [R1+0x144], R5 ;  /* 0x0001440501007387 */ /* 0x0001e80000100800 */
[----:B------:R-:W-:Y:S01]  /*e860*/  STL [R1+0x14c], R21 ;  /* 0x00014c1501007387 */ /* 0x000fe20000100800 */
[----:B0-----:R-:W-:-:S03]  /*e870*/  SEL R5, R9, R6, !P1 ;  /* 0x0000000609057207 */ /* 0x001fc60004800000 */
[----:B------:R-:W-:Y:S01]  /*e880*/  STL [R1+0x150], R17 ;  /* 0x0001501101007387 */ /* 0x000fe20000100800 */
[----:B------:R-:W-:-:S03]  /*e890*/  SEL R6, R9, R27, !P1 ;  /* 0x0000001b09067207 */ /* 0x000fc60004800000 */
[----:B------:R0:W-:Y:S04]  /*e8a0*/  STL [R1+0x154], R5 ;  /* 0x0001540501007387 */ /* 0x0001e80000100800 */
[----:B------:R1:W-:Y:S01]  /*e8b0*/  STL [R1+0x158], R16 ;  /* 0x0001581001007387 */ /* 0x0003e20000100800 */
[----:B0-----:R-:W-:-:S03]  /*e8c0*/  SEL R5, R9, R28, !P1 ;  /* 0x0000001c09057207 */ /* 0x001fc60004800000 */
[----:B------:R0:W-:Y:S01]  /*e8d0*/  STL [R1+0x15c], R6 ;  /* 0x00015c0601007387 */ /* 0x0001e20000100800 */
[----:B-1----:R-:W-:-:S03]  /*e8e0*/  SEL R16, R9, R23, !P1 ;  /* 0x0000001709107207 */ /* 0x002fc60004800000 */
[----:B------:R1:W-:Y:S01]  /*e8f0*/  STL [R1+0x164], R5 ;  /* 0x0001640501007387 */ /* 0x0003e20000100800 */
[----:B0-----:R-:W-:-:S03]  /*e900*/  SEL R6, R9, R22, !P1 ;  /* 0x0000001609067207 */ /* 0x001fc60004800000 */
[----:B------:R0:W-:Y:S01]  /*e910*/  STL [R1+0x178], R16 ;  /* 0x0001781001007387 */ /* 0x0001e20000100800 */
[----:B-1----:R-:W-:-:S03]  /*e920*/  SEL R5, R9, R26, !P1 ;  /* 0x0000001a09057207 */ /* 0x002fc60004800000 */
[----:B------:R1:W-:Y:S04]  /*e930*/  STL [R1+0x17c], R6 ;  /* 0x00017c0601007387 */ /* 0x0003e80000100800 */
[----:B------:R2:W-:Y:S01]  /*e940*/  STL [R1+0x180], R5 ;  /* 0x0001800501007387 */ /* 0x0005e20000100800 */
[C---:B0-----:R-:W-:Y:S02]  /*e950*/  SEL R16, R9.reuse, R20, !P1 ;  /* 0x0000001409107207 */ /* 0x041fe40004800000 */
[----:B-1----:R-:W-:-:S03]  /*e960*/  SEL R6, R9, R19, !P1 ;  /* 0x0000001309067207 */ /* 0x002fc60004800000 */
[----:B------:R-:W-:Y:S01]  /*e970*/  STL [R1+0x184], R16 ;  /* 0x0001841001007387 */ /* 0x000fe20000100800 */
[----:B--2---:R-:W-:-:S03]  /*e980*/  SEL R5, R9, R18, !P1 ;  /* 0x0000001209057207 */ /* 0x004fc60004800000 */
[----:B------:R0:W-:Y:S04]  /*e990*/  STL [R1+0x188], R6 ;  /* 0x0001880601007387 */ /* 0x0001e80000100800 */
[----:B------:R1:W-:Y:S01]  /*e9a0*/  STL [R1+0x18c], R5 ;  /* 0x00018c0501007387 */ /* 0x0003e20000100800 */
[----:B0-----:R-:W-:-:S03]  /*e9b0*/  SEL R6, R9, R13, !P1 ;  /* 0x0000000d09067207 */ /* 0x001fc60004800000 */
[----:B------:R-:W-:Y:S01]  /*e9c0*/  STL [R1+0x190], R14 ;  /* 0x0001900e01007387 */ /* 0x000fe20000100800 */
[----:B-1----:R-:W-:-:S03]  /*e9d0*/  SEL R5, R9, R15, !P1 ;  /* 0x0000000f09057207 */ /* 0x002fc60004800000 */
        /* <DEDUP_REMOVED lines=9> */
[C---:B-1----:R-:W-:Y:S02]  /*ea70*/  SEL R5, R9.reuse, R3, !P1 ;  /* 0x0000000309057207 */ /* 0x042fe40004800000 */
[C---:B------:R-:W-:Y:S01]  /*ea80*/  SEL R3, R9.reuse, R2, !P1 ;  /* 0x0000000209037207 */ /* 0x040fe20004800000 */
        /* <DEDUP_REMOVED lines=553> */
[C---:B------:R-:W-:Y:S02]  /*10d20*/  SEL R26, R9.reuse, R26, !P1 ;  /* 0x0000001a091a7207 */ /* 0x040fe40004800000 */
[C---:B------:R-:W-:Y:S02]  /*10d30*/  SEL R20, R9.reuse, R20, !P1 ;  /* 0x0000001409147207 */ /* 0x040fe40004800000 */
        /* <DEDUP_REMOVED lines=14> */
[----:B--2---:R-:W-:-:S05]  /*10e20*/  SEL R5, R9, R5, !P1 ;  /* 0x0000000509057207 */ /* 0x004fca0004800000 */
[----:B------:R0:W-:Y:S04]  /*10e30*/  STL [R1+0xb0], R5 ;  /* 0x0000b00501007387 */ /* 0x0001e80000100800 */
[----:B0-----:R-:W2:Y:S04]  /*10e40*/  LDL.LU R5, [R1+0xf8c] ;  /* 0x000f8c0001057983 */ /* 0x001ea80000300800 */
[----:B------:R0:W-:Y:S04]  /*10e50*/  STL [R1+0xac], R21 ;  /* 0x0000ac1501007387 */ /* 0x0001e80000100800 */
[----:B0-----:R-:W3:Y:S04]  /*10e60*/  LDL.LU R21, [R1+0xf88] ;  /* 0x000f880001157983 */ /* 0x001ee80000300800 */
[----:B------:R0:W-:Y:S04]  /*10e70*/  STL [R1+0xa8], R25 ;  /* 0x0000a81901007387 */ /* 0x0001e80000100800 */
[----:B0-----:R-:W4:Y:S04]  /*10e80*/  LDL.LU R25, [R1+0xf84] ;  /* 0x000f840001197983 */ /* 0x001f280000300800 */
[----:B------:R0:W-:Y:S04]  /*10e90*/  STL [R1+0xa4], R24 ;  /* 0x0000a41801007387 */ /* 0x0001e80000100800 */
[----:B0-----:R-:W5:Y:S04]  /*10ea0*/  LDL.LU R24, [R1+0xf80] ;  /* 0x000f800001187983 */ /* 0x001f680000300800 */
        /* <DEDUP_REMOVED lines=39> */
[----:B0-----:R-:W5:Y:S01]  /*11120*/  LDL.LU R29, [R1+0xf30] ;  /* 0x000f3000011d7983 */ /* 0x001f620000300800 */
[----:B------:R-:W-:-:S05]  /*11130*/  SEL R6, R9, R6, !P1 ;  /* 0x0000000609067207 */ /* 0x000fca0004800000 */
[----:B------:R0:W-:Y:S01]  /*11140*/  STL [R1+0x50], R6 ;  /* 0x0000500601007387 */ /* 0x0001e20000100800 */
[C---:B------:R-:W-:Y:S02]  /*11150*/  SEL R28, R9.reuse, R28, !P1 ;  /* 0x0000001c091c7207 */ /* 0x040fe40004800000 */
[C---:B0-----:R-:W-:Y:S02]  /*11160*/  SEL R6, R9.reuse, R27, !P1 ;  /* 0x0000001b09067207 */ /* 0x041fe40004800000 */
[----:B------:R-:W-:-:S03]  /*11170*/  SEL R27, R9, R4, !P1 ;  /* 0x00000004091b7207 */ /* 0x000fc60004800000 */
[----:B------:R0:W-:Y:S04]  /*11180*/  STL [R1+0x4c], R6 ;  /* 0x00004c0601007387 */ /* 0x0001e80000100800 */
[----:B------:R-:W-:Y:S04]  /*11190*/  STL [R1+0x48], R28 ;  /* 0x0000481c01007387 */ /* 0x000fe80000100800 */
[----:B------:R-:W-:Y:S01]  /*111a0*/  STL [R1+0x44], R27 ;  /* 0x0000441b01007387 */ /* 0x000fe20000100800 */
[C---:B---3--:R-:W-:Y:S02]  /*111b0*/  SEL R2, R9.reuse, R2, !P1 ;  /* 0x0000000209027207 */ /* 0x048fe40004800000 */
[----:B----4-:R-:W-:-:S02]  /*111c0*/  SEL R4, R9, R0, !P1 ;  /* 0x0000000009047207 */ /* 0x010fc40004800000 */
[C---:B--2---:R-:W-:Y:S02]  /*111d0*/  SEL R0, R9.reuse, R3, !P1 ;  /* 0x0000000309007207 */ /* 0x044fe40004800000 */
[C---:B-----5:R-:W-:Y:S02]  /*111e0*/  SEL R3, R9.reuse, R7, !P1 ;  /* 0x0000000709037207 */ /* 0x060fe40004800000 */
[----:B0-----:R-:W-:-:S05]  /*111f0*/  SEL R6, R9, R29, !P1 ;  /* 0x0000001d09067207 */ /* 0x001fca0004800000 */
[----:B------:R-:W-:Y:S04]  /*11200*/  STL [R1+0x3c], R6 ;  /* 0x00003c0601007387 */ /* 0x000fe80000100800 */
[----:B------:R0:W-:Y:S04]  /*11210*/  STL [R1+0x34], R4 ;  /* 0x0000340401007387 */ /* 0x0001e80000100800 */
[----:B------:R1:W-:Y:S04]  /*11220*/  STL [R1+0x30], R2 ;  /* 0x0000300201007387 */ /* 0x0003e80000100800 */
[----:B------:R2:W-:Y:S01]  /*11230*/  STL [R1+0x2c], R0 ;  /* 0x00002c0001007387 */ /* 0x0005e20000100800 */
[----:B0-----:R-:W-:-:S02]  /*11240*/  SEL R4, R9, R11, !P1 ;  /* 0x0000000b09047207 */ /* 0x001fc40004800000 */
[C---:B-1----:R-:W-:Y:S01]  /*11250*/  SEL R2, R9.reuse, R8, !P1 ;  /* 0x0000000809027207 */ /* 0x042fe20004800000 */
[----:B------:R-:W-:Y:S01]  /*11260*/  STL [R1+0x24], R3 ;  /* 0x0000240301007387 */ /* 0x000fe20000100800 */
[----:B--2---:R-:W-:-:S03]  /*11270*/  SEL R0, R9, R10, !P1 ;  /* 0x0000000a09007207 */ /* 0x004fc60004800000 */
[----:B------:R0:W-:Y:S04]  /*11280*/  STL [R1+0x1c], R2 ;  /* 0x00001c0201007387 */ /* 0x0001e80000100800 */
[----:B------:R-:W-:Y:S04]  /*11290*/  STL [R1+0xe84], R4 ;  /* 0x000e840401007387 */ /* 0x000fe80000100800 */
[----:B------:R1:W-:Y:S04]  /*112a0*/  STL [R1+0x14], R0 ;  /* 0x0000140001007387 */ /* 0x0003e80000100800 */
[----:B------:R-:W2:Y:S04]  /*112b0*/  LDL R10, [R1+0x3f4] ;  /* 0x0003f400010a7983 */ /* 0x000ea80000100800 */
[----:B0-----:R-:W3:Y:S01]  /*112c0*/  LDL.LU R2, [R1+0x4] ;  /* 0x0000040001027983 */ /* 0x001ee20000300800 */
[----:B-1----:R-:W-:-:S05]  /*112d0*/  SEL R0, R9, R12, !P1 ;  /* 0x0000000c09007207 */ /* 0x002fca0004800000 */
[----:B------:R0:W-:Y:S01]  /*112e0*/  STL [R1+0x8], R0 ;  /* 0x0000080001007387 */ /* 0x0001e20000100800 */
[C---:B------:R-:W-:Y:S02]  /*112f0*/  SEL R6, R9.reuse, R15, !P1 ;  /* 0x0000000f09067207 */ /* 0x040fe40004800000 */
[C---:B------:R-:W-:Y:S01]  /*11300*/  SEL R29, R9.reuse, R13, !P1 ;  /* 0x0000000d091d7207 */ /* 0x040fe20004800000 */
[----:B------:R-:W4:Y:S01]  /*11310*/  LDL.LU R3, [R1+0x10] ;  /* 0x0000100001037983 */ /* 0x000f220000300800 */
[C---:B------:R-:W-:Y:S02]  /*11320*/  SEL R28, R9.reuse, R14, !P1 ;  /* 0x0000000e091c7207 */ /* 0x040fe40004800000 */
[C---:B------:R-:W-:Y:S01]  /*11330*/  SEL R27, R9.reuse, R18, !P1 ;  /* 0x00000012091b7207 */ /* 0x040fe20004800000 */
[----:B------:R-:W5:Y:S01]  /*11340*/  LDL.LU R7, [R1+0x18] ;  /* 0x0000180001077983 */ /* 0x000f620000300800 */
[----:B0-----:R-:W0:Y:S01]  /*11350*/  S2R R0, SR_TID.X ;  /* 0x0000000000007919 */ /* 0x001e220000002100 */
[----:B------:R-:W-:-:S02]  /*11360*/  SEL R19, R9, R19, !P1 ;  /* 0x0000001309137207 */ /* 0x000fc40004800000 */
[C---:B------:R-:W-:Y:S01]  /*11370*/  SEL R20, R9.reuse, R20, !P1 ;  /* 0x0000001409147207 */ /* 0x040fe20004800000 */
[----:B------:R-:W-:Y:S01]  /*11380*/  STL [R1+0xe88], R6 ;  /* 0x000e880601007387 */ /* 0x000fe20000100800 */
[C---:B------:R-:W-:Y:S02]  /*11390*/  SEL R26, R9.reuse, R26, !P1 ;  /* 0x0000001a091a7207 */ /* 0x040fe40004800000 */
[C---:B------:R-:W-:Y:S01]  /*113a0*/  SEL R22, R9.reuse, R22, !P1 ;  /* 0x0000001609167207 */ /* 0x040fe20004800000 */
[----:B------:R-:W-:Y:S01]  /*113b0*/  STL [R1+0xe8c], R29 ;  /* 0x000e8c1d01007387 */ /* 0x000fe20000100800 */
[----:B------:R-:W-:-:S03]  /*113c0*/  SEL R23, R9, R23, !P1 ;  /* 0x0000001709177207 */ /* 0x000fc60004800000 */
        /* <DEDUP_REMOVED lines=9> */
[----:B0-----:R-:W-:-:S03]  /*11460*/  LOP3.LUT R0, R0, 0x1f, RZ, 0xc0, !PT ;  /* 0x0000001f00007812 */ /* 0x001fc600078ec0ff */
[----:B------:R-:W-:Y:S01]  /*11470*/  STL [R1+0xea4], R22 ;  /* 0x000ea41601007387 */ /* 0x000fe20000100800 */
[C---:B------:R-:W-:Y:S01]  /*11480*/  SEL R21, R9.reuse, R21, !P1 ;  /* 0x0000001509157207 */ /* 0x040fe20004800000 */
[----:B------:R-:W-:Y:S02]  /*11490*/  IMAD R0, R0, UR8, RZ ;  /* 0x0000000800007c24 */ /* 0x000fe4000f8e02ff */
[----:B------:R-:W-:Y:S01]  /*114a0*/  STL [R1+0xea8], R23 ;  /* 0x000ea81701007387 */ /* 0x000fe20000100800 */
[----:B------:R-:W-:Y:S01]  /*114b0*/  SEL R5, R9, R5, !P1 ;  /* 0x0000000509057207 */ /* 0x000fe20004800000 */
[----:B------:R-:W-:Y:S02]  /*114c0*/  IMAD R4, RZ, RZ, -UR7 ;  /* 0x80000007ff047e24 */ /* 0x000fe4000f8e02ff */
[----:B------:R0:W-:Y:S01]  /*114d0*/  STL [R1+0xeac], R16 ;  /* 0x000eac1001007387 */ /* 0x0001e20000100800 */
[----:B------:R-:W-:Y:S01]  /*114e0*/  LEA.HI.X.SX32 R0, R0, UR13, 0x1, P2 ;  /* 0x0000000d00007c11 */ /* 0x000fe200090f0eff */
[----:B------:R-:W-:-:S02]  /*114f0*/  ULDC.64 UR12, c[0x0][0x210] ;  /* 0x00008400000c7ab9 */ /* 0x000fc40000000a00 */
[----:B------:R-:W-:Y:S04]  /*11500*/  STL [R1+0xeb0], R17 ;  /* 0x000eb01101007387 */ /* 0x000fe80000100800 */
[----:B------:R-:W-:Y:S04]  /*11510*/  STL [R1+0xeb4], R24 ;  /* 0x000eb41801007387 */ /* 0x000fe80000100800 */
[----:B------:R-:W-:Y:S04]  /*11520*/  STL [R1+0xeb8], R25 ;  /* 0x000eb81901007387 */ /* 0x000fe80000100800 */
[----:B------:R-:W-:Y:S04]  /*11530*/  STL [R1+0xebc], R21 ;  /* 0x000ebc1501007387 */ /* 0x000fe80000100800 */
[----:B------:R2:W-:Y:S04]  /*11540*/  STL [R1+0xec0], R5 ;  /* 0x000ec00501007387 */ /* 0x0005e80000100800 */
[----:B------:R-:W5:Y:S04]  /*11550*/  LDL.LU R8, [R1+0x20] ;  /* 0x0000200001087983 */ /* 0x000f680000300800 */
[----:B0-----:R-:W5:Y:S04]  /*11560*/  LDL.LU R16, [R1+0x28] ;  /* 0x0000280001107983 */ /* 0x001f680000300800 */
[----:B------:R0:W-:Y:S01]  /*11570*/  STL [R1+0xec4], R0 ;  /* 0x000ec40001007387 */ /* 0x0001e20000100800 */
[----:B--2---:R-:W-:-:S03]  /*11580*/  IMAD R5, R4, 0x4, R10 ;  /* 0x0000000404057824 */ /* 0x004fc600078e020a */
[----:B------:R-:W2:Y:S01]  /*11590*/  LDL.LU R10, [R1+0x38] ;  /* 0x00003800010a7983 */ /* 0x000ea20000300800 */
[----:B0-----:R-:W-:-:S03]  /*115a0*/  IMAD R0, R4, 0x4, R5 ;  /* 0x0000000404007824 */ /* 0x001fc600078e0205 */
[----:B------:R-:W2:Y:S01]  /*115b0*/  LDL.LU R11, [R1+0x40] ;  /* 0x00004000010b7983 */ /* 0x000ea20000300800 */
[----:B---3--:R-:W-:-:S03]  /*115c0*/  IMAD R2, R2, UR6, RZ ;  /* 0x0000000602027c24 */ /* 0x008fc6000f8e02ff */
[----:B------:R-:W3:Y:S04]  /*115d0*/  LDL.LU R12, [R1+0xfc] ;  /* 0x0000fc00010c7983 */ /* 0x000ee80000300800 */
[----:B------:R-:W-:Y:S04]  /*115e0*/  STL [R1+0x324], R5 ;  /* 0x0003240501007387 */ /* 0x000fe80000100800 */
[----:B------:R-:W3:Y:S04]  /*115f0*/  LDL.LU R13, [R1+0x100] ;  /* 0x00010000010d7983 */ /* 0x000ee80000300800 */
[----:B------:R-:W3:Y:S04]  /*11600*/  LDL.LU R14, [R1+0x104] ;  /* 0x00010400010e7983 */ /* 0x000ee80000300800 */
[----:B------:R0:W-:Y:S04]  /*11610*/  STL [R1+0x328], R0 ;  /* 0x0003280001007387 */ /* 0x0001e80000100800 */
[----:B------:R-:W3:Y:S04]  /*11620*/  LDL.LU R15, [R1+0x108] ;  /* 0x00010800010f7983 */ /* 0x000ee80000300800 */
[----:B------:R-:W3:Y:S04]  /*11630*/  LDL.LU R18, [R1+0x118] ;  /* 0x0001180001127983 */ /* 0x000ee80000300800 */
[----:B------:R-:W-:Y:S04]  /*11640*/  STL [R1+0xec8], R2 ;  /* 0x000ec80201007387 */ /* 0x000fe80000100800 */
[----:B------:R-:W0:Y:S04]  /*11650*/  LDL.LU R23, [R1+0x120] ;  /* 0x0001200001177983 */ /* 0x000e280000300800 */
[----:B------:R-:W3:Y:S04]  /*11660*/  LDL.LU R22, [R1+0x128] ;  /* 0x0001280001167983 */ /* 0x000ee80000300800 */
[----:B------:R-:W3:Y:S04]  /*11670*/  LDL.LU R26, [R1+0x12c] ;  /* 0x00012c00011a7983 */ /* 0x000ee80000300800 */
[----:B------:R-:W3:Y:S04]  /*11680*/  LDL.LU R20, [R1+0x130] ;  /* 0x0001300001147983 */ /* 0x000ee80000300800 */
[----:B------:R-:W3:Y:S04]  /*11690*/  LDL.LU R19, [R1+0x134] ;  /* 0x0001340001137983 */ /* 0x000ee80000300800 */
[----:B------:R-:W3:Y:S04]  /*116a0*/  LDL.LU R27, [R1+0x138] ;  /* 0x00013800011b7983 */ /* 0x000ee80000300800 */
[----:B------:R-:W3:Y:S04]  /*116b0*/  LDL.LU R28, [R1+0x13c] ;  /* 0x00013c00011c7983 */ /* 0x000ee80000300800 */
[----:B------:R-:W3:Y:S01]  /*116c0*/  LDL.LU R29, [R1+0x140] ;  /* 0x00014000011d7983 */ /* 0x000ee20000300800 */
[----:B----4-:R-:W-:-:S02]  /*116d0*/  IMAD R3, R3, UR6, RZ ;  /* 0x0000000603037c24 */ /* 0x010fc4000f8e02ff */
[----:B-----5:R-:W-:Y:S01]  /*116e0*/  IMAD R7, R7, UR6, RZ ;  /* 0x0000000607077c24 */ /* 0x020fe2000f8e02ff */
[----:B------:R-:W4:Y:S04]  /*116f0*/  LDL.LU R6, [R1+0x144] ;  /* 0x0001440001067983 */ /* 0x000f280000300800 */
[----:B------:R-:W5:Y:S04]  /*11700*/  LDL.LU R4, [R1+0x14c] ;  /* 0x00014c0001047983 */ /* 0x000f680000300800 */
[----:B------:R1:W-:Y:S01]  /*11710*/  STL [R1+0xecc], R3 ;  /* 0x000ecc0301007387 */ /* 0x0003e20000100800 */
[----:B------:R-:W-:-:S03]  /*11720*/  IMAD R8, R8, UR6, RZ ;  /* 0x0000000608087c24 */ /* 0x000fc6000f8e02ff */
[----:B------:R-:W-:Y:S01]  /*11730*/  STL [R1+0xed0], R7 ;  /* 0x000ed00701007387 */ /* 0x000fe20000100800 */
[----:B------:R-:W-:-:S03]  /*11740*/  IMAD R9, R16, UR6, RZ ;  /* 0x0000000610097c24 */ /* 0x000fc6000f8e02ff */
[----:B------:R-:W-:Y:S04]  /*11750*/  STL [R1+0xed4], R8 ;  /* 0x000ed40801007387 */ /* 0x000fe80000100800 */
[----:B------:R-:W-:Y:S01]  /*11760*/  STL [R1+0xed8], R9 ;  /* 0x000ed80901007387 */ /* 0x000fe20000100800 */
[----:B--2---:R-:W-:Y:S02]  /*11770*/  IMAD R10, R10, UR6, RZ ;  /* 0x000000060a0a7c24 */ /* 0x004fe4000f8e02ff */
[----:B------:R-:W-:-:S03]  /*11780*/  IMAD R11, R11, UR6, RZ ;  /* 0x000000060b0b7c24 */ /* 0x000fc6000f8e02ff */
[----:B------:R-:W-:Y:S01]  /*11790*/  STL [R1+0xedc], R10 ;  /* 0x000edc0a01007387 */ /* 0x000fe20000100800 */
[----:B---3--:R-:W-:-:S03]  /*117a0*/  IMAD R12, R12, UR6, RZ ;  /* 0x000000060c0c7c24 */ /* 0x008fc6000f8e02ff */
[----:B------:R-:W-:Y:S01]  /*117b0*/  STL [R1+0xee0], R11 ;  /* 0x000ee00b01007387 */ /* 0x000fe20000100800 */
[----:B------:R-:W-:-:S03]  /*117c0*/  IMAD R13, R13, UR6, RZ ;  /* 0x000000060d0d7c24 */ /* 0x000fc6000f8e02ff */
[----:B------:R-:W-:Y:S01]  /*117d0*/  STL [R1+0xee4], R12 ;  /* 0x000ee40c01007387 */ /* 0x000fe20000100800 */
[----:B------:R-:W-:-:S03]  /*117e0*/  IMAD R14, R14, UR6, RZ ;  /* 0x000000060e0e7c24 */ /* 0x000fc6000f8e02ff */
[----:B------:R-:W-:Y:S01]  /*117f0*/  STL [R1+0xee8], R13 ;  /* 0x000ee80d01007387 */ /* 0x000fe20000100800 */
[----:B------:R-:W-:-:S03]  /*11800*/  IMAD R15, R15, UR6, RZ ;  /* 0x000000060f0f7c24 */ /* 0x000fc6000f8e02ff */
[----:B------:R-:W-:Y:S01]  /*11810*/  STL [R1+0xeec], R14 ;  /* 0x000eec0e01007387 */ /* 0x000fe20000100800 */
[----:B------:R-:W-:-:S03]  /*11820*/  IMAD R18, R18, UR6, RZ ;  /* 0x0000000612127c24 */ /* 0x000fc6000f8e02ff */
[----:B------:R-:W-:Y:S01]  /*11830*/  STL [R1+0xef0], R15 ;  /* 0x000ef00f01007387 */ /* 0x000fe20000100800 */
[----:B0-----:R-:W-:-:S03]  /*11840*/  IMAD R0, R23, UR6, RZ ;  /* 0x0000000617007c24 */ /* 0x001fc6000f8e02ff */
[----:B------:R-:W-:Y:S01]  /*11850*/  STL [R1+0xef4], R18 ;  /* 0x000ef41201007387 */ /* 0x000fe20000100800 */
[----:B-1----:R-:W-:-:S03]  /*11860*/  IMAD R3, R22, UR6, RZ ;  /* 0x0000000616037c24 */ /* 0x002fc6000f8e02ff */
[----:B------:R0:W-:Y:S01]  /*11870*/  STL [R1+0x4], R0 ;  /* 0x0000040001007387 */ /* 0x0001e20000100800 */
[----:B------:R-:W-:-:S03]  /*11880*/  IMAD R2, R26, UR6, RZ ;  /* 0x000000061a027c24 */ /* 0x000fc6000f8e02ff */
[----:B------:R1:W-:Y:S01]  /*11890*/  STL [R1+0x10], R3 ;  /* 0x0000100301007387 */ /* 0x0003e20000100800 */
[----:B0-----:R-:W-:-:S03]  /*118a0*/  IMAD R0, R20, UR6, RZ ;  /* 0x0000000614007c24 */ /* 0x001fc6000f8e02ff */
[----:B------:R0:W-:Y:S01]  /*118b0*/  STL [R1+0x18], R2 ;  /* 0x0000180201007387 */ /* 0x0001e20000100800 */
[----:B-1----:R-:W-:-:S03]  /*118c0*/  IMAD R3, R19, UR6, RZ ;  /* 0x0000000613037c24 */ /* 0x002fc6000f8e02ff */
[----:B------:R1:W-:Y:S04]  /*118d0*/  STL [R1+0x20], R0 ;  /* 0x0000200001007387 */ /* 0x0003e80000100800 */
[----:B------:R2:W-:Y:S01]  /*118e0*/  STL [R1+0x28], R3 ;  /* 0x0000280301007387 */ /* 0x0005e20000100800 */
[----:B0-----:R-:W-:Y:S02]  /*118f0*/  IMAD R2, R27, UR6, RZ ;  /* 0x000000061b027c24 */ /* 0x001fe4000f8e02ff */
[----:B-1----:R-:W-:-:S03]  /*11900*/  IMAD R0, R28, UR6, RZ ;  /* 0x000000061c007c24 */ /* 0x002fc6000f8e02ff */
[----:B------:R4:W-:Y:S01]  /*11910*/  STL [R1+0x38], R2 ;  /* 0x0000380201007387 */ /* 0x0009e20000100800 */
[----:B--2---:R-:W-:-:S03]  /*11920*/  IMAD R3, R29, UR6, RZ ;  /* 0x000000061d037c24 */ /* 0x004fc6000f8e02ff */
[----:B------:R5:W-:Y:S04]  /*11930*/  STL [R1+0x40], R0 ;  /* 0x0000400001007387 */ /* 0x000be80000100800 */
[----:B------:R-:W-:Y:S04]  /*11940*/  STL [R1+0xfc], R3 ;  /* 0x0000fc0301007387 */ /* 0x000fe80000100800 */
[----:B------:R-:W2:Y:S01]  /*11950*/  LDL.LU R18, [R1+0x158] ;  /* 0x0001580001127983 */ /* 0x000ea20000300800 */
[----:B----4-:R-:W-:Y:S02]  /*11960*/  IMAD R2, R6, UR6, RZ ;  /* 0x0000000606027c24 */ /* 0x010fe4000f8e02ff */
[----:B-----5:R-:W-:-:S03]  /*11970*/  IMAD R0, R4, UR6, RZ ;  /* 0x0000000604007c24 */ /* 0x020fc6000f8e02ff */
[----:B------:R-:W-:Y:S04]  /*11980*/  STL [R1+0x100], R2 ;  /* 0x0001000201007387 */ /* 0x000fe80000100800 */
[----:B--2---:R0:W-:Y:S04]  /*11990*/  STL [R1+0xf28], R18 ;  /* 0x000f281201007387 */ /* 0x0041e80000100800 */
[----:B------:R-:W-:Y:S04]  /*119a0*/  STL [R1+0x104], R0 ;  /* 0x0001040001007387 */ /* 0x000fe80000100800 */
        /* <DEDUP_REMOVED lines=31> */
[----:B--2---:R-:W-:-:S05]  /*11ba0*/  IMAD R18, R18, UR6, RZ ;  /* 0x0000000612127c24 */ /* 0x004fca000f8e02ff */
[----:B------:R0:W-:Y:S04]  /*11bb0*/  STL [R1+0x108], R18 ;  /* 0x0001081201007387 */ /* 0x0001e80000100800 */
[----:B0-----:R-:W2:Y:S02]  /*11bc0*/  LDL.LU R18, [R1+0xf2c] ;  /* 0x000f2c0001127983 */ /* 0x001ea40000300800 */
[----:B--2---:R-:W-:-:S05]  /*11bd0*/  IMAD R18, R18, UR6, RZ ;  /* 0x0000000612127c24 */ /* 0x004fca000f8e02ff */
[----:B------:R0:W-:Y:S04]  /*11be0*/  STL [R1+0x10c], R18 ;  /* 0x00010c1201007387 */ /* 0x0001e80000100800 */
[----:B0-----:R-:W2:Y:S02]  /*11bf0*/  LDL.LU R18, [R1+0xf28] ;  /* 0x000f280001127983 */ /* 0x001ea40000300800 */
[----:B--2---:R-:W-:-:S05]  /*11c00*/  IMAD R18, R18, UR6, RZ ;  /* 0x0000000612127c24 */ /* 0x004fca000f8e02ff */
[----:B------:R3:W-:Y:S02]  /*11c10*/  STL [R1+0x110], R18 ;  /* 0x0001101201007387 */ /* 0x0007e40000100800 */
[----:B---3--:R-:W-:Y:S02]  /*11c20*/  IMAD R18, R15, UR6, RZ ;  /* 0x000000060f127c24 */ /* 0x008fe4000f8e02ff */
[----:B----4-:R-:W-:Y:S02]  /*11c30*/  IMAD R15, R14, UR6, RZ ;  /* 0x000000060e0f7c24 */ /* 0x010fe4000f8e02ff */
[----:B-----5:R-:W-:Y:S02]  /*11c40*/  IMAD R14, R13, UR6, RZ ;  /* 0x000000060d0e7c24 */ /* 0x020fe4000f8e02ff */
[----:B------:R-:W-:Y:S01]  /*11c50*/  IMAD R13, R12, UR6, RZ ;  /* 0x000000060c0d7c24 */ /* 0x000fe2000f8e02ff */
[----:B------:R-:W-:Y:S01]  /*11c60*/  STL [R1+0x118], R18 ;  /* 0x0001181201007387 */ /* 0x000fe20000100800 */
[----:B------:R-:W-:-:S02]  /*11c70*/  IMAD R12, R11, UR6, RZ ;  /* 0x000000060b0c7c24 */ /* 0x000fc4000f8e02ff */
[----:B------:R-:W-:Y:S01]  /*11c80*/  IMAD R11, R10, UR6, RZ ;  /* 0x000000060a0b7c24 */ /* 0x000fe2000f8e02ff */
[----:B------:R-:W-:Y:S01]  /*11c90*/  STL [R1+0x120], R15 ;  /* 0x0001200f01007387 */ /* 0x000fe20000100800 */
[----:B------:R-:W-:Y:S02]  /*11ca0*/  IMAD R10, R9, UR6, RZ ;  /* 0x00000006090a7c24 */ /* 0x000fe4000f8e02ff */
[----:B------:R-:W-:Y:S01]  /*11cb0*/  IMAD R9, R8, UR6, RZ ;  /* 0x0000000608097c24 */ /* 0x000fe2000f8e02ff */
[----:B------:R-:W-:Y:S01]  /*11cc0*/  STL [R1+0x128], R14 ;  /* 0x0001280e01007387 */ /* 0x000fe20000100800 */
[----:B------:R-:W-:Y:S02]  /*11cd0*/  IMAD R8, R7, UR6, RZ ;  /* 0x0000000607087c24 */ /* 0x000fe4000f8e02ff */
[----:B------:R-:W-:Y:S01]  /*11ce0*/  IMAD R7, R3, UR6, RZ ;  /* 0x0000000603077c24 */ /* 0x000fe2000f8e02ff */
[----:B------:R-:W-:Y:S01]  /*11cf0*/  STL [R1+0x12c], R13 ;  /* 0x00012c0d01007387 */ /* 0x000fe20000100800 */
[----:B------:R-:W-:-:S03]  /*11d00*/  IMAD R3, R2, UR6, RZ ;  /* 0x0000000602037c24 */ /* 0x000fc6000f8e02ff */
[----:B------:R-:W-:Y:S04]  /*11d10*/  STL [R1+0x130], R12 ;  /* 0x0001300c01007387 */ /* 0x000fe80000100800 */
[----:B------:R-:W-:Y:S01]  /*11d20*/  STL [R1+0x134], R11 ;  /* 0x0001340b01007387 */ /* 0x000fe20000100800 */
[----:B------:R-:W-:-:S03]  /*11d30*/  IMAD R2, R0, UR6, RZ ;  /* 0x0000000600027c24 */ /* 0x000fc6000f8e02ff */
[----:B------:R-:W-:Y:S01]  /*11d40*/  STL [R1+0x138], R10 ;  /* 0x0001380a01007387 */ /* 0x000fe20000100800 */
[----:B------:R-:W-:-:S03]  /*11d50*/  IMAD R0, R5, UR6, RZ ;  /* 0x0000000605007c24 */ /* 0x000fc6000f8e02ff */
[----:B------:R-:W-:Y:S04]  /*11d60*/  STL [R1+0x13c], R9 ;  /* 0x00013c0901007387 */ /* 0x000fe80000100800 */
[----:B------:R-:W-:Y:S04]  /*11d70*/  STL [R1+0x140], R8 ;  /* 0x0001400801007387 */ /* 0x000fe80000100800 */
[----:B------:R-:W-:Y:S04]  /*11d80*/  STL [R1+0x144], R7 ;  /* 0x0001440701007387 */ /* 0x000fe80000100800 */
[----:B------:R0:W-:Y:S04]  /*11d90*/  STL [R1+0x148], R3 ;  /* 0x0001480301007387 */ /* 0x0001e80000100800 */
[----:B------:R1:W-:Y:S01]  /*11da0*/  STL [R1+0x14c], R2 ;  /* 0x00014c0201007387 */ /* 0x0003e20000100800 */
[----:B0-----:R-:W-:-:S03]  /*11db0*/  IMAD R3, R21, UR6, RZ ;  /* 0x0000000615037c24 */ /* 0x001fc6000f8e02ff */
[----:B------:R0:W-:Y:S01]  /*11dc0*/  STL [R1+0x150], R0 ;  /* 0x0001500001007387 */ /* 0x0001e20000100800 */
[----:B-1----:R-:W-:-:S03]  /*11dd0*/  IMAD R2, R25, UR6, RZ ;  /* 0x0000000619027c24 */ /* 0x002fc6000f8e02ff */
        /* <DEDUP_REMOVED lines=25> */
[----:B0-----:R-:W-:Y:S02]  /*11f70*/  IMAD R2, R6, UR6, RZ ;  /* 0x0000000606027c24 */ /* 0x001fe4000f8e02ff */
[----:B-1----:R-:W-:-:S03]  /*11f80*/  IMAD R0, R4, UR6, RZ ;  /* 0x0000000604007c24 */ /* 0x002fc6000f8e02ff */
        /* <DEDUP_REMOVED lines=524> */
[----:B0-----:R-:W2:Y:S01]  /*14050*/  LDL.LU R18, [R1+0xef8] ;  /* 0x000ef80001127983 */ /* 0x001ea20000300800 */
[----:B---3--:R-:W-:Y:S02]  /*14060*/  IMAD R15, R15, UR6, RZ ;  /* 0x000000060f0f7c24 */ /* 0x008fe4000f8e02ff */
[----:B----4-:R-:W-:Y:S02]  /*14070*/  IMAD R14, R14, UR6, RZ ;  /* 0x000000060e0e7c24 */ /* 0x010fe4000f8e02ff */
[----:B-----5:R-:W-:Y:S02]  /*14080*/  IMAD R13, R13, UR6, RZ ;  /* 0x000000060d0d7c24 */ /* 0x020fe4000f8e02ff */
[----:B------:R-:W-:-:S02]  /*14090*/  IMAD R12, R12, UR6, RZ ;  /* 0x000000060c0c7c24 */ /* 0x000fc4000f8e02ff */
[----:B------:R-:W-:Y:S02]  /*140a0*/  IMAD R11, R11, UR6, RZ ;  /* 0x000000060b0b7c24 */ /* 0x000fe4000f8e02ff */
[----:B------:R-:W-:Y:S02]  /*140b0*/  IMAD R10, R10, UR6, RZ ;  /* 0x000000060a0a7c24 */ /* 0x000fe4000f8e02ff */
[----:B------:R-:W-:Y:S02]  /*140c0*/  IMAD R9, R9, UR6, RZ ;  /* 0x0000000609097c24 */ /* 0x000fe4000f8e02ff */
[----:B------:R-:W-:Y:S02]  /*140d0*/  IMAD R8, R8, UR6, RZ ;  /* 0x0000000608087c24 */ /* 0x000fe4000f8e02ff */
[----:B------:R-:W-:Y:S02]  /*140e0*/  IMAD R7, R7, UR6, RZ ;  /* 0x0000000607077c24 */ /* 0x000fe4000f8e02ff */
        /* <DEDUP_REMOVED lines=19> */
[----:B--2---:R-:W-:-:S05]  /*14220*/  IMAD R18, R18, UR6, RZ ;  /* 0x0000000612127c24 */ /* 0x004fca000f8e02ff */
        /* <DEDUP_REMOVED lines=57> */
[----:B0-----:R-:W5:Y:S02]  /*145c0*/  LDL.LU R4, [R1+0xe84] ;  /* 0x000e840001047983 */ /* 0x001f640000300800 */
[----:B-----5:R-:W-:-:S05]  /*145d0*/  IMAD R4, R4, UR6, RZ ;  /* 0x0000000604047c24 */ /* 0x020fca000f8e02ff */
[----:B------:R0:W-:Y:S04]  /*145e0*/  STL [R1+0xc], R4 ;  /* 0x00000c0401007387 */ /* 0x0001e80000100800 */
[----:B0-----:R-:W5:Y:S02]  /*145f0*/  LDL.LU R4, [R1+0xe80] ;  /* 0x000e800001047983 */ /* 0x001f640000300800 */
[----:B-----5:R-:W-:-:S05]  /*14600*/  IMAD R4, R4, UR9, RZ ;  /* 0x0000000904047c24 */ /* 0x020fca000f8e02ff */
[----:B------:R0:W-:Y:S04]  /*14610*/  STL [R1+0xe50], R4 ;  /* 0x000e500401007387 */ /* 0x0001e80000100800 */
[----:B0-----:R-:W5:Y:S01]  /*14620*/  LDL.LU R4, [R1+0x8] ;  /* 0x0000080001047983 */ /* 0x001f620000300800 */
[----:B---3--:R-:W-:Y:S02]  /*14630*/  IMAD R29, R29, UR6, RZ ;  /* 0x000000061d1d7c24 */ /* 0x008fe4000f8e02ff */
[----:B-----5:R-:W-:-:S05]  /*14640*/  IMAD R4, R4, UR6, RZ ;  /* 0x0000000604047c24 */ /* 0x020fca000f8e02ff */
[----:B------:R4:W-:Y:S02]  /*14650*/  STL [R1+0x8], R4 ;  /* 0x0000080401007387 */ /* 0x0009e40000100800 */
[----:B----4-:R-:W-:Y:S02]  /*14660*/  IMAD R4, R6, UR6, RZ ;  /* 0x0000000606047c24 */ /* 0x010fe4000f8e02ff */
[----:B------:R-:W3:Y:S01]  /*14670*/  LDL.LU R6, [R1+0xe7c] ;  /* 0x000e7c0001067983 */ /* 0x000ee20000300800 */
[----:B--2---:R-:W-:Y:S02]  /*14680*/  IMAD R28, R28, UR6, RZ ;  /* 0x000000061c1c7c24 */ /* 0x004fe4000f8e02ff */
[----:B------:R-:W-:Y:S01]  /*14690*/  IMAD R27, R27, UR6, RZ ;  /* 0x000000061b1b7c24 */ /* 0x000fe2000f8e02ff */
[----:B------:R-:W-:Y:S01]  /*146a0*/  STL [R1+0xe54], R4 ;  /* 0x000e540401007387 */ /* 0x000fe20000100800 */
[----:B------:R-:W-:Y:S02]  /*146b0*/  IMAD R19, R19, UR6, RZ ;  /* 0x0000000613137c24 */ /* 0x000fe4000f8e02ff */
[----:B------:R-:W-:Y:S01]  /*146c0*/  IMAD R20, R20, UR6, RZ ;  /* 0x0000000614147c24 */ /* 0x000fe2000f8e02ff */
[----:B------:R-:W-:Y:S01]  /*146d0*/  STL [R1+0xe58], R29 ;  /* 0x000e581d01007387 */ /* 0x000fe20000100800 */
[----:B------:R-:W-:-:S02]  /*146e0*/  IMAD R26, R26, UR6, RZ ;  /* 0x000000061a1a7c24 */ /* 0x000fc4000f8e02ff */
[----:B------:R-:W-:Y:S01]  /*146f0*/  IMAD R22, R22, UR6, RZ ;  /* 0x0000000616167c24 */ /* 0x000fe2000f8e02ff */
[----:B------:R-:W-:Y:S01]  /*14700*/  STL [R1+0xe5c], R28 ;  /* 0x000e5c1c01007387 */ /* 0x000fe20000100800 */
[----:B------:R-:W-:Y:S02]  /*14710*/  IMAD R23, R23, UR6, RZ ;  /* 0x0000000617177c24 */ /* 0x000fe4000f8e02ff */
[----:B------:R-:W-:Y:S01]  /*14720*/  IMAD R16, R16, UR6, RZ ;  /* 0x0000000610107c24 */ /* 0x000fe2000f8e02ff */
[----:B------:R-:W-:Y:S04]  /*14730*/  STL [R1+0xe60], R27 ;  /* 0x000e601b01007387 */ /* 0x000fe80000100800 */
[----:B------:R-:W-:Y:S04]  /*14740*/  STL [R1+0xe64], R19 ;  /* 0x000e641301007387 */ /* 0x000fe80000100800 */
[----:B------:R-:W-:Y:S04]  /*14750*/  STL [R1+0xe68], R20 ;  /* 0x000e681401007387 */ /* 0x000fe80000100800 */
[----:B------:R-:W-:Y:S04]  /*14760*/  STL [R1+0xe6c], R26 ;  /* 0x000e6c1a01007387 */ /* 0x000fe80000100800 */
[----:B------:R-:W-:Y:S04]  /*14770*/  STL [R1+0xe70], R22 ;  /* 0x000e701601007387 */ /* 0x000fe80000100800 */
[----:B------:R-:W-:Y:S04]  /*14780*/  STL [R1+0xe74], R23 ;  /* 0x000e741701007387 */ /* 0x000fe80000100800 */
[----:B------:R0:W-:Y:S04]  /*14790*/  STL [R1+0xe78], R16 ;  /* 0x000e781001007387 */ /* 0x0001e80000100800 */
[----:B0-----:R-:W2:Y:S01]  /*147a0*/  LDL.LU R16, [R1+0x18] ;  /* 0x0000180001107983 */ /* 0x001ea20000300800 */
[----:B---3--:R-:W-:-:S02]  /*147b0*/  IADD3 R19, P1, R2, R6, RZ ;  /* 0x0000000602137210 */ /* 0x008fc40007f3e0ff */
[----:B------:R-:W-:-:S03]  /*147c0*/  IADD3 R4, P2, R3, R6, RZ ;  /* 0x0000000603047210 */ /* 0x000fc60007f5e0ff */
[----:B------:R0:W-:Y:S04]  /*147d0*/  STL [R1+0xdf4], R19 ;  /* 0x000df41301007387 */ /* 0x0001e80000100800 */
[----:B------:R1:W-:Y:S04]  /*147e0*/  STL [R1+0xdf8], R4 ;  /* 0x000df80401007387 */ /* 0x0003e80000100800 */
[----:B------:R-:W3:Y:S01]  /*147f0*/  LDL.LU R23, [R1+0x20] ;  /* 0x0000200001177983 */ /* 0x000ee20000300800 */
[-C--:B0-----:R-:W-:Y:S02]  /*14800*/  IADD3 R19, P3, R7, R6.reuse, RZ ;  /* 0x0000000607137210 */ /* 0x081fe40007f7e0ff */
[----:B-1----:R-:W-:-:S03]  /*14810*/  IADD3 R4, P4, R8, R6, RZ ;  /* 0x0000000608047210 */ /* 0x002fc60007f9e0ff */
[----:B------:R0:W-:Y:S04]  /*14820*/  STL [R1+0xdfc], R19 ;  /* 0x000dfc1301007387 */ /* 0x0001e80000100800 */
[----:B------:R1:W-:Y:S04]  /*14830*/  STL [R1+0xe00], R4 ;  /* 0x000e000401007387 */ /* 0x0003e80000100800 */
[----:B------:R-:W4:Y:S01]  /*14840*/  LDL.LU R22, [R1+0x28] ;  /* 0x0000280001167983 */ /* 0x000f220000300800 */
[-C--:B0-----:R-:W-:Y:S02]  /*14850*/  IADD3 R19, P5, R9, R6.reuse, RZ ;  /* 0x0000000609137210 */ /* 0x081fe40007fbe0ff */
[----:B-1----:R-:W-:-:S03]  /*14860*/  IADD3 R4, P6, R10, R6, RZ ;  /* 0x000000060a047210 */ /* 0x002fc60007fde0ff */
[----:B------:R0:W-:Y:S04]  /*14870*/  STL [R1+0xe04], R19 ;  /* 0x000e041301007387 */ /* 0x0001e80000100800 */
[----:B------:R1:W-:Y:S01]  /*14880*/  STL [R1+0xe08], R4 ;  /* 0x000e080401007387 */ /* 0x0003e20000100800 */
[----:B0-----:R-:W-:Y:S02]  /*14890*/  IADD3 R19, P0, R11, R6, RZ ;  /* 0x000000060b137210 */ /* 0x001fe40007f1e0ff */
[-C--:B-1----:R-:W-:Y:S02]  /*148a0*/  LEA.HI.X.SX32 R4, R2, R0.reuse, 0x1, P1 ;  /* 0x0000000002047211 */ /* 0x082fe400008f0eff */
[----:B------:R-:W5:Y:S04]  /*148b0*/  LDL.LU R2, [R1+0x10] ;  /* 0x0000100001027983 */ /* 0x000f680000300800 */
[----:B------:R-:W-:Y:S04]  /*148c0*/  STL [R1+0xe0c], R19 ;  /* 0x000e0c1301007387 */ /* 0x000fe80000100800 */
[----:B------:R-:W4:Y:S04]  /*148d0*/  LDL.LU R26, [R1+0x38] ;  /* 0x00003800011a7983 */ /* 0x000f280000300800 */
[----:B------:R0:W-:Y:S02]  /*148e0*/  STL [R1+0xdec], R4 ;  /* 0x000dec0401007387 */ /* 0x0001e40000100800 */
[----:B0-----:R-:W-:-:S02]  /*148f0*/  LEA.HI.X.SX32 R4, R3, R0, 0x1, P2 ;  /* 0x0000000003047211 */ /* 0x001fc400010f0eff */
[----:B------:R-:W2:Y:S01]  /*14900*/  LDL.LU R3, [R1+0x4] ;  /* 0x0000040001037983 */ /* 0x000ea20000300800 */
[----:B------:R-:W-:-:S05]  /*14910*/  IADD3 R19, P1, R12, R6, RZ ;  /* 0x000000060c137210 */ /* 0x000fca0007f3e0ff */
[----:B------:R0:W-:Y:S04]  /*14920*/  STL [R1+0xdf0], R19 ;  /* 0x000df01301007387 */ /* 0x0001e80000100800 */
[----:B------:R-:W4:Y:S01]  /*14930*/  LDL.LU R20, [R1+0x40] ;  /* 0x0000400001147983 */ /* 0x000f220000300800 */
[----:B------:R-:W-:-:S03]  /*14940*/  IADD3 R27, P2, R13, R6, RZ ;  /* 0x000000060d1b7210 */ /* 0x000fc60007f5e0ff */
[----:B------:R1:W-:Y:S04]  /*14950*/  STL [R1+0xde4], R4 ;  /* 0x000de40401007387 */ /* 0x0003e80000100800 */
[----:B0-----:R-:W4:Y:S01]  /*14960*/  LDL.LU R19, [R1+0xfc] ;  /* 0x0000fc0001137983 */ /* 0x001f220000300800 */
[----:B-1----:R-:W-:-:S03]  /*14970*/  LEA.HI.X.SX32 R4, R7, R0, 0x1, P3 ;  /* 0x0000000007047211 */ /* 0x002fc600018f0eff */
[----:B------:R0:W-:Y:S01]  /*14980*/  STL [R1+0xde8], R27 ;  /* 0x000de81b01007387 */ /* 0x0001e20000100800 */
[----:B------:R-:W-:-:S03]  /*14990*/  IADD3 R7, P3, R14, R6, RZ ;  /* 0x000000060e077210 */ /* 0x000fc60007f7e0ff */
[----:B------:R1:W-:Y:S04]  /*149a0*/  STL [R1+0xddc], R4 ;  /* 0x000ddc0401007387 */ /* 0x0003e80000100800 */
[----:B0-----:R-:W4:Y:S01]  /*149b0*/  LDL.LU R27, [R1+0x100] ;  /* 0x00010000011b7983 */ /* 0x001f220000300800 */
[----:B-1----:R-:W-:-:S03]  /*149c0*/  LEA.HI.X.SX32 R4, R8, R0, 0x1, P4 ;  /* 0x0000000008047211 */ /* 0x002fc600020f0eff */
[----:B------:R0:W-:Y:S04]  /*149d0*/  STL [R1+0xde0], R7 ;  /* 0x000de00701007387 */ /* 0x0001e80000100800 */
[----:B------:R1:W-:Y:S04]  /*149e0*/  STL [R1+0xdd4], R4 ;  /* 0x000dd40401007387 */ /* 0x0003e80000100800 */
[----:B------:R-:W4:Y:S01]  /*149f0*/  LDL.LU R28, [R1+0x104] ;  /* 0x00010400011c7983 */ /* 0x000f220000300800 */
[----:B0-----:R-:W-:Y:S02]  /*14a00*/  IADD3 R7, P4, R15, R6, RZ ;  /* 0x000000060f077210 */ /* 0x001fe40007f9e0ff */
[----:B-1----:R-:W-:-:S03]  /*14a10*/  LEA.HI.X.SX32 R4, R9, R0, 0x1, P5 ;  /* 0x0000000009047211 */ /* 0x002fc600028f0eff */
[----:B------:R0:W-:Y:S04]  /*14a20*/  STL [R1+0xdd8], R7 ;  /* 0x000dd80701007387 */ /* 0x0001e80000100800 */
[----:B------:R1:W-:Y:S04]  /*14a30*/  STL [R1+0xdcc], R4 ;  /* 0x000dcc0401007387 */ /* 0x0003e80000100800 */
[----:B------:R-:W4:Y:S01]  /*14a40*/  LDL.LU R29, [R1+0x108] ;  /* 0x00010800011d7983 */ /* 0x000f220000300800 */
[----:B0-----:R-:W-:Y:S02]  /*14a50*/  IADD3 R7, P5, R18, R6, RZ ;  /* 0x0000000612077210 */ /* 0x001fe40007fbe0ff */
[----:B-1----:R-:W-:-:S03]  /*14a60*/  LEA.HI.X.SX32 R4, R10, R0, 0x1, P6 ;  /* 0x000000000a047211 */ /* 0x002fc600030f0eff */
[----:B------:R0:W-:Y:S04]  /*14a70*/  STL [R1+0xdd0], R7 ;  /* 0x000dd00701007387 */ /* 0x0001e80000100800 */
[----:B------:R1:W-:Y:S01]  /*14a80*/  STL [R1+0xdc4], R4 ;  /* 0x000dc40401007387 */ /* 0x0003e20000100800 */
[----:B0-----:R-:W-:-:S03]  /*14a90*/  LEA.HI.X.SX32 R7, R11, R0, 0x1, P0 ;  /* 0x000000000b077211 */ /* 0x001fc600000f0eff */
[----:B-1----:R-:W4:Y:S01]  /*14aa0*/  LDL.LU R4, [R1+0x10c] ;  /* 0x00010c0001047983 */ /* 0x002f220000300800 */
[----:B--2---:R-:W-:-:S05]  /*14ab0*/  IADD3 R8, P6, R3, R6, RZ ;  /* 0x0000000603087210 */ /* 0x004fca0007fde0ff */
[----:B------:R5:W-:Y:S04]  /*14ac0*/  STL [R1+0xdc8], R8 ;  /* 0x000dc80801007387 */ /* 0x000be80000100800 */
[----:B------:R0:W-:Y:S04]  /*14ad0*/  STL [R1+0xdbc], R7 ;  /* 0x000dbc0701007387 */ /* 0x0001e80000100800 */
[----:B------:R-:W2:Y:S01]  /*14ae0*/  LDL.LU R10, [R1+0x110] ;  /* 0x00011000010a7983 */ /* 0x000ea20000300800 */
[----:B-----5:R-:W-:Y:S02]  /*14af0*/  IADD3 R8, P0, R2, R6, RZ ;  /* 0x0000000602087210 */ /* 0x020fe40007f1e0ff */
[----:B0-----:R-:W-:-:S03]  /*14b00*/  LEA.HI.X.SX32 R7, R12, R0, 0x1, P1 ;  /* 0x000000000c077211 */ /* 0x001fc600008f0eff */
[----:B------:R0:W-:Y:S04]  /*14b10*/  STL [R1+0xdc0], R8 ;  /* 0x000dc00801007387 */ /* 0x0001e80000100800 */
[----:B------:R1:W-:Y:S04]  /*14b20*/  STL [R1+0xdb4], R7 ;  /* 0x000db40701007387 */ /* 0x0003e80000100800 */
[----:B------:R-:W5:Y:S01]  /*14b30*/  LDL.LU R9, [R1+0x118] ;  /* 0x0001180001097983 */ /* 0x000f620000300800 */
[----:B0-----:R-:W-:Y:S02]  /*14b40*/  IADD3 R8, P1, R16, R6, RZ ;  /* 0x0000000610087210 */ /* 0x001fe40007f3e0ff */
[----:B-1----:R-:W-:-:S03]  /*14b50*/  LEA.HI.X.SX32 R7, R13, R0, 0x1, P2 ;  /* 0x000000000d077211 */ /* 0x002fc600010f0eff */
[----:B------:R0:W-:Y:S04]  /*14b60*/  STL [R1+0xdb8], R8 ;  /* 0x000db80801007387 */ /* 0x0001e80000100800 */
[----:B------:R1:W-:Y:S01]  /*14b70*/  STL [R1+0xdac], R7 ;  /* 0x000dac0701007387 */ /* 0x0003e20000100800 */
[----:B---3--:R-:W-:-:S03]  /*14b80*/  IADD3 R11, P2, R23, R6, RZ ;  /* 0x00000006170b7210 */ /* 0x008fc60007f5e0ff */
[----:B0-----:R-:W3:Y:S01]  /*14b90*/  LDL.LU R8, [R1+0x120] ;  /* 0x0001200001087983 */ /* 0x001ee20000300800 */
[----:B-1----:R-:W-:-:S03]  /*14ba0*/  LEA.HI.X.SX32 R7, R14, R0, 0x1, P3 ;  /* 0x000000000e077211 */ /* 0x002fc600018f0eff */
[----:B------:R0:W-:Y:S01]  /*14bb0*/  STL [R1+0xdb0], R11 ;  /* 0x000db00b01007387 */ /* 0x0001e20000100800 */
[----:B----4-:R-:W-:-:S03]  /*14bc0*/  IADD3 R12, P3, R22, R6, RZ ;  /* 0x00000006160c7210 */ /* 0x010fc60007f7e0ff */
[----:B------:R1:W-:Y:S04]  /*14bd0*/  STL [R1+0xda4], R7 ;  /* 0x000da40701007387 */ /* 0x0003e80000100800 */
[----:B0-----:R-:W4:Y:S01]  /*14be0*/  LDL.LU R11, [R1+0x128] ;  /* 0x00012800010b7983 */ /* 0x001f220000300800 */
[----:B-1----:R-:W-:-:S03]  /*14bf0*/  LEA.HI.X.SX32 R7, R15, R0, 0x1, P4 ;  /* 0x000000000f077211 */ /* 0x002fc600020f0eff */
[----:B------:R-:W-:Y:S04]  /*14c00*/  STL [R1+0xda8], R12 ;  /* 0x000da80c01007387 */ /* 0x000fe80000100800 */
[----:B------:R0:W-:Y:S01]  /*14c10*/  STL [R1+0xd9c], R7 ;  /* 0x000d9c0701007387 */ /* 0x0001e20000100800 */
[----:B------:R-:W-:-:S03]  /*14c20*/  IADD3 R13, P4, R26, R6, RZ ;  /* 0x000000061a0d7210 */ /* 0x000fc60007f9e0ff */
[----:B0-----:R-:W4:Y:S01]  /*14c30*/  LDL.LU R7, [R1+0x12c] ;  /* 0x00012c0001077983 */ /* 0x001f220000300800 */
[----:B------:R-:W-:-:S03]  /*14c40*/  LEA.HI.X.SX32 R12, R18, R0, 0x1, P5 ;  /* 0x00000000120c7211 */ /* 0x000fc600028f0eff */
[----:B------:R-:W-:Y:S04]  /*14c50*/  STL [R1+0xda0], R13 ;  /* 0x000da00d01007387 */ /* 0x000fe80000100800 */
[----:B------:R0:W-:Y:S02]  /*14c60*/  STL [R1+0x630], R12 ;  /* 0x0006300c01007387 */ /* 0x0001e40000100800 */
[----:B0-----:R-:W-:Y:S02]  /*14c70*/  LEA.HI.X.SX32 R12, R3, R0, 0x1, P6 ;  /* 0x00000000030c7211 */ /* 0x001fe400030f0eff */
[----:B------:R-:W4:Y:S01]  /*14c80*/  LDL.LU R3, [R1+0x130] ;  /* 0x0001300001037983 */ /* 0x000f220000300800 */
[----:B------:R-:W-:-:S05]  /*14c90*/  IADD3 R13, P5, R20, R6, RZ ;  /* 0x00000006140d7210 */ /* 0x000fca0007fbe0ff */
[----:B------:R-:W-:Y:S04]  /*14ca0*/  STL [R1+0x650], R13 ;  /* 0x0006500d01007387 */ /* 0x000fe80000100800 */
[----:B------:R0:W-:Y:S02]  /*14cb0*/  STL [R1+0x634], R12 ;  /* 0x0006340c01007387 */ /* 0x0001e40000100800 */
[----:B0-----:R-:W-:Y:S02]  /*14cc0*/  LEA.HI.X.SX32 R12, R2, R0, 0x1, P0 ;  /* 0x00000000020c7211 */ /* 0x001fe400000f0eff */
[----:B------:R-:W4:Y:S01]  /*14cd0*/  LDL.LU R2, [R1+0x134] ;  /* 0x0001340001027983 */ /* 0x000f220000300800 */
[----:B------:R-:W-:-:S05]  /*14ce0*/  IADD3 R13, P6, R19, R6, RZ ;  /* 0x00000006130d7210 */ /* 0x000fca0007fde0ff */
[----:B------:R0:W-:Y:S04]  /*14cf0*/  STL [R1+0x658], R13 ;  /* 0x0006580d01007387 */ /* 0x0001e80000100800 */
[----:B------:R1:W-:Y:S01]  /*14d00*/  STL [R1+0x638], R12 ;  /* 0x0006380c01007387 */ /* 0x0003e20000100800 */
[----:B0-----:R-:W-:Y:S02]  /*14d10*/  IADD3 R13, P0, R27, R6, RZ ;  /* 0x000000061b0d7210 */ /* 0x001fe40007f1e0ff */
[----:B-1----:R-:W-:Y:S02]  /*14d20*/  LEA.HI.X.SX32 R12, R16, R0, 0x1, P1 ;  /* 0x00000000100c7211 */ /* 0x002fe400008f0eff */
[----:B------:R-:W4:Y:S04]  /*14d30*/  LDL.LU R16, [R1+0x138] ;  /* 0x0001380001107983 */ /* 0x000f280000300800 */
[----:B------:R0:W-:Y:S04]  /*14d40*/  STL [R1+0x660], R13 ;  /* 0x0006600d01007387 */ /* 0x0001e80000100800 */
[----:B------:R1:W-:Y:S01]  /*14d50*/  STL [R1+0x63c], R12 ;  /* 0x00063c0c01007387 */ /* 0x0003e20000100800 */
[----:B0-----:R-:W-:-:S02]  /*14d60*/  IADD3 R13, P1, R28, R6, RZ ;  /* 0x000000061c0d7210 */ /* 0x001fc40007f3e0ff */
        /* <DEDUP_REMOVED lines=10> */
[-C--:B-1----:R-:W-:Y:S02]  /*14e10*/  LEA.HI.X.SX32 R12, R26, R0.reuse, 0x1, P4 ;  /* 0x000000001a0c7211 */ /* 0x082fe400020f0eff */
[----:B------:R-:W4:Y:S04]  /*14e20*/  LDL.LU R26, [R1+0x144] ;  /* 0x00014400011a7983 */ /* 0x000f280000300800 */
[----:B------:R-:W-:Y:S04]  /*14e30*/  STL [R1+0x678], R13 ;  /* 0x0006780d01007387 */ /* 0x000fe80000100800 */
[----:B------:R0:W-:Y:S02]  /*14e40*/  STL [R1+0x648], R12 ;  /* 0x0006480c01007387 */ /* 0x0001e40000100800 */
[----:B0-----:R-:W-:-:S02]  /*14e50*/  LEA.HI.X.SX32 R12, R20, R0, 0x1, P5 ;  /* 0x00000000140c7211 */ /* 0x001fc400028f0eff */
[----:B------:R-:W4:Y:S01]  /*14e60*/  LDL.LU R20, [R1+0x148] ;  /* 0x0001480001147983 */ /* 0x000f220000300800 */
[----:B--2---:R-:W-:-:S05]  /*14e70*/  IADD3 R13, P4, R10, R6, RZ ;  /* 0x000000060a0d7210 */ /* 0x004fca0007f9e0ff */
[----:B------:R5:W-:Y:S04]  /*14e80*/  STL [R1+0x680], R13 ;  /* 0x0006800d01007387 */ /* 0x000be80000100800 */
[----:B------:R0:W-:Y:S01]  /*14e90*/  STL [R1+0x64c], R12 ;  /* 0x00064c0c01007387 */ /* 0x0001e20000100800 */
[----:B-----5:R-:W-:Y:S02]  /*14ea0*/  IADD3 R13, P5, R9, R6, RZ ;  /* 0x00000006090d7210 */ /* 0x020fe40007fbe0ff */
[----:B0-----:R-:W-:Y:S02]  /*14eb0*/  LEA.HI.X.SX32 R12, R19, R0, 0x1, P6 ;  /* 0x00000000130c7211 */ /* 0x001fe400030f0eff */
[----:B------:R-:W2:Y:S04]  /*14ec0*/  LDL.LU R19, [R1+0x14c] ;  /* 0x00014c0001137983 */ /* 0x000ea80000300800 */
[----:B------:R3:W-:Y:S04]  /*14ed0*/  STL [R1+0x688], R13 ;  /* 0x0006880d01007387 */ /* 0x0007e80000100800 */
[----:B------:R0:W-:Y:S01]  /*14ee0*/  STL [R1+0x654], R12 ;  /* 0x0006540c01007387 */ /* 0x0001e20000100800 */
[----:B---3--:R-:W-:-:S02]  /*14ef0*/  IADD3 R13, P6, R8, R6, RZ ;  /* 0x00000006080d7210 */ /* 0x008fc40007fde0ff */
[-C--:B0-----:R-:W-:Y:S02]  /*14f00*/  LEA.HI.X.SX32 R12, R27, R0.reuse, 0x1, P0 ;  /* 0x000000001b0c7211 */ /* 0x081fe400000f0eff */
[----:B------:R-:W3:Y:S04]  /*14f10*/  LDL.LU R27, [R1+0x150] ;  /* 0x00015000011b7983 */ /* 0x000ee80000300800 */
[----:B------:R-:W-:Y:S04]  /*14f20*/  STL [R1+0x690], R13 ;  /* 0x0006900d01007387 */ /* 0x000fe80000100800 */
[----:B------:R0:W-:Y:S02]  /*14f30*/  STL [R1+0x65c], R12 ;  /* 0x00065c0c01007387 */ /* 0x0001e40000100800 */
[----:B0-----:R-:W-:-:S02]  /*14f40*/  LEA.HI.X.SX32 R12, R28, R0, 0x1, P1 ;  /* 0x000000001c0c7211 */ /* 0x001fc400008f0eff */
[----:B------:R-:W5:Y:S01]  /*14f50*/  LDL.LU R28, [R1+0x154] ;  /* 0x00015400011c7983 */ /* 0x000f620000300800 */
[----:B----4-:R-:W-:-:S05]  /*14f60*/  IADD3 R13, P0, R11, R6, RZ ;  /* 0x000000060b0d7210 */ /* 0x010fca0007f1e0ff */
[----:B------:R0:W-:Y:S04]  /*14f70*/  STL [R1+0x698], R13 ;  /* 0x0006980d01007387 */ /* 0x0001e80000100800 */
[----:B------:R1:W-:Y:S01]  /*14f80*/  STL [R1+0x664], R12 ;  /* 0x0006640c01007387 */ /* 0x0003e20000100800 */
[----:B0-----:R-:W-:Y:S02]  /*14f90*/  IADD3 R13, P1, R7, R6, RZ ;  /* 0x00000006070d7210 */ /* 0x001fe40007f3e0ff */
[-C--:B-1----:R-:W-:Y:S02]  /*14fa0*/  LEA.HI.X.SX32 R12, R29, R0.reuse, 0x1, P2 ;  /* 0x000000001d0c7211 */ /* 0x082fe400010f0eff */
[----:B------:R-:W4:Y:S04]  /*14fb0*/  LDL.LU R29, [R1+0x158] ;  /* 0x00015800011d7983 */ /* 0x000f280000300800 */
[----:B------:R-:W-:Y:S04]  /*14fc0*/  STL [R1+0x6a0], R13 ;  /* 0x0006a00d01007387 */ /* 0x000fe80000100800 */
[----:B------:R0:W-:Y:S02]  /*14fd0*/  STL [R1+0x66c], R12 ;  /* 0x00066c0c01007387 */ /* 0x0001e40000100800 */
[----:B0-----:R-:W-:-:S02]  /*14fe0*/  LEA.HI.X.SX32 R12, R4, R0, 0x1, P3 ;  /* 0x00000000040c7211 */ /* 0x001fc400018f0eff */
[----:B------:R-:W4:Y:S01]  /*14ff0*/  LDL.LU R4, [R1+0x15c] ;  /* 0x00015c0001047983 */ /* 0x000f220000300800 */
[----:B------:R-:W-:-:S05]  /*15000*/  IADD3 R13, P2, R3, R6, RZ ;  /* 0x00000006030d7210 */ /* 0x000fca0007f5e0ff */
        /* <DEDUP_REMOVED lines=35> */
[----:B------:R-:W-:Y:S04]  /*15240*/  STL [R1+0x6e0], R13 ;  /* 0x0006e00d01007387 */ /* 0x000fe80000100800 */
[----:B------:R0:W-:Y:S02]  /*15250*/  STL [R1+0x6ac], R12 ;  /* 0x0006ac0c01007387 */ /* 0x0001e40000100800 */
[----:B0-----:R-:W-:Y:S02]  /*15260*/  LEA.HI.X.SX32 R12, R16, R0, 0x1, P4 ;  /* 0x00000000100c7211 */ /* 0x001fe400020f0eff */
[----:B---3--:R-:W-:Y:S01]  /*15270*/  IADD3 R13, P3, R27, R6, RZ ;  /* 0x000000061b0d7210 */ /* 0x008fe20007f7e0ff */
[----:B------:R-:W2:Y:S04]  /*15280*/  LDL.LU R16, [R1+0x188] ;  /* 0x0001880001107983 */ /* 0x000ea80000300800 */
[----:B------:R-:W-:Y:S04]  /*15290*/  STL [R1+0x6e8], R13 ;  /* 0x0006e80d01007387 */ /* 0x000fe80000100800 */
[----:B------:R0:W-:Y:S02]  /*152a0*/  STL [R1+0x6b4], R12 ;  /* 0x0006b40c01007387 */ /* 0x0001e40000100800 */
[----:B0-----:R-:W-:-:S02]  /*152b0*/  LEA.HI.X.SX32 R12, R23, R0, 0x1, P5 ;  /* 0x00000000170c7211 */ /* 0x001fc400028f0eff */
[----:B------:R-:W3:Y:S01]  /*152c0*/  LDL.LU R23, [R1+0x18c] ;  /* 0x00018c0001177983 */ /* 0x000ee20000300800 */
[----:B-----5:R-:W-:-:S05]  /*152d0*/  IADD3 R13, P4, R28, R6, RZ ;  /* 0x000000061c0d7210 */ /* 0x020fca0007f9e0ff */
[----:B------:R-:W-:Y:S04]  /*152e0*/  STL [R1+0x6f0], R13 ;  /* 0x0006f00d01007387 */ /* 0x000fe80000100800 */
[----:B------:R0:W-:Y:S02]  /*152f0*/  STL [R1+0x6bc], R12 ;  /* 0x0006bc0c01007387 */ /* 0x0001e40000100800 */
[----:B0-----:R-:W-:Y:S02]  /*15300*/  LEA.HI.X.SX32 R12, R22, R0, 0x1, P6 ;  /* 0x00000000160c7211 */ /* 0x001fe400030f0eff */
        /* <DEDUP_REMOVED lines=122> */
[----:B------:R-:W-:Y:S04]  /*15ab0*/  STL [R1+0x7b8], R13 ;  /* 0x0007b80d01007387 */ /* 0x000fe80000100800 */
[----:B------:R0:W-:Y:S02]  /*15ac0*/  STL [R1+0x784], R12 ;  /* 0x0007840c01007387 */ /* 0x0001e40000100800 */
[----:B0-----:R-:W-:Y:S02]  /*15ad0*/  LEA.HI.X.SX32 R12, R10, R0, 0x1, P3 ;  /* 0x000000000a0c7211 */ /* 0x001fe400018f0eff */
[----:B------:R-:W-:Y:S01]  /*15ae0*/  IADD3 R13, P2, R2, R6, RZ ;  /* 0x00000006020d7210 */ /* 0x000fe20007f5e0ff */
        /* <DEDUP_REMOVED lines=79> */
[-C--:B------:R-:W-:Y:S01]  /*15fe0*/  IADD3 R13, P4, R3, R6.reuse, RZ ;  /* 0x00000006030d7210 */ /* 0x080fe20007f9e0ff */
        /* <DEDUP_REMOVED lines=437> */
[----:B------:R0:W-:Y:S01]  /*17b40*/  STL [R1+0xac4], R12 ;  /* 0x000ac40c01007387 */ /* 0x0001e20000100800 */
[-C--:B------:R-:W-:Y:S02]  /*17b50*/  LEA.HI.X.SX32 R11, R11, R0.reuse, 0x1, P3 ;  /* 0x000000000b0b7211 */ /* 0x080fe400018f0eff */
[----:B0-----:R-:W-:Y:S02]  /*17b60*/  LEA.HI.X.SX32 R12, R8, R0, 0x1, P2 ;  /* 0x00000000080c7211 */ /* 0x001fe400010f0eff */
[----:B------:R-:W4:Y:S01]  /*17b70*/  LDL.LU R8, [R1+0x1a0] ;  /* 0x0001a00001087983 */ /* 0x000f220000300800 */
[----:B--2---:R-:W-:-:S05]  /*17b80*/  IADD3 R13, P1, R23, R6, RZ ;  /* 0x00000006170d7210 */ /* 0x004fca0007f3e0ff */
[----:B------:R-:W-:Y:S04]  /*17b90*/  STL [R1+0xb00], R13 ;  /* 0x000b000d01007387 */ /* 0x000fe80000100800 */
[----:B------:R0:W-:Y:S04]  /*17ba0*/  STL [R1+0xacc], R12 ;  /* 0x000acc0c01007387 */ /* 0x0001e80000100800 */
[----:B0-----:R-:W2:Y:S01]  /*17bb0*/  LDL.LU R12, [R1+0x174] ;  /* 0x00017400010c7983 */ /* 0x001ea20000300800 */
[----:B---3--:R-:W-:-:S05]  /*17bc0*/  IADD3 R13, P2, R22, R6, RZ ;  /* 0x00000006160d7210 */ /* 0x008fca0007f5e0ff */
[----:B------:R-:W-:Y:S04]  /*17bd0*/  STL [R1+0xb08], R13 ;  /* 0x000b080d01007387 */ /* 0x000fe80000100800 */
[----:B------:R0:W-:Y:S02]  /*17be0*/  STL [R1+0xad4], R11 ;  /* 0x000ad40b01007387 */ /* 0x0001e40000100800 */
[----:B0-----:R-:W-:Y:S02]  /*17bf0*/  LEA.HI.X.SX32 R11, R7, R0, 0x1, P4 ;  /* 0x00000000070b7211 */ /* 0x001fe400020f0eff */
        /* <DEDUP_REMOVED lines=19> */
[----:B------:R-:W-:-:S03]  /*17d30*/  LEA.HI.X.SX32 R14, R23, R0, 0x1, P1 ;  /* 0x00000000170e7211 */ /* 0x000fc600008f0eff */
[----:B0-----:R-:W4:Y:S01]  /*17d40*/  LDL.LU R11, [R1+0x114] ;  /* 0x00011400010b7983 */ /* 0x001f220000300800 */
[----:B------:R-:W-:-:S05]  /*17d50*/  IADD3 R13, P0, R28, R6, RZ ;  /* 0x000000061c0d7210 */ /* 0x000fca0007f1e0ff */
[----:B------:R-:W-:Y:S04]  /*17d60*/  STL [R1+0xb30], R13 ;  /* 0x000b300d01007387 */ /* 0x000fe80000100800 */
[----:B------:R0:W-:Y:S04]  /*17d70*/  STL [R1+0xafc], R14 ;  /* 0x000afc0e01007387 */ /* 0x0001e80000100800 */
[----:B------:R-:W4:Y:S01]  /*17d80*/  LDL.LU R23, [R1+0xf8] ;  /* 0x0000f80001177983 */ /* 0x000f220000300800 */
[----:B0-----:R-:W-:Y:S02]  /*17d90*/  LEA.HI.X.SX32 R14, R22, R0, 0x1, P2 ;  /* 0x00000000160e7211 */ /* 0x001fe400010f0eff */
        /* <DEDUP_REMOVED lines=25> */
[----:B--2---:R-:W-:-:S05]  /*17f30*/  IADD3 R13, P6, R12, R6, RZ ;  /* 0x000000060c0d7210 */ /* 0x004fca0007fde0ff */
[----:B------:R-:W-:Y:S04]  /*17f40*/  STL [R1+0xb60], R13 ;  /* 0x000b600d01007387 */ /* 0x000fe80000100800 */
[----:B------:R0:W-:Y:S04]  /*17f50*/  STL [R1+0xb2c], R14 ;  /* 0x000b2c0e01007387 */ /* 0x0001e80000100800 */
[----:B------:R-:W2:Y:S01]  /*17f60*/  LDL.LU R28, [R1+0xe0] ;  /* 0x0000e000011c7983 */ /* 0x000ea20000300800 */
[----:B0-----:R-:W-:Y:S02]  /*17f70*/  LEA.HI.X.SX32 R14, R29, R0, 0x1, P1 ;  /* 0x000000001d0e7211 */ /* 0x001fe400008f0eff */
[----:B---3--:R-:W-:-:S05]  /*17f80*/  IADD3 R13, P0, R7, R6, RZ ;  /* 0x00000006070d7210 */ /* 0x008fca0007f1e0ff */
[----:B------:R5:W-:Y:S04]  /*17f90*/  STL [R1+0xb68], R13 ;  /* 0x000b680d01007387 */ /* 0x000be80000100800 */
[----:B------:R0:W-:Y:S04]  /*17fa0*/  STL [R1+0xb34], R14 ;  /* 0x000b340e01007387 */ /* 0x0001e80000100800 */
[----:B------:R-:W3:Y:S01]  /*17fb0*/  LDL.LU R29, [R1+0xdc] ;  /* 0x0000dc00011d7983 */ /* 0x000ee20000300800 */
[----:B-----5:R-:W-:Y:S02]  /*17fc0*/  IADD3 R13, P1, R3, R6, RZ ;  /* 0x00000006030d7210 */ /* 0x020fe40007f3e0ff */
[----:B0-----:R-:W-:-:S03]  /*17fd0*/  LEA.HI.X.SX32 R14, R4, R0, 0x1, P2 ;  /* 0x00000000040e7211 */ /* 0x001fc600010f0eff */
[----:B------:R4:W-:Y:S04]  /*17fe0*/  STL [R1+0xb70], R13 ;  /* 0x000b700d01007387 */ /* 0x0009e80000100800 */
[----:B------:R-:W5:Y:S04]  /*17ff0*/  LDL.LU R4, [R1+0xd8] ;  /* 0x0000d80001047983 */ /* 0x000f680000300800 */
[----:B------:R0:W-:Y:S01]  /*18000*/  STL [R1+0xb3c], R14 ;  /* 0x000b3c0e01007387 */ /* 0x0001e20000100800 */
[----:B----4-:R-:W-:Y:S02]  /*18010*/  IADD3 R13, P2, R2, R6, RZ ;  /* 0x00000006020d7210 */ /* 0x010fe40007f5e0ff */
[----:B0-----:R-:W-:-:S03]  /*18020*/  LEA.HI.X.SX32 R14, R10, R0, 0x1, P3 ;  /* 0x000000000a0e7211 */ /* 0x001fc600018f0eff */
[----:B------:R0:W-:Y:S04]  /*18030*/  STL [R1+0xb78], R13 ;  /* 0x000b780d01007387 */ /* 0x0001e80000100800 */
[----:B------:R-:W4:Y:S04]  /*18040*/  LDL.LU R10, [R1+0xd4] ;  /* 0x0000d400010a7983 */ /* 0x000f280000300800 */
[----:B------:R1:W-:Y:S01]  /*18050*/  STL [R1+0xb44], R14 ;  /* 0x000b440e01007387 */ /* 0x0003e20000100800 */
[----:B0-----:R-:W-:Y:S02]  /*18060*/  IADD3 R13, P3, R16, R6, RZ ;  /* 0x00000006100d7210 */ /* 0x001fe40007f7e0ff */
[----:B-1----:R-:W-:-:S03]  /*18070*/  LEA.HI.X.SX32 R14, R9, R0, 0x1, P4 ;  /* 0x00000000090e7211 */ /* 0x002fc600020f0eff */
        /* <DEDUP_REMOVED lines=10> */
[----:B------:R0:W-:Y:S01]  /*18120*/  STL [R1+0xb90], R13 ;  /* 0x000b900d01007387 */ /* 0x0001e20000100800 */
[----:B------:R-:W-:-:S03]  /*18130*/  LEA.HI.X.SX32 R12, R7, R0, 0x1, P0 ;  /* 0x00000000070c7211 */ /* 0x000fc600000f0eff */
[----:B------:R-:W-:Y:S04]  /*18140*/  STL [R1+0xb5c], R14 ;  /* 0x000b5c0e01007387 */ /* 0x000fe80000100800 */
[----:B------:R-:W4:Y:S01]  /*18150*/  LDL.LU R7, [R1+0xc8] ;  /* 0x0000c80001077983 */ /* 0x000f220000300800 */
[----:B0-----:R-:W-:-:S05]  /*18160*/  IADD3 R13, P6, R22, R6, RZ ;  /* 0x00000006160d7210 */ /* 0x001fca0007fde0ff */
        /* <DEDUP_REMOVED lines=16> */
[----:B------:R0:W-:Y:S01]  /*18270*/  STL [R1+0xb7c], R12 ;  /* 0x000b7c0c01007387 */ /* 0x0001e20000100800 */
[----:B------:R-:W-:-:S03]  /*18280*/  LEA.HI.X.SX32 R11, R11, R0, 0x1, P4 ;  /* 0x000000000b0b7211 */ /* 0x000fc600020f0eff */
[----:B0-----:R-:W4:Y:S01]  /*18290*/  LDL.LU R12, [R1+0xb8] ;  /* 0x0000b800010c7983 */ /* 0x001f220000300800 */
[----:B------:R-:W-:-:S05]  /*182a0*/  IADD3 R13, P3, R27, R6, RZ ;  /* 0x000000061b0d7210 */ /* 0x000fca0007f7e0ff */
[----:B------:R0:W-:Y:S04]  /*182b0*/  STL [R1+0xbb8], R13 ;  /* 0x000bb80d01007387 */ /* 0x0001e80000100800 */
[----:B------:R3:W-:Y:S01]  /*182c0*/  STL [R1+0xb84], R11 ;  /* 0x000b840b01007387 */ /* 0x0007e20000100800 */
[----:B0-----:R-:W-:Y:S02]  /*182d0*/  LEA.HI.X.SX32 R13, R23, R0, 0x1, P5 ;  /* 0x00000000170d7211 */ /* 0x001fe400028f0eff */
[----:B--2---:R-:W-:-:S05]  /*182e0*/  IADD3 R14, P4, R28, R6, RZ ;  /* 0x000000061c0e7210 */ /* 0x004fca0007f9e0ff */
[----:B------:R-:W-:Y:S04]  /*182f0*/  STL [R1+0xbc0], R14 ;  /* 0x000bc00e01007387 */ /* 0x000fe80000100800 */
[----:B------:R-:W2:Y:S04]  /*18300*/  LDL.LU R23, [R1+0xb4] ;  /* 0x0000b40001177983 */ /* 0x000ea80000300800 */
[----:B------:R0:W-:Y:S01]  /*18310*/  STL [R1+0xb8c], R13 ;  /* 0x000b8c0d01007387 */ /* 0x0001e20000100800 */
[----:B---3--:R-:W-:Y:S02]  /*18320*/  IADD3 R11, P5, R29, R6, RZ ;  /* 0x000000061d0b7210 */ /* 0x008fe40007fbe0ff */
[----:B0-----:R-:W-:-:S03]  /*18330*/  LEA.HI.X.SX32 R13, R22, R0, 0x1, P6 ;  /* 0x00000000160d7211 */ /* 0x001fc600030f0eff */
[----:B------:R5:W-:Y:S04]  /*18340*/  STL [R1+0xbc8], R11 ;  /* 0x000bc80b01007387 */ /* 0x000be80000100800 */
[----:B------:R-:W3:Y:S04]  /*18350*/  LDL.LU R22, [R1+0xb0] ;  /* 0x0000b00001167983 */ /* 0x000ee80000300800 */
[----:B------:R0:W-:Y:S01]  /*18360*/  STL [R1+0xb94], R13 ;  /* 0x000b940d01007387 */ /* 0x0001e20000100800 */
[----:B-----5:R-:W-:-:S05]  /*18370*/  IADD3 R11, P6, R4, R6, RZ ;  /* 0x00000006040b7210 */ /* 0x020fca0007fde0ff */
[----:B------:R1:W-:Y:S01]  /*18380*/  STL [R1+0xbd0], R11 ;  /* 0x000bd00b01007387 */ /* 0x0003e20000100800 */
[----:B0-----:R-:W-:-:S03]  /*18390*/  LEA.HI.X.SX32 R13, R26, R0, 0x1, P0 ;  /* 0x000000001a0d7211 */ /* 0x001fc600000f0eff */
[----:B-1----:R-:W5:Y:S04]  /*183a0*/  LDL.LU R11, [R1+0xac] ;  /* 0x0000ac00010b7983 */ /* 0x002f680000300800 */
[----:B------:R0:W-:Y:S01]  /*183b0*/  STL [R1+0xb9c], R13 ;  /* 0x000b9c0d01007387 */ /* 0x0001e20000100800 */
[----:B----4-:R-:W-:Y:S02]  /*183c0*/  IADD3 R14, P0, R10, R6, RZ ;  /* 0x000000060a0e7210 */ /* 0x010fe40007f1e0ff */
[----:B0-----:R-:W-:-:S03]  /*183d0*/  LEA.HI.X.SX32 R13, R20, R0, 0x1, P1 ;  /* 0x00000000140d7211 */ /* 0x001fc600008f0eff */
[----:B------:R0:W-:Y:S04]  /*183e0*/  STL [R1+0xbd8], R14 ;  /* 0x000bd80e01007387 */ /* 0x0001e80000100800 */
[----:B------:R-:W4:Y:S04]  /*183f0*/  LDL.LU R26, [R1+0xa8] ;  /* 0x0000a800011a7983 */ /* 0x000f280000300800 */
[----:B------:R1:W-:Y:S01]  /*18400*/  STL [R1+0xba4], R13 ;  /* 0x000ba40d01007387 */ /* 0x0003e20000100800 */
[----:B0-----:R-:W-:-:S05]  /*18410*/  IADD3 R14, P1, R9, R6, RZ ;  /* 0x00000006090e7210 */ /* 0x001fca0007f3e0ff */
[----:B------:R0:W-:Y:S04]  /*18420*/  STL [R1+0xbe0], R14 ;  /* 0x000be00e01007387 */ /* 0x0001e80000100800 */
[----:B------:R-:W4:Y:S01]  /*18430*/  LDL.LU R20, [R1+0xa4] ;  /* 0x0000a40001147983 */ /* 0x000f220000300800 */
[----:B-1----:R-:W-:-:S05]  /*18440*/  LEA.HI.X.SX32 R13, R19, R0, 0x1, P2 ;  /* 0x00000000130d7211 */ /* 0x002fca00010f0eff */
[----:B------:R1:W-:Y:S01]  /*18450*/  STL [R1+0xbac], R13 ;  /* 0x000bac0d01007387 */ /* 0x0003e20000100800 */
[----:B0-----:R-:W-:-:S05]  /*18460*/  IADD3 R14, P2, R8, R6, RZ ;  /* 0x00000006080e7210 */ /* 0x001fca0007f5e0ff */
[----:B------:R0:W-:Y:S04]  /*18470*/  STL [R1+0xbe8], R14 ;  /* 0x000be80e01007387 */ /* 0x0001e80000100800 */
[----:B------:R-:W4:Y:S01]  /*18480*/  LDL.LU R19, [R1+0xa0] ;  /* 0x0000a00001137983 */ /* 0x000f220000300800 */
[----:B-1----:R-:W-:-:S05]  /*18490*/  LEA.HI.X.SX32 R13, R27, R0, 0x1, P3 ;  /* 0x000000001b0d7211 */ /* 0x002fca00018f0eff */
[----:B------:R1:W-:Y:S04]  /*184a0*/  STL [R1+0xbb4], R13 ;  /* 0x000bb40d01007387 */ /* 0x0003e80000100800 */
[----:B------:R-:W4:Y:S01]  /*184b0*/  LDL.LU R27, [R1+0x9c] ;  /* 0x00009c00011b7983 */ /* 0x000f220000300800 */
[----:B0-----:R-:W-:Y:S02]  /*184c0*/  IADD3 R14, P3, R7, R6, RZ ;  /* 0x00000006070e7210 */ /* 0x001fe40007f7e0ff */
[----:B-1----:R-:W-:-:S03]  /*184d0*/  LEA.HI.X.SX32 R13, R28, R0, 0x1, P4 ;  /* 0x000000001c0d7211 */ /* 0x002fc600020f0eff */
        /* <DEDUP_REMOVED lines=20> */
[----:B------:R-:W-:Y:S04]  /*18620*/  STL [R1+0xc10], R14 ;  /* 0x000c100e01007387 */ /* 0x000fe80000100800 */
[----:B------:R-:W4:Y:S04]  /*18630*/  LDL.LU R9, [R1+0x88] ;  /* 0x0000880001097983 */ /* 0x000f280000300800 */
[----:B------:R0:W-:Y:S02]  /*18640*/  STL [R1+0xbdc], R13 ;  /* 0x000bdc0d01007387 */ /* 0x0001e40000100800 */
[----:B0-----:R-:W-:-:S02]  /*18650*/  LEA.HI.X.SX32 R13, R8, R0, 0x1, P2 ;  /* 0x00000000080d7211 */ /* 0x001fc400010f0eff */
[----:B------:R-:W4:Y:S01]  /*18660*/  LDL.LU R8, [R1+0x84] ;  /* 0x0000840001087983 */ /* 0x000f220000300800 */
[----:B--2---:R-:W-:-:S05]  /*18670*/  IADD3 R14, P1, R23, R6, RZ ;  /* 0x00000006170e7210 */ /* 0x004fca0007f3e0ff */
[----:B------:R-:W-:Y:S04]  /*18680*/  STL [R1+0xc18], R14 ;  /* 0x000c180e01007387 */ /* 0x000fe80000100800 */
[----:B------:R0:W-:Y:S02]  /*18690*/  STL [R1+0xbe4], R13 ;  /* 0x000be40d01007387 */ /* 0x0001e40000100800 */
[----:B0-----:R-:W-:Y:S02]  /*186a0*/  LEA.HI.X.SX32 R13, R7, R0, 0x1, P3 ;  /* 0x00000000070d7211 */ /* 0x001fe400018f0eff */
[----:B------:R-:W2:Y:S01]  /*186b0*/  LDL.LU R7, [R1+0x80] ;  /* 0x0000800001077983 */ /* 0x000ea20000300800 */
        /* <DEDUP_REMOVED lines=13> */
[----:B------:R-:W-:Y:S02]  /*18790*/  IADD3 R15, P5, R20, R6, RZ ;  /* 0x00000006140f7210 */ /* 0x000fe40007fbe0ff */
[----:B0-----:R-:W-:-:S03]  /*187a0*/  LEA.HI.X.SX32 R14, R16, R0, 0x1, P6 ;  /* 0x00000000100e7211 */ /* 0x001fc600030f0eff */
[----:B------:R-:W-:Y:S04]  /*187b0*/  STL [R1+0xc38], R15 ;  /* 0x000c380f01007387 */ /* 0x000fe80000100800 */
[----:B------:R-:W4:Y:S04]  /*187c0*/  LDL.LU R16, [R1+0x74] ;  /* 0x0000740001107983 */ /* 0x000f280000300800 */
[----:B------:R0:W-:Y:S01]  /*187d0*/  STL [R1+0xc04], R14 ;  /* 0x000c040e01007387 */ /* 0x0001e20000100800 */
[----:B-1----:R-:W-:Y:S02]  /*187e0*/  IADD3 R13, P6, R19, R6, RZ ;  /* 0x00000006130d7210 */ /* 0x002fe40007fde0ff */
[----:B0-----:R-:W-:-:S03]  /*187f0*/  LEA.HI.X.SX32 R14, R12, R0, 0x1, P0 ;  /* 0x000000000c0e7211 */ /* 0x001fc600000f0eff */
[----:B------:R0:W-:Y:S01]  /*18800*/  STL [R1+0xc40], R13 ;  /* 0x000c400d01007387 */ /* 0x0001e20000100800 */
[----:B------:R-:W-:-:S03]  /*18810*/  LEA.HI.X.SX32 R12, R23, R0, 0x1, P1 ;  /* 0x00000000170c7211 */ /* 0x000fc600008f0eff */
[----:B------:R1:W-:Y:S04]  /*18820*/  STL [R1+0xc0c], R14 ;  /* 0x000c0c0e01007387 */ /* 0x0003e80000100800 */
[----:B------:R-:W4:Y:S01]  /*18830*/  LDL.LU R23, [R1+0x70] ;  /* 0x0000700001177983 */ /* 0x000f220000300800 */
[----:B0-----:R-:W-:-:S05]  /*18840*/  IADD3 R13, P0, R27, R6, RZ ;  /* 0x000000061b0d7210 */ /* 0x001fca0007f1e0ff */
[----:B------:R0:W-:Y:S01]  /*18850*/  STL [R1+0xc48], R13 ;  /* 0x000c480d01007387 */ /* 0x0001e20000100800 */
[----:B-1----:R-:W-:-:S03]  /*18860*/  IADD3 R14, P1, R28, R6, RZ ;  /* 0x000000061c0e7210 */ /* 0x002fc60007f3e0ff */
[----:B------:R-:W-:Y:S01]  /*18870*/  STL [R1+0xc14], R12 ;  /* 0x000c140c01007387 */ /* 0x000fe20000100800 */
[----:B0-----:R-:W-:-:S03]  /*18880*/  LEA.HI.X.SX32 R13, R22, R0, 0x1, P2 ;  /* 0x00000000160d7211 */ /* 0x001fc600010f0eff */
[----:B------:R-:W-:Y:S04]  /*18890*/  STL [R1+0xc50], R14 ;  /* 0x000c500e01007387 */ /* 0x000fe80000100800 */
[----:B------:R-:W4:Y:S04]  /*188a0*/  LDL.LU R22, [R1+0x6c] ;  /* 0x00006c0001167983 */ /* 0x000f280000300800 */
[----:B------:R0:W-:Y:S02]  /*188b0*/  STL [R1+0xc1c], R13 ;  /* 0x000c1c0d01007387 */ /* 0x0001e40000100800 */
[----:B0-----:R-:W-:-:S02]  /*188c0*/  LEA.HI.X.SX32 R13, R11, R0, 0x1, P3 ;  /* 0x000000000b0d7211 */ /* 0x001fc400018f0eff */
[----:B------:R-:W-:Y:S02]  /*188d0*/  IADD3 R12, P2, R29, R6, RZ ;  /* 0x000000061d0c7210 */ /* 0x000fe40007f5e0ff */
[----:B------:R-:W-:-:S03]  /*188e0*/  LEA.HI.X.SX32 R11, R26, R0, 0x1, P4 ;  /* 0x000000001a0b7211 */ /* 0x000fc600020f0eff */
[----:B------:R0:W-:Y:S04]  /*188f0*/  STL [R1+0xc58], R12 ;  /* 0x000c580c01007387 */ /* 0x0001e80000100800 */
[----:B------:R-:W-:Y:S04]  /*18900*/  STL [R1+0xc24], R13 ;  /* 0x000c240d01007387 */ /* 0x000fe80000100800 */
[----:B------:R-:W4:Y:S01]  /*18910*/  LDL.LU R26, [R1+0x68] ;  /* 0x00006800011a7983 */ /* 0x000f220000300800 */
[----:B0-----:R-:W-:-:S05]  /*18920*/  IADD3 R12, P3, R4, R6, RZ ;  /* 0x00000006040c7210 */ /* 0x001fca0007f7e0ff */
[----:B------:R0:W-:Y:S04]  /*18930*/  STL [R1+0xc60], R12 ;  /* 0x000c600c01007387 */ /* 0x0001e80000100800 */
[----:B------:R-:W-:Y:S01]  /*18940*/  STL [R1+0xc2c], R11 ;  /* 0x000c2c0b01007387 */ /* 0x000fe20000100800 */
[----:B0-----:R-:W-:Y:S02]  /*18950*/  LEA.HI.X.SX32 R12, R20, R0, 0x1, P5 ;  /* 0x00000000140c7211 */ /* 0x001fe400028f0eff */
[----:B------:R-:W-:-:S05]  /*18960*/  IADD3 R13, P4, R10, R6, RZ ;  /* 0x000000060a0d7210 */ /* 0x000fca0007f9e0ff */
[----:B------:R0:W-:Y:S04]  /*18970*/  STL [R1+0xc68], R13 ;  /* 0x000c680d01007387 */ /* 0x0001e80000100800 */
[----:B------:R-:W4:Y:S01]  /*18980*/  LDL.LU R20, [R1+0x64] ;  /* 0x0000640001147983 */ /* 0x000f220000300800 */
[----:B0-----:R-:W-:Y:S02]  /*18990*/  LEA.HI.X.SX32 R13, R19, R0, 0x1, P6 ;  /* 0x00000000130d7211 */ /* 0x001fe400030f0eff */
[----:B------:R-:W-:Y:S01]  /*189a0*/  IADD3 R11, P5, R9, R6, RZ ;  /* 0x00000006090b7210 */ /* 0x000fe20007fbe0ff */
[----:B------:R0:W-:Y:S04]  /*189b0*/  STL [R1+0xc34], R12 ;  /* 0x000c340c01007387 */ /* 0x0001e80000100800 */
[----:B------:R1:W-:Y:S04]  /*189c0*/  STL [R1+0xc70], R11 ;  /* 0x000c700b01007387 */ /* 0x0003e80000100800 */
[----:B------:R-:W-:Y:S01]  /*189d0*/  STL [R1+0xc3c], R13 ;  /* 0x000c3c0d01007387 */ /* 0x000fe20000100800 */
[----:B0-----:R-:W-:-:S03]  /*189e0*/  LEA.HI.X.SX32 R12, R27, R0, 0x1, P0 ;  /* 0x000000001b0c7211 */ /* 0x001fc600000f0eff */
[----:B------:R-:W4:Y:S01]  /*189f0*/  LDL.LU R19, [R1+0x60] ;  /* 0x0000600001137983 */ /* 0x000f220000300800 */
[----:B-1----:R-:W-:-:S05]  /*18a00*/  IADD3 R11, P6, R8, R6, RZ ;  /* 0x00000006080b7210 */ /* 0x002fca0007fde0ff */
[----:B------:R-:W-:Y:S04]  /*18a10*/  STL [R1+0xc78], R11 ;  /* 0x000c780b01007387 */ /* 0x000fe80000100800 */
[----:B------:R0:W-:Y:S04]  /*18a20*/  STL [R1+0xc44], R12 ;  /* 0x000c440c01007387 */ /* 0x0001e80000100800 */
[----:B------:R-:W4:Y:S01]  /*18a30*/  LDL.LU R27, [R1+0x5c] ;  /* 0x00005c00011b7983 */ /* 0x000f220000300800 */
[-C--:B0-----:R-:W-:Y:S02]  /*18a40*/  LEA.HI.X.SX32 R12, R28, R0.reuse, 0x1, P1 ;  /* 0x000000001c0c7211 */ /* 0x081fe400008f0eff */
[----:B------:R-:W-:-:S02]  /*18a50*/  LEA.HI.X.SX32 R10, R10, R0, 0x1, P4 ;  /* 0x000000000a0a7211 */ /* 0x000fc400020f0eff */
[----:B--2---:R-:W-:-:S05]  /*18a60*/  IADD3 R11, P0, R7, R6, RZ ;  /* 0x00000006070b7210 */ /* 0x004fca0007f1e0ff */
[----:B------:R-:W-:Y:S04]  /*18a70*/  STL [R1+0xc80], R11 ;  /* 0x000c800b01007387 */ /* 0x000fe80000100800 */
[----:B------:R0:W-:Y:S04]  /*18a80*/  STL [R1+0xc4c], R12 ;  /* 0x000c4c0c01007387 */ /* 0x0001e80000100800 */
[----:B------:R-:W2:Y:S01]  /*18a90*/  LDL.LU R28, [R1+0x58] ;  /* 0x00005800011c7983 */ /* 0x000ea20000300800 */
[----:B0-----:R-:W-:Y:S02]  /*18aa0*/  LEA.HI.X.SX32 R12, R29, R0, 0x1, P2 ;  /* 0x000000001d0c7211 */ /* 0x001fe400010f0eff */
[----:B---3--:R-:W-:-:S05]  /*18ab0*/  IADD3 R11, P1, R3, R6, RZ ;  /* 0x00000006030b7210 */ /* 0x008fca0007f3e0ff */
[----:B------:R-:W-:Y:S04]  /*18ac0*/  STL [R1+0xc88], R11 ;  /* 0x000c880b01007387 */ /* 0x000fe80000100800 */
[----:B------:R0:W-:Y:S04]  /*18ad0*/  STL [R1+0xc54], R12 ;  /* 0x000c540c01007387 */ /* 0x0001e80000100800 */
[----:B------:R-:W3:Y:S01]  /*18ae0*/  LDL.LU R29, [R1+0x54] ;  /* 0x00005400011d7983 */ /* 0x000ee20000300800 */
[----:B0-----:R-:W-:Y:S02]  /*18af0*/  LEA.HI.X.SX32 R12, R4, R0, 0x1, P3 ;  /* 0x00000000040c7211 */ /* 0x001fe400018f0eff */
[----:B-----5:R-:W-:-:S05]  /*18b00*/  IADD3 R11, P2, R2, R6, RZ ;  /* 0x00000006020b7210 */ /* 0x020fca0007f5e0ff */
[----:B------:R4:W-:Y:S04]  /*18b10*/  STL [R1+0xc90], R11 ;  /* 0x000c900b01007387 */ /* 0x0009e80000100800 */
[----:B------:R-:W5:Y:S04]  /*18b20*/  LDL.LU R4, [R1+0x50] ;  /* 0x0000500001047983 */ /* 0x000f680000300800 */
[----:B------:R-:W-:Y:S04]  /*18b30*/  STL [R1+0xc5c], R12 ;  /* 0x000c5c0c01007387 */ /* 0x000fe80000100800 */
[----:B------:R-:W5:Y:S01]  /*18b40*/  LDL.LU R18, [R1+0x4c] ;  /* 0x00004c0001127983 */ /* 0x000f620000300800 */
[----:B----4-:R-:W-:-:S05]  /*18b50*/  IADD3 R11, P3, R16, R6, RZ ;  /* 0x00000006100b7210 */ /* 0x010fca0007f7e0ff */
[----:B------:R0:W-:Y:S04]  /*18b60*/  STL [R1+0xc98], R11 ;  /* 0x000c980b01007387 */ /* 0x0001e80000100800 */
[----:B------:R-:W4:Y:S04]  /*18b70*/  LDL.LU R15, [R1+0x48] ;  /* 0x00004800010f7983 */ /* 0x000f280000300800 */
[----:B------:R1:W-:Y:S04]  /*18b80*/  STL [R1+0xc64], R10 ;  /* 0x000c640a01007387 */ /* 0x0003e80000100800 */
[----:B------:R-:W4:Y:S01]  /*18b90*/  LDL.LU R14, [R1+0x44] ;  /* 0x00004400010e7983 */ /* 0x000f220000300800 */
[----:B0-----:R-:W-:-:S02]  /*18ba0*/  IADD3 R11, P4, R23, R6, RZ ;  /* 0x00000006170b7210 */ /* 0x001fc40007f9e0ff */
[----:B-1----:R-:W-:-:S03]  /*18bb0*/  LEA.HI.X.SX32 R10, R9, R0, 0x1, P5 ;  /* 0x00000000090a7211 */ /* 0x002fc600028f0eff */
[----:B------:R0:W-:Y:S04]  /*18bc0*/  STL [R1+0xca0], R11 ;  /* 0x000ca00b01007387 */ /* 0x0001e80000100800 */
[----:B------:R-:W4:Y:S04]  /*18bd0*/  LDL.LU R13, [R1+0x3c] ;  /* 0x00003c00010d7983 */ /* 0x000f280000300800 */
[----:B------:R1:W-:Y:S04]  /*18be0*/  STL [R1+0xc6c], R10 ;  /* 0x000c6c0a01007387 */ /* 0x0003e80000100800 */
[----:B------:R-:W4:Y:S01]  /*18bf0*/  LDL.LU R12, [R1+0x34] ;  /* 0x00003400010c7983 */ /* 0x000f220000300800 */
[----:B------:R-:W-:-:S02]  /*18c00*/  IADD3 R9, P5, R22, R6, RZ ;  /* 0x0000000616097210 */ /* 0x000fc40007fbe0ff */
[----:B------:R-:W-:-:S03]  /*18c10*/  LEA.HI.X.SX32 R8, R8, R0, 0x1, P6 ;  /* 0x0000000008087211 */ /* 0x000fc600030f0eff */
[----:B------:R-:W-:Y:S04]  /*18c20*/  STL [R1+0xca8], R9 ;  /* 0x000ca80901007387 */ /* 0x000fe80000100800 */
[----:B0-----:R-:W4:Y:S04]  /*18c30*/  LDL.LU R11, [R1+0x30] ;  /* 0x00003000010b7983 */ /* 0x001f280000300800 */
[----:B------:R0:W-:Y:S04]  /*18c40*/  STL [R1+0xc74], R8 ;  /* 0x000c740801007387 */ /* 0x0001e80000100800 */
[----:B-1----:R-:W4:Y:S01]  /*18c50*/  LDL.LU R10, [R1+0x2c] ;  /* 0x00002c00010a7983 */ /* 0x002f220000300800 */
[----:B------:R-:W-:-:S02]  /*18c60*/  LEA.HI.X.SX32 R3, R3, R0, 0x1, P1 ;  /* 0x0000000003037211 */ /* 0x000fc400008f0eff */
[----:B0-----:R-:W-:Y:S02]  /*18c70*/  LEA.HI.X.SX32 R8, R7, R0, 0x1, P0 ;  /* 0x0000000007087211 */ /* 0x001fe400000f0eff */
[----:B------:R-:W-:-:S05]  /*18c80*/  IADD3 R9, P6, R26, R6, RZ ;  /* 0x000000061a097210 */ /* 0x000fca0007fde0ff */
[----:B------:R0:W-:Y:S01]  /*18c90*/  STL [R1+0xcb0], R9 ;  /* 0x000cb00901007387 */ /* 0x0001e20000100800 */
[----:B------:R-:W-:-:S03]  /*18ca0*/  LEA.HI.X.SX32 R2, R2, R0, 0x1, P2 ;  /* 0x0000000002027211 */ /* 0x000fc600010f0eff */
[----:B0-----:R-:W4:Y:S04]  /*18cb0*/  LDL.LU R9, [R1+0x24] ;  /* 0x0000240001097983 */ /* 0x001f280000300800 */
[----:B------:R0:W-:Y:S04]  /*18cc0*/  STL [R1+0xc7c], R8 ;  /* 0x000c7c0801007387 */ /* 0x0001e80000100800 */
[----:B0-----:R-:W4:Y:S01]  /*18cd0*/  LDL.LU R8, [R1+0x1c] ;  /* 0x00001c0001087983 */ /* 0x001f220000300800 */
[----:B------:R-:W-:-:S05]  /*18ce0*/  IADD3 R7, P0, R20, R6, RZ ;  /* 0x0000000614077210 */ /* 0x000fca0007f1e0ff */
[----:B------:R0:W-:Y:S04]  /*18cf0*/  STL [R1+0xcb8], R7 ;  /* 0x000cb80701007387 */ /* 0x0001e80000100800 */
[----:B0-----:R-:W4:Y:S04]  /*18d00*/  LDL.LU R7, [R1+0x14] ;  /* 0x0000140001077983 */ /* 0x001f280000300800 */
[----:B------:R0:W-:Y:S02]  /*18d10*/  STL [R1+0xc84], R3 ;  /* 0x000c840301007387 */ /* 0x0001e40000100800 */
[----:B0-----:R-:W-:-:S05]  /*18d20*/  IADD3 R3, P1, R19, R6, RZ ;  /* 0x0000000613037210 */ /* 0x001fca0007f3e0ff */
[----:B------:R0:W-:Y:S01]  /*18d30*/  STL [R1+0xcc0], R3 ;  /* 0x000cc00301007387 */ /* 0x0001e20000100800 */
[----:B------:R-:W-:-:S03]  /*18d40*/  LEA.HI.X.SX32 R16, R16, R0, 0x1, P3 ;  /* 0x0000000010107211 */ /* 0x000fc600018f0eff */
[----:B0-----:R-:W4:Y:S04]  /*18d50*/  LDL.LU R3, [R1+0xc] ;  /* 0x00000c0001037983 */ /* 0x001f280000300800 */
[----:B------:R0:W-:Y:S02]  /*18d60*/  STL [R1+0xc8c], R2 ;  /* 0x000c8c0201007387 */ /* 0x0001e40000100800 */
[----:B0-----:R-:W-:-:S05]  /*18d70*/  IADD3 R2, P2, R27, R6, RZ ;  /* 0x000000061b027210 */ /* 0x001fca0007f5e0ff */
[----:B------:R0:W-:Y:S01]  /*18d80*/  STL [R1+0xcc8], R2 ;  /* 0x000cc80201007387 */ /* 0x0001e20000100800 */
[----:B------:R-:W-:-:S03]  /*18d90*/  LEA.HI.X.SX32 R23, R23, R0, 0x1, P4 ;  /* 0x0000000017177211 */ /* 0x000fc600020f0eff */
[----:B0-----:R-:W4:Y:S04]  /*18da0*/  LDL.LU R2, [R1+0x8] ;  /* 0x0000080001027983 */ /* 0x001f280000300800 */
[----:B------:R2:W-:Y:S01]  /*18db0*/  STL [R1+0xc94], R16 ;  /* 0x000c941001007387 */ /* 0x0005e20000100800 */
[-C--:B------:R-:W-:Y:S02]  /*18dc0*/  LEA.HI.X.SX32 R22, R22, R0.reuse, 0x1, P5 ;  /* 0x0000000016167211 */ /* 0x080fe400028f0eff */
[-C--:B------:R-:W-:Y:S02]  /*18dd0*/  LEA.HI.X.SX32 R26, R26, R0.reuse, 0x1, P6 ;  /* 0x000000001a1a7211 */ /* 0x080fe400030f0eff */
[-C--:B------:R-:W-:Y:S02]  /*18de0*/  LEA.HI.X.SX32 R20, R20, R0.reuse, 0x1, P0 ;  /* 0x0000000014147211 */ /* 0x080fe400000f0eff */
[----:B------:R-:W-:-:S02]  /*18df0*/  LEA.HI.X.SX32 R19, R19, R0, 0x1, P1 ;  /* 0x0000000013137211 */ /* 0x000fc400008f0eff */
[----:B--2---:R-:W-:-:S05]  /*18e00*/  IADD3 R16, P3, R28, R6, RZ ;  /* 0x000000061c107210 */ /* 0x004fca0007f7e0ff */
[----:B------:R0:W-:Y:S04]  /*18e10*/  STL [R1+0xcd0], R16 ;  /* 0x000cd01001007387 */ /* 0x0001e80000100800 */
[----:B0-----:R-:W2:Y:S04]  /*18e20*/  LDL.LU R16, [R1+0xe78] ;  /* 0x000e780001107983 */ /* 0x001ea80000300800 */
[----:B------:R3:W-:Y:S02]  /*18e30*/  STL [R1+0xc9c], R23 ;  /* 0x000c9c1701007387 */ /* 0x0007e40000100800 */
[----:B---3--:R-:W-:-:S05]  /*18e40*/  IADD3 R23, P4, R29, R6, RZ ;  /* 0x000000061d177210 */ /* 0x008fca0007f9e0ff */
[----:B------:R0:W-:Y:S04]  /*18e50*/  STL [R1+0xcd8], R23 ;  /* 0x000cd81701007387 */ /* 0x0001e80000100800 */
[----:B0-----:R-:W3:Y:S04]  /*18e60*/  LDL.LU R23, [R1+0xe74] ;  /* 0x000e740001177983 */ /* 0x001ee80000300800 */
[----:B------:R5:W-:Y:S02]  /*18e70*/  STL [R1+0xca4], R22 ;  /* 0x000ca41601007387 */ /* 0x000be40000100800 */
[----:B-----5:R-:W-:-:S05]  /*18e80*/  IADD3 R22, P5, R4, R6, RZ ;  /* 0x0000000604167210 */ /* 0x020fca0007fbe0ff */
[----:B------:R0:W-:Y:S04]  /*18e90*/  STL [R1+0xce0], R22 ;  /* 0x000ce01601007387 */ /* 0x0001e80000100800 */
[----:B0-----:R-:W5:Y:S04]  /*18ea0*/  LDL.LU R22, [R1+0xe70] ;  /* 0x000e700001167983 */ /* 0x001f680000300800 */
[----:B------:R0:W-:Y:S02]  /*18eb0*/  STL [R1+0xcac], R26 ;  /* 0x000cac1a01007387 */ /* 0x0001e40000100800 */
[----:B0-----:R-:W-:-:S05]  /*18ec0*/  IADD3 R26, P6, R18, R6, RZ ;  /* 0x00000006121a7210 */ /* 0x001fca0007fde0ff */
[----:B------:R0:W-:Y:S04]  /*18ed0*/  STL [R1+0xce8], R26 ;  /* 0x000ce81a01007387 */ /* 0x0001e80000100800 */
[----:B0-----:R-:W2:Y:S04]  /*18ee0*/  LDL.LU R26, [R1+0xe6c] ;  /* 0x000e6c00011a7983 */ /* 0x001ea80000300800 */
[----:B------:R4:W-:Y:S02]  /*18ef0*/  STL [R1+0xcb4], R20 ;  /* 0x000cb41401007387 */ /* 0x0009e40000100800 */
[----:B----4-:R-:W-:-:S05]  /*18f00*/  IADD3 R20, P0, R15, R6, RZ ;  /* 0x000000060f147210 */ /* 0x010fca0007f1e0ff */
[----:B------:R0:W-:Y:S01]  /*18f10*/  STL [R1+0xcf0], R20 ;  /* 0x000cf01401007387 */ /* 0x0001e20000100800 */
[----:B------:R-:W-:-:S03]  /*18f20*/  LEA.HI.X.SX32 R27, R27, R0, 0x1, P2 ;  /* 0x000000001b1b7211 */ /* 0x000fc600010f0eff */
[----:B0-----:R-:W4:Y:S04]  /*18f30*/  LDL.LU R20, [R1+0xe68] ;  /* 0x000e680001147983 */ /* 0x001f280000300800 */
[----:B------:R0:W-:Y:S02]  /*18f40*/  STL [R1+0xcbc], R19 ;  /* 0x000cbc1301007387 */ /* 0x0001e40000100800 */
[----:B0-----:R-:W-:-:S05]  /*18f50*/  IADD3 R19, P1, R14, R6, RZ ;  /* 0x000000060e137210 */ /* 0x001fca0007f3e0ff */
[----:B------:R0:W-:Y:S01]  /*18f60*/  STL [R1+0xcf8], R19 ;  /* 0x000cf81301007387 */ /* 0x0001e20000100800 */
[----:B------:R-:W-:-:S03]  /*18f70*/  LEA.HI.X.SX32 R28, R28, R0, 0x1, P3 ;  /* 0x000000001c1c7211 */ /* 0x000fc600018f0eff */
[----:B0-----:R-:W3:Y:S04]  /*18f80*/  LDL.LU R19, [R1+0xe64] ;  /* 0x000e640001137983 */ /* 0x001ee80000300800 */
[----:B------:R0:W-:Y:S02]  /*18f90*/  STL [R1+0xcc4], R27 ;  /* 0x000cc41b01007387 */ /* 0x0001e40000100800 */
[----:B0-----:R-:W-:-:S05]  /*18fa0*/  IADD3 R27, P2, R13, R6, RZ ;  /* 0x000000060d1b7210 */ /* 0x001fca0007f5e0ff */
[----:B------:R0:W-:Y:S01]  /*18fb0*/  STL [R1+0xd00], R27 ;  /* 0x000d001b01007387 */ /* 0x0001e20000100800 */
[----:B------:R-:W-:-:S03]  /*18fc0*/  LEA.HI.X.SX32 R29, R29, R0, 0x1, P4 ;  /* 0x000000001d1d7211 */ /* 0x000fc600020f0eff */
[----:B0-----:R-:W5:Y:S04]  /*18fd0*/  LDL.LU R27, [R1+0xe60] ;  /* 0x000e6000011b7983 */ /* 0x001f680000300800 */
[----:B------:R0:W-:Y:S02]  /*18fe0*/  STL [R1+0xccc], R28 ;  /* 0x000ccc1c01007387 */ /* 0x0001e40000100800 */
[----:B0-----:R-:W-:-:S05]  /*18ff0*/  IADD3 R28, P3, R12, R6, RZ ;  /* 0x000000060c1c7210 */ /* 0x001fca0007f7e0ff */
[----:B------:R0:W-:Y:S01]  /*19000*/  STL [R1+0xd08], R28 ;  /* 0x000d081c01007387 */ /* 0x0001e20000100800 */
[----:B------:R-:W-:-:S03]  /*19010*/  LEA.HI.X.SX32 R4, R4, R0, 0x1, P5 ;  /* 0x0000000004047211 */ /* 0x000fc600028f0eff */
[----:B0-----:R-:W2:Y:S04]  /*19020*/  LDL.LU R28, [R1+0xe5c] ;  /* 0x000e5c00011c7983 */ /* 0x001ea80000300800 */
[----:B------:R0:W-:Y:S02]  /*19030*/  STL [R1+0xcd4], R29 ;  /* 0x000cd41d01007387 */ /* 0x0001e40000100800 */
[----:B0-----:R-:W-:-:S05]  /*19040*/  IADD3 R29, P4, R11, R6, RZ ;  /* 0x000000060b1d7210 */ /* 0x001fca0007f9e0ff */
[----:B------:R0:W-:Y:S04]  /*19050*/  STL [R1+0xd10], R29 ;  /* 0x000d101d01007387 */ /* 0x0001e80000100800 */
[----:B0-----:R-:W4:Y:S04]  /*19060*/  LDL.LU R29, [R1+0xe58] ;  /* 0x000e5800011d7983 */ /* 0x001f280000300800 */
[----:B------:R0:W-:Y:S02]  /*19070*/  STL [R1+0xcdc], R4 ;  /* 0x000cdc0401007387 */ /* 0x0001e40000100800 */
[----:B0-----:R-:W-:-:S05]  /*19080*/  IADD3 R4, P5, R10, R6, RZ ;  /* 0x000000060a047210 */ /* 0x001fca0007fbe0ff */
[----:B------:R0:W-:Y:S04]  /*19090*/  STL [R1+0xd18], R4 ;  /* 0x000d180401007387 */ /* 0x0001e80000100800 */
[----:B0-----:R-:W3:Y:S01]  /*190a0*/  LDL.LU R4, [R1+0xe54] ;  /* 0x000e540001047983 */ /* 0x001ee20000300800 */
[----:B------:R-:W-:-:S05]  /*190b0*/  LEA.HI.X.SX32 R18, R18, R0, 0x1, P6 ;  /* 0x0000000012127211 */ /* 0x000fca00030f0eff */
[----:B------:R0:W-:Y:S01]  /*190c0*/  STL [R1+0xce4], R18 ;  /* 0x000ce41201007387 */ /* 0x0001e20000100800 */
[----:B------:R-:W-:Y:S02]  /*190d0*/  LEA.HI.X.SX32 R14, R14, R0, 0x1, P1 ;  /* 0x000000000e0e7211 */ /* 0x000fe400008f0eff */
[----:B0-----:R-:W-:-:S05]  /*190e0*/  IADD3 R18, P6, R9, R6, RZ ;  /* 0x0000000609127210 */ /* 0x001fca0007fde0ff */
[----:B------:R0:W-:Y:S01]  /*190f0*/  STL [R1+0xd20], R18 ;  /* 0x000d201201007387 */ /* 0x0001e20000100800 */
[----:B------:R-:W-:Y:S01]  /*19100*/  IMAD R5, R5, UR6, RZ ;  /* 0x0000000605057c24 */ /* 0x000fe2000f8e02ff */
[----:B0-----:R-:W-:Y:S02]  /*19110*/  LEA.HI.X.SX32 R18, R15, R0, 0x1, P0 ;  /* 0x000000000f127211 */ /* 0x001fe400000f0eff */
[----:B------:R-:W-:-:S03]  /*19120*/  IADD3 R15, P0, R8, R6, RZ ;  /* 0x00000006080f7210 */ /* 0x000fc60007f1e0ff */
[----:B------:R0:W-:Y:S04]  /*19130*/  STL [R1+0xcec], R18 ;  /* 0x000cec1201007387 */ /* 0x0001e80000100800 */
[----:B------:R1:W-:Y:S04]  /*19140*/  STL [R1+0xd28], R15 ;  /* 0x000d280f01007387 */ /* 0x0003e80000100800 */
[----:B------:R1:W-:Y:S01]  /*19150*/  STL [R1+0xcf4], R14 ;  /* 0x000cf40e01007387 */ /* 0x0003e20000100800 */
[----:B0-----:R-:W-:Y:S02]  /*19160*/  IADD3 R18, P1, R7, R6, RZ ;  /* 0x0000000607127210 */ /* 0x001fe40007f3e0ff */
[----:B-1----:R-:W-:-:S02]  /*19170*/  LEA.HI.X.SX32 R15, R13, R0, 0x1, P2 ;  /* 0x000000000d0f7211 */ /* 0x002fc400010f0eff */
[----:B------:R-:W-:Y:S02]  /*19180*/  LEA.HI.X.SX32 R13, R12, R0, 0x1, P3 ;  /* 0x000000000c0d7211 */ /* 0x000fe400018f0eff */
[-C--:B------:R-:W-:Y:S01]  /*19190*/  IADD3 R14, P2, R3, R6.reuse, RZ ;  /* 0x00000006030e7210 */ /* 0x080fe20007f5e0ff */
[----:B------:R-:W-:Y:S01]  /*191a0*/  STL [R1+0xd30], R18 ;  /* 0x000d301201007387 */ /* 0x000fe20000100800 */
[----:B------:R-:W-:Y:S02]  /*191b0*/  IADD3 R12, P3, R5, R6, RZ ;  /* 0x00000006050c7210 */ /* 0x000fe40007f7e0ff */
[----:B------:R-:W-:Y:S01]  /*191c0*/  LEA.HI.X.SX32 R11, R11, R0, 0x1, P4 ;  /* 0x000000000b0b7211 */ /* 0x000fe200020f0eff */
[----:B------:R-:W-:Y:S04]  /*191d0*/  STL [R1+0xcfc], R15 ;  /* 0x000cfc0f01007387 */ /* 0x000fe80000100800 */
[----:B------:R-:W-:Y:S04]  /*191e0*/  STL [R1+0xd98], R14 ;  /* 0x000d980e01007387 */ /* 0x000fe80000100800 */
[----:B------:R0:W-:Y:S04]  /*191f0*/  STL [R1+0xd04], R13 ;  /* 0x000d040d01007387 */ /* 0x0001e80000100800 */
[----:B------:R1:W-:Y:S04]  /*19200*/  STL [R1+0xd38], R12 ;  /* 0x000d380c01007387 */ /* 0x0003e80000100800 */
[----:B------:R3:W-:Y:S01]  /*19210*/  STL [R1+0xd0c], R11 ;  /* 0x000d0c0b01007387 */ /* 0x0007e20000100800 */
[----:B0-----:R-:W-:-:S02]  /*19220*/  IADD3 R13, P4, R2, R6, RZ ;  /* 0x00000006020d7210 */ /* 0x001fc40007f9e0ff */
[-C--:B-1----:R-:W-:Y:S02]  /*19230*/  LEA.HI.X.SX32 R12, R10, R0.reuse, 0x1, P5 ;  /* 0x000000000a0c7211 */ /* 0x082fe400028f0eff */
[-C--:B------:R-:W-:Y:S01]  /*19240*/  LEA.HI.X.SX32 R10, R9, R0.reuse, 0x1, P6 ;  /* 0x00000000090a7211 */ /* 0x080fe200030f0eff */
[----:B------:R-:W-:Y:S01]  /*19250*/  STL [R1+0xd40], R13 ;  /* 0x000d400d01007387 */ /* 0x000fe20000100800 */
[----:B------:R-:W-:-:S03]  /*19260*/  LEA.HI.X.SX32 R8, R8, R0, 0x1, P0 ;  /* 0x0000000008087211 */ /* 0x000fc600000f0eff */
[----:B------:R-:W-:Y:S01]  /*19270*/  STL [R1+0xd14], R12 ;  /* 0x000d140c01007387 */ /* 0x000fe20000100800 */
[-C--:B------:R-:W-:Y:S02]  /*19280*/  LEA.HI.X.SX32 R3, R3, R0.reuse, 0x1, P2 ;  /* 0x0000000003037211 */ /* 0x080fe400010f0eff */
[-C--:B------:R-:W-:Y:S02]  /*19290*/  LEA.HI.X.SX32 R5, R5, R0.reuse, 0x1, P3 ;  /* 0x0000000005057211 */ /* 0x080fe400018f0eff */
[----:B------:R-:W-:Y:S02]  /*192a0*/  LEA.HI.X.SX32 R2, R2, R0, 0x1, P4 ;  /* 0x0000000002027211 */ /* 0x000fe400020f0eff */
[-C--:B----4-:R-:W-:Y:S02]  /*192b0*/  IADD3 R9, P6, R29, R6.reuse, RZ ;  /* 0x000000061d097210 */ /* 0x090fe40007fde0ff */
[----:B---3--:R-:W-:-:S05]  /*192c0*/  IADD3 R11, P5, R4, R6, RZ ;  /* 0x00000006040b7210 */ /* 0x008fca0007fbe0ff */
[----:B------:R-:W-:Y:S04]  /*192d0*/  STL [R1+0xd48], R11 ;  /* 0x000d480b01007387 */ /* 0x000fe80000100800 */
[----:B------:R2:W-:Y:S04]  /*192e0*/  STL [R1+0xd1c], R10 ;  /* 0x000d1c0a01007387 */ /* 0x0005e80000100800 */
[----:B------:R0:W-:Y:S04]  /*192f0*/  STL [R1+0xd50], R9 ;  /* 0x000d500901007387 */ /* 0x0001e80000100800 */
[----:B------:R5:W-:Y:S01]  /*19300*/  STL [R1+0xd24], R8 ;  /* 0x000d240801007387 */ /* 0x000be20000100800 */
[----:B--2---:R-:W-:-:S02]  /*19310*/  IADD3 R10, P0, R28, R6, RZ ;  /* 0x000000061c0a7210 */ /* 0x004fc40007f1e0ff */
[----:B0-----:R-:W-:-:S03]  /*19320*/  LEA.HI.X.SX32 R9, R7, R0, 0x1, P1 ;  /* 0x0000000007097211 */ /* 0x001fc600008f0eff */
[----:B------:R-:W-:Y:S01]  /*19330*/  STL [R1+0xd58], R10 ;  /* 0x000d580a01007387 */ /* 0x000fe20000100800 */
[----:B-----5:R-:W-:-:S03]  /*19340*/  IADD3 R8, P1, R27, R6, RZ ;  /* 0x000000061b087210 */ /* 0x020fc60007f3e0ff */
[----:B------:R-:W2:Y:S04]  /*19350*/  LDL.LU R7, [R1+0x328] ;  /* 0x0003280001077983 */ /* 0x000ea80000300800 */
[----:B------:R-:W-:Y:S04]  /*19360*/  STL [R1+0xd2c], R9 ;  /* 0x000d2c0901007387 */ /* 0x000fe80000100800 */
[----:B------:R0:W-:Y:S04]  /*19370*/  STL [R1+0xd60], R8 ;  /* 0x000d600801007387 */ /* 0x0001e80000100800 */
[----:B------:R1:W-:Y:S01]  /*19380*/  STL [R1+0xd94], R3 ;  /* 0x000d940301007387 */ /* 0x0003e20000100800 */
[----:B0-----:R-:W-:-:S02]  /*19390*/  IADD3 R8, P2, R19, R6, RZ ;  /* 0x0000000613087210 */ /* 0x001fc40007f5e0ff */
[----:B-1----:R-:W-:-:S03]  /*193a0*/  IADD3 R3, P3, R20, R6, RZ ;  /* 0x0000000614037210 */ /* 0x002fc60007f7e0ff */
[----:B------:R0:W-:Y:S04]  /*193b0*/  STL [R1+0xd68], R8 ;  /* 0x000d680801007387 */ /* 0x0001e80000100800 */
[----:B------:R-:W-:Y:S04]  /*193c0*/  STL [R1+0xd34], R5 ;  /* 0x000d340501007387 */ /* 0x000fe80000100800 */
[----:B------:R-:W3:Y:S04]  /*193d0*/  LDL.LU R11, [R1+0x3f8] ;  /* 0x0003f800010b7983 */ /* 0x000ee80000300800 */
[----:B------:R-:W-:Y:S04]  /*193e0*/  STL [R1+0xd70], R3 ;  /* 0x000d700301007387 */ /* 0x000fe80000100800 */
[----:B------:R-:W4:Y:S04]  /*193f0*/  LDL.LU R10, [R1+0x3fc] ;  /* 0x0003fc00010a7983 */ /* 0x000f280000300800 */
[----:B------:R1:W-:Y:S04]  /*19400*/  STL [R1+0xd3c], R2 ;  /* 0x000d3c0201007387 */ /* 0x0003e80000100800 */
[----:B------:R-:W5:Y:S04]  /*19410*/  LDL.LU R9, [R1+0x3f4] ;  /* 0x0003f40001097983 */ /* 0x000f680000300800 */
[----:B0-----:R-:W5:Y:S01]  /*19420*/  LDL.LU R8, [R1+0x324] ;  /* 0x0003240001087983 */ /* 0x001f620000300800 */
[----:B-1----:R-:W-:-:S03]  /*19430*/  LEA.HI.X.SX32 R2, R4, R0, 0x1, P5 ;  /* 0x0000000004027211 */ /* 0x002fc600028f0eff */
[----:B------:R-:W3:Y:S01]  /*19440*/  LDL.LU R4, [R1+0xe50] ;  /* 0x000e500001047983 */ /* 0x000ee20000300800 */
[----:B------:R-:W-:-:S05]  /*19450*/  IADD3 R3, P4, R26, R6, RZ ;  /* 0x000000061a037210 */ /* 0x000fca0007f9e0ff */
[----:B------:R0:W-:Y:S01]  /*19460*/  STL [R1+0xd78], R3 ;  /* 0x000d780301007387 */ /* 0x0001e20000100800 */
[----:B------:R-:W-:-:S03]  /*19470*/  LEA.HI.X.SX32 R5, R29, R0, 0x1, P6 ;  /* 0x000000001d057211 */ /* 0x000fc600030f0eff */
[----:B------:R1:W-:Y:S01]  /*19480*/  STL [R1+0xd44], R2 ;  /* 0x000d440201007387 */ /* 0x0003e20000100800 */
[-C--:B0-----:R-:W-:Y:S01]  /*19490*/  IADD3 R3, P5, R22, R6.reuse, RZ ;  /* 0x0000000616037210 */ /* 0x081fe20007fbe0ff */
[----:B------:R-:W-:Y:S01]  /*194a0*/  IMAD R17, R17, UR6, RZ ;  /* 0x0000000611117c24 */ /* 0x000fe2000f8e02ff */
[----:B-1----:R-:W-:-:S03]  /*194b0*/  IADD3 R2, P6, R23, R6, RZ ;  /* 0x0000000617027210 */ /* 0x002fc60007fde0ff */
[----:B------:R0:W-:Y:S01]  /*194c0*/  STL [R1+0xd7c], R3 ;  /* 0x000d7c0301007387 */ /* 0x0001e20000100800 */
[----:B------:R-:W-:-:S03]  /*194d0*/  IMAD R24, R24, UR6, RZ ;  /* 0x0000000618187c24 */ /* 0x000fc6000f8e02ff */
[----:B------:R1:W-:Y:S01]  /*194e0*/  STL [R1+0xd4c], R5 ;  /* 0x000d4c0501007387 */ /* 0x0003e20000100800 */
[----:B0-----:R-:W-:-:S03]  /*194f0*/  LEA.HI.X.SX32 R3, R28, R0, 0x1, P0 ;  /* 0x000000001c037211 */ /* 0x001fc600000f0eff */
[----:B------:R0:W-:Y:S01]  /*19500*/  STL [R1+0xd80], R2 ;  /* 0x000d800201007387 */ /* 0x0001e20000100800 */
[----:B-1----:R-:W-:-:S03]  /*19510*/  IADD3 R5, P0, R16, R6, RZ ;  /* 0x0000000610057210 */ /* 0x002fc60007f1e0ff */
[----:B------:R1:W-:Y:S01]  /*19520*/  STL [R1+0xd54], R3 ;  /* 0x000d540301007387 */ /* 0x0003e20000100800 */
[----:B0-----:R-:W-:-:S03]  /*19530*/  LEA.HI.X.SX32 R2, R27, R0, 0x1, P1 ;  /* 0x000000001b027211 */ /* 0x001fc600008f0eff */
[----:B------:R0:W-:Y:S01]  /*19540*/  STL [R1+0xd84], R5 ;  /* 0x000d840501007387 */ /* 0x0001e20000100800 */
[----:B-1----:R-:W-:-:S03]  /*19550*/  IADD3 R3, P1, R17, R6, RZ ;  /* 0x0000000611037210 */ /* 0x002fc60007f3e0ff */
[----:B------:R1:W-:Y:S01]  /*19560*/  STL [R1+0xd5c], R2 ;  /* 0x000d5c0201007387 */ /* 0x0003e20000100800 */
[----:B------:R-:W-:-:S03]  /*19570*/  IMAD R25, R25, UR6, RZ ;  /* 0x0000000619197c24 */ /* 0x000fc6000f8e02ff */
[----:B------:R1:W-:Y:S01]  /*19580*/  STL [R1+0xd88], R3 ;  /* 0x000d880301007387 */ /* 0x0003e20000100800 */
[----:B0-----:R-:W-:Y:S01]  /*19590*/  LEA.HI.X.SX32 R5, R19, R0, 0x1, P2 ;  /* 0x0000000013057211 */ /* 0x001fe200010f0eff */
[----:B------:R-:W-:Y:S01]  /*195a0*/  IMAD R21, R21, UR6, RZ ;  /* 0x0000000615157c24 */ /* 0x000fe2000f8e02ff */
[----:B-1----:R-:W-:-:S03]  /*195b0*/  IADD3 R2, P2, R24, R6, RZ ;  /* 0x0000000618027210 */ /* 0x002fc60007f5e0ff */
[----:B------:R0:W-:Y:S01]  /*195c0*/  STL [R1+0xd64], R5 ;  /* 0x000d640501007387 */ /* 0x0001e20000100800 */
[----:B------:R-:W-:-:S03]  /*195d0*/  LEA.HI.X.SX32 R3, R20, R0, 0x1, P3 ;  /* 0x0000000014037211 */ /* 0x000fc600018f0eff */
[----:B------:R1:W-:Y:S04]  /*195e0*/  STL [R1+0xd8c], R2 ;  /* 0x000d8c0201007387 */ /* 0x0003e80000100800 */
[----:B------:R1:W-:Y:S01]  /*195f0*/  STL [R1+0xd6c], R3 ;  /* 0x000d6c0301007387 */ /* 0x0003e20000100800 */
[----:B0-----:R-:W-:Y:S02]  /*19600*/  IADD3 R5, P3, R25, R6, RZ ;  /* 0x0000000619057210 */ /* 0x001fe40007f7e0ff */
[----:B-1----:R-:W-:-:S03]  /*19610*/  LEA.HI.X.SX32 R2, R26, R0, 0x1, P4 ;  /* 0x000000001a027211 */ /* 0x002fc600020f0eff */
[----:B------:R-:W-:Y:S01]  /*19620*/  STL [R1+0xd90], R5 ;  /* 0x000d900501007387 */ /* 0x000fe20000100800 */
[----:B------:R-:W-:-:S03]  /*19630*/  IADD3 R3, P4, R21, R6, RZ ;  /* 0x0000000615037210 */ /* 0x000fc60007f9e0ff */
[----:B------:R-:W-:Y:S04]  /*19640*/  STL [R1+0xd74], R2 ;  /* 0x000d740201007387 */ /* 0x000fe80000100800 */
[----:B------:R0:W-:Y:S02]  /*19650*/  STL [R1+0x62c], R3 ;  /* 0x00062c0301007387 */ /* 0x0001e40000100800 */
[----:B0-----:R-:W0:Y:S01]  /*19660*/  S2R R3, SR_TID.X ;  /* 0x0000000000037919 */ /* 0x001e220000002100 */
[-C--:B------:R-:W-:Y:S02]  /*19670*/  LEA.HI.X.SX32 R5, R22, R0.reuse, 0x1, P5 ;  /* 0x0000000016057211 */ /* 0x080fe400028f0eff */
[-C--:B------:R-:W-:Y:S02]  /*19680*/  LEA.HI.X.SX32 R12, R23, R0.reuse, 0x1, P6 ;  /* 0x00000000170c7211 */ /* 0x080fe400030f0eff */
[-C--:B------:R-:W-:Y:S01]  /*19690*/  LEA.HI.X.SX32 R6, R16, R0.reuse, 0x1, P0 ;  /* 0x0000000010067211 */ /* 0x080fe200000f0eff */
[----:B------:R1:W-:Y:S04]  /*196a0*/  STL [R1+0x614], R5 ;  /* 0x0006140501007387 */ /* 0x0003e80000100800 */
[----:B------:R-:W-:Y:S01]  /*196b0*/  STL [R1+0x618], R12 ;  /* 0x0006180c01007387 */ /* 0x000fe20000100800 */
[----:B-1----:R-:W-:-:S03]  /*196c0*/  LEA.HI.X.SX32 R5, R17, R0, 0x1, P1 ;  /* 0x0000000011057211 */ /* 0x002fc600008f0eff */
[----:B------:R-:W-:Y:S04]  /*196d0*/  STL [R1+0x61c], R6 ;  /* 0x00061c0601007387 */ /* 0x000fe80000100800 */
[----:B------:R1:W-:Y:S01]  /*196e0*/  STL [R1+0x620], R5 ;  /* 0x0006200501007387 */ /* 0x0003e20000100800 */
[----:B0-----:R-:W-:-:S04]  /*196f0*/  SHF.R.U32.HI R13, RZ, 0x4, R3 ;  /* 0x00000004ff0d7819 */ /* 0x001fc80000011603 */
[----:B------:R-:W-:Y:S02]  /*19700*/  SGXT.U32 R13, R13, 0x2 ;  /* 0x000000020d0d781a */ /* 0x000fe40000000000 */
[-C--:B-1----:R-:W-:Y:S02]  /*19710*/  LEA.HI.X.SX32 R5, R24, R0.reuse, 0x1, P2 ;  /* 0x0000000018057211 */ /* 0x082fe400010f0eff */
[----:B------:R-:W-:Y:S02]  /*19720*/  LOP3.LUT R12, R13, 0x1c, RZ, 0xfc, !PT ;  /* 0x0000001c0d0c7812 */ /* 0x000fe400078efcff */
[-C--:B------:R-:W-:Y:S02]  /*19730*/  LEA.HI.X.SX32 R3, R25, R0.reuse, 0x1, P3 ;  /* 0x0000000019037211 */ /* 0x080fe400018f0eff */
[----:B------:R-:W-:Y:S01]  /*19740*/  LEA.HI.X.SX32 R0, R21, R0, 0x1, P4 ;  /* 0x0000000015007211 */ /* 0x000fe200020f0eff */
[----:B------:R-:W-:Y:S01]  /*19750*/  IMAD R12, R12, UR7, RZ ;  /* 0x000000070c0c7c24 */ /* 0x000fe2000f8e02ff */
[----:B------:R-:W-:Y:S04]  /*19760*/  STL [R1+0x624], R5 ;  /* 0x0006240501007387 */ /* 0x000fe80000100800 */
[----:B------:R0:W-:Y:S04]  /*19770*/  STL [R1+0x628], R3 ;  /* 0x0006280301007387 */ /* 0x0001e80000100800 */
[----:B------:R1:W-:Y:S01]  /*19780*/  STL [R1+0x5d0], R0 ;  /* 0x0005d00001007387 */ /* 0x0003e20000100800 */
[----:B0-----:R-:W-:-:S04]  /*19790*/  IMAD R3, RZ, RZ, -UR7 ;  /* 0x80000007ff037e24 */ /* 0x001fc8000f8e02ff */
[----:B--2---:R-:W-:Y:S01]  /*197a0*/  IMAD R3, R3, 0x4, R7 ;  /* 0x0000000403037824 */ /* 0x004fe200078e0207 */
[----:B---3--:R-:W-:-:S04]  /*197b0*/  IADD3 R2, P5, R4, UR12, RZ ;  /* 0x0000000c04027c10 */ /* 0x008fc8000ffbe0ff */
[----:B-1----:R-:W-:Y:S02]  /*197c0*/  LEA.HI.X.SX32 R0, R4, UR13, 0x1, P5 ;  /* 0x0000000d04007c11 */ /* 0x002fe4000a8f0eff */
[-C--:B------:R-:W-:Y:S02]  /*197d0*/  IADD3 R6, P4, R12, R2.reuse, RZ ;  /* 0x000000020c067210 */ /* 0x080fe40007f9e0ff */
[-C--:B------:R-:W-:Y:S01]  /*197e0*/  IADD3 R5, P5, R11, R2.reuse, RZ ;  /* 0x000000020b057210 */ /* 0x080fe20007fbe0ff */
[----:B------:R-:W-:Y:S01]  /*197f0*/  IMAD R4, R13, UR7, RZ ;  /* 0x000000070d047c24 */ /* 0x000fe2000f8e02ff */
[-C--:B----4-:R-:W-:Y:S01]  /*19800*/  IADD3 R13, P3, R10, R2.reuse, RZ ;  /* 0x000000020a0d7210 */ /* 0x090fe20007f7e0ff */
[----:B------:R5:W-:Y:S04]  /*19810*/  STL [R1+0x5d8], R6 ;  /* 0x0005d80601007387 */ /* 0x000be80000100800 */
[----:B------:R0:W-:Y:S01]  /*19820*/  STL [R1+0x5e0], R5 ;  /* 0x0005e00501007387 */ /* 0x0001e20000100800 */
[----:B-----5:R-:W-:-:S03]  /*19830*/  IADD3 R6, P2, R9, R2, RZ ;  /* 0x0000000209067210 */ /* 0x020fc60007f5e0ff */
[----:B------:R1:W-:Y:S01]  /*19840*/  STL [R1+0x5e8], R13 ;  /* 0x0005e80d01007387 */ /* 0x0003e20000100800 */
[----:B0-----:R-:W-:-:S03]  /*19850*/  IADD3 R5, P1, R8, R2, RZ ;  /* 0x0000000208057210 */ /* 0x001fc60007f3e0ff */
[----:B------:R0:W-:Y:S04]  /*19860*/  STL [R1+0x5f0], R6 ;  /* 0x0005f00601007387 */ /* 0x0001e80000100800 */
[----:B------:R2:W-:Y:S01]  /*19870*/  STL [R1+0x5f8], R5 ;  /* 0x0005f80501007387 */ /* 0x0005e20000100800 */
[----:B-1----:R-:W-:Y:S02]  /*19880*/  IADD3 R13, P0, R7, R2, RZ ;  /* 0x00000002070d7210 */ /* 0x002fe40007f1e0ff */
[----:B0-----:R-:W-:-:S03]  /*19890*/  LEA.HI.X.SX32 R6, R12, R0, 0x1, P4 ;  /* 0x000000000c067211 */ /* 0x001fc600020f0eff */
[----:B------:R-:W-:Y:S01]  /*198a0*/  STL [R1+0x600], R13 ;  /* 0x0006000d01007387 */ /* 0x000fe20000100800 */
[----:B--2---:R-:W-:-:S03]  /*198b0*/  IADD3 R5, P4, R3, R2, RZ ;  /* 0x0000000203057210 */ /* 0x004fc60007f9e0ff */
[----:B------:R0:W-:Y:S01]  /*198c0*/  STL [R1+0x5d4], R6 ;  /* 0x0005d40601007387 */ /* 0x0001e20000100800 */
[----:B------:R-:W-:-:S03]  /*198d0*/  LEA.HI.X.SX32 R11, R11, R0, 0x1, P5 ;  /* 0x000000000b0b7211 */ /* 0x000fc600028f0eff */
[----:B------:R1:W-:Y:S01]  /*198e0*/  STL [R1+0x608], R5 ;  /* 0x0006080501007387 */ /* 0x0003e20000100800 */
[----:B0-----:R-:W-:Y:S02]  /*198f0*/  IADD3 R6, P5, R4, R2, RZ ;  /* 0x0000000204067210 */ /* 0x001fe40007fbe0ff */
[-C--:B------:R-:W-:Y:S02]  /*19900*/  LEA.HI.X.SX32 R2, R9, R0.reuse, 0x1, P2 ;  /* 0x0000000009027211 */ /* 0x080fe400010f0eff */
[-C--:B-1----:R-:W-:Y:S01]  /*19910*/  LEA.HI.X.SX32 R5, R10, R0.reuse, 0x1, P3 ;  /* 0x000000000a057211 */ /* 0x082fe200018f0eff */
[----:B------:R-:W-:Y:S04]  /*19920*/  STL [R1+0x5dc], R11 ;  /* 0x0005dc0b01007387 */ /* 0x000fe80000100800 */
[----:B------:R0:W-:Y:S04]  /*19930*/  STL [R1+0x610], R6 ;  /* 0x0006100601007387 */ /* 0x0001e80000100800 */
[----:B------:R1:W-:Y:S04]  /*19940*/  STL [R1+0x5e4], R5 ;  /* 0x0005e40501007387 */ /* 0x0003e80000100800 */
[----:B------:R2:W-:Y:S01]  /*19950*/  STL [R1+0x5ec], R2 ;  /* 0x0005ec0201007387 */ /* 0x0005e20000100800 */
[----:B0-----:R-:W-:-:S02]  /*19960*/  LEA.HI.X.SX32 R6, R8, R0, 0x1, P1 ;  /* 0x0000000008067211 */ /* 0x001fc400008f0eff */
[----:B-1----:R-:W-:-:S03]  /*19970*/  LEA.HI.X.SX32 R5, R7, R0, 0x1, P0 ;  /* 0x0000000007057211 */ /* 0x002fc600000f0eff */
[----:B------:R-:W-:Y:S01]  /*19980*/  STL [R1+0x5f4], R6 ;  /* 0x0005f40601007387 */ /* 0x000fe20000100800 */
[-C--:B--2---:R-:W-:Y:S02]  /*19990*/  LEA.HI.X.SX32 R2, R3, R0.reuse, 0x1, P4 ;  /* 0x0000000003027211 */ /* 0x084fe400020f0eff */
[----:B------:R-:W-:Y:S01]  /*199a0*/  LEA.HI.X.SX32 R0, R4, R0, 0x1, P5 ;  /* 0x0000000004007211 */ /* 0x000fe200028f0eff */
[----:B------:R-:W-:Y:S04]  /*199b0*/  STL [R1+0x5fc], R5 ;  /* 0x0005fc0501007387 */ /* 0x000fe80000100800 */
[----:B------:R-:W-:Y:S04]  /*199c0*/  STL [R1+0x604], R2 ;  /* 0x0006040201007387 */ /* 0x000fe80000100800 */
[----:B------:R0:W-:Y:S04]  /*199d0*/  STL [R1+0x60c], R0 ;  /* 0x00060c0001007387 */ /* 0x0001e80000100800 */
[----:B------:R-:W-:Y:S04]  /*199e0*/  STL [R1+0x2b0], RZ ;  /* 0x0002b0ff01007387 */ /* 0x000fe80000100800 */
        /* <DEDUP_REMOVED lines=89> */
[----:B------:R-:W-:Y:S01]  /*19f80*/  STL [R1+0x208], RZ ;  /* 0x000208ff01007387 */ /* 0x000fe20000100800 */
[----:B------:R-:W-:-:S02]  /*19f90*/  USHF.L.U32 UR7, UR7, 0x5, URZ ;  /* 0x0000000507077899 */ /* 0x000fc4000800063f */
[----:B------:R-:W-:Y:S02]  /*19fa0*/  ULEA UR6, UR4, UR5, 0x3 ;  /* 0x0000000504067291 */ /* 0x000fe4000f8e183f */
[----:B------:R-:W-:Y:S01]  /*19fb0*/  USHF.L.U32 UR8, UR8, 0x5, URZ ;  /* 0x0000000508087899 */ /* 0x000fe2000800063f */
[----:B------:R-:W-:Y:S01]  /*19fc0*/  UMOV UR4, URZ ;  /* 0x0000003f00047c82 */ /* 0x000fe20008000000 */
[----:B------:R-:W-:Y:S01]  /*19fd0*/  USHF.R.S32.HI UR12, URZ, 0x1f, UR7 ;  /* 0x0000001f3f0c7899 */ /* 0x000fe20008011407 */
[----:B------:R-:W0:Y:S01]  /*19fe0*/  LDL.LU R7, [R1+0x40c] ;  /* 0x00040c0001077983 */ /* 0x000e220000300800 */
[----:B------:R-:W-:Y:S01]  /*19ff0*/  USHF.R.S32.HI UR13, URZ, 0x1f, UR8 ;  /* 0x0000001f3f0d7899 */ /* 0x000fe20008011408 */
[----:B------:R-:W-:Y:S02]  /*1a000*/  ULDC UR9, c[0x0][0x230] ;  /* 0x00008c0000097ab9 */ /* 0x000fe40000000800 */
[----:B------:R-:W-:Y:S01]  /*1a010*/  STL [R1+0x20c], RZ ;  /* 0x00020cff01007387 */ /* 0x000fe20000100800 */
[----:B0-----:R-:W-:-:S05]  /*1a020*/  SHF.R.S32.HI R0, RZ, 0x5, R7 ;  /* 0x00000005ff007819 */ /* 0x001fca0000011407 */
        /* <DEDUP_REMOVED lines=9> */
[----:B------:R-:W0:Y:S04]  /*1a0c0*/  LDL R7, [R1+0x2c8] ;  /* 0x0002c80001077983 */ /* 0x000e280000100800 */
        /* <DEDUP_REMOVED lines=28> */
[----:B0-----:R-:W-:-:S05]  /*1a290*/  LOP3.LUT R0, R7, 0x8, RZ, 0x3c, !PT ;  /* 0x0000000807007812 */ /* 0x001fca00078e3cff */
[----:B------:R1:W-:Y:S02]  /*1a2a0*/  STL [R1+0xe44], R0 ;  /* 0x000e440001007387 */ /* 0x0003e40000100800 */
.L_x_2:
[----:B0-----:R-:W2:Y:S04]  /*1a2b0*/  LDL R7, [R1+0x604] ;  /* 0x0006040001077983 */ /* 0x001ea80000100800 */
[----:B------:R-:W2:Y:S04]  /*1a2c0*/  LDL R6, [R1+0x608] ;  /* 0x0006080001067983 */ /* 0x000ea80000100800 */
[----:B------:R0:W-:Y:S04]  /*1a2d0*/  STL [R1+0x1558], R3 ;  /* 0x0015580301007387 */ /* 0x0001e80000100800 */
[----:B0-----:R-:W3:Y:S04]  /*1a2e0*/  LDL R3, [R1+0x600] ;  /* 0x0006000001037983 */ /* 0x001ee80000100800 */
[----:B------:R0:W-:Y:S04]  /*1a2f0*/  STL [R1+0x1554], R9 ;  /* 0x0015540901007387 */ /* 0x0001e80000100800 */
[----:B0-----:R-:W4:Y:S01]  /*1a300*/  LDL R9, [R1+0x5fc] ;  /* 0x0005fc0001097983 */ /* 0x001f220000100800 */
[----:B------:R-:W-:Y:S01]  /*1a310*/  UIMAD UR14, UR4, -0x20, UR9 ;  /* 0xffffffe0040e78a4 */ /* 0x000fe2000f8e0209 */
[----:B------:R-:W-:-:S02]  /*1a320*/  PRMT R5, RZ, 0x7610, R5 ;  /* 0x00007610ff057816 */ /* 0x000fc40000000005 */
[----:B------:R0:W-:Y:S01]  /*1a330*/  STL [R1+0x1550], R10 ;  /* 0x0015500a01007387 */ /* 0x0001e20000100800 */
[----:B------:R-:W-:-:S03]  /*1a340*/  PRMT R2, RZ, 0x7610, R2 ;  /* 0x00007610ff027816 */ /* 0x000fc60000000002 */
[----:B------:R-:W-:Y:S04]  /*1a350*/  STL [R1+0x121c], R15 ;  /* 0x00121c0f01007387 */ /* 0x000fe80000100800 */
        /* <DEDUP_REMOVED lines=100> */
[----:B------:R5:W-:Y:S04]  /*1a9a0*/  STL [R1+0x1548], R15 ;  /* 0x0015480f01007387 */ /* 0x000be80000100800 */
        /* <DEDUP_REMOVED lines=63> */
[----:B------:R-:W-:Y:S01]  /*1ada0*/  STL [R1+0x1410], R13 ;  /* 0x0014100d01007387 */ /* 0x000fe20000100800 */
[----:B0-----:R-:W5:Y:S03]  /*1adb0*/  S2R R10, SR_TID.X ;  /* 0x00000000000a7919 */ /* 0x001f660000002100 */
        /* <DEDUP_REMOVED lines=8> */
[----:B-----5:R-:W-:-:S02]  /*1ae40*/  SHF.R.U32.HI R15, RZ, 0x4, R10 ;  /* 0x00000004ff0f7819 */ /* 0x020fc4000001160a */
[----:B------:R-:W-:Y:S01]  /*1ae50*/  SHF.R.U32.HI R10, RZ, 0x4, R10 ;  /* 0x00000004ff0a7819 */ /* 0x000fe2000001160a */
[----:B------:R-:W-:Y:S01]  /*1ae60*/  STL [R1+0x1458], R13 ;  /* 0x0014580d01007387 */ /* 0x000fe20000100800 */
[----:B------:R-:W-:Y:S02]  /*1ae70*/  SGXT.U32 R15, R15, 0x2 ;  /* 0x000000020f0f781a */ /* 0x000fe40000000000 */
[----:B------:R-:W-:Y:S01]  /*1ae80*/  SGXT.U32 R10, R10, 0x2 ;  /* 0x000000020a0a781a */ /* 0x000fe20000000000 */
        /* <DEDUP_REMOVED lines=31> */
[----:B------:R-:W-:Y:S01]  /*1b080*/  STL [R1+0x1544], R12 ;  /* 0x0015440c01007387 */ /* 0x000fe20000100800 */
[----:B0-----:R-:W-:-:S02]  /*1b090*/  LOP3.LUT R13, R15, 0x4, RZ, 0xfc, !PT ;  /* 0x000000040f0d7812 */ /* 0x001fc400078efcff */
[----:B------:R-:W-:Y:S01]  /*1b0a0*/  LOP3.LUT R15, R15, 0x8, RZ, 0xfc, !PT ;  /* 0x000000080f0f7812 */ /* 0x000fe200078efcff */
[----:B------:R-:W-:Y:S01]  /*1b0b0*/  STL [R1+0x1210], R14 ;  /* 0x0012100e01007387 */ /* 0x000fe20000100800 */
[----:B------:R-:W-:Y:S02]  /*1b0c0*/  ISETP.GE.AND P1, PT, R13, UR14, PT ;  /* 0x0000000e0d007c0c */ /* 0x000fe4000bf26270 */
[----:B------:R-:W-:Y:S01]  /*1b0d0*/  ISETP.GE.AND P2, PT, R15, UR14, PT ;  /* 0x0000000e0f007c0c */ /* 0x000fe2000bf46270 */
[----:B------:R-:W-:Y:S01]  /*1b0e0*/  STL [R1+0x120c], R28 ;  /* 0x00120c1c01007387 */ /* 0x000fe20000100800 */
[C---:B------:R-:W-:Y:S02]  /*1b0f0*/  LOP3.LUT R15, R10.reuse, 0xc, RZ, 0xfc, !PT ;  /* 0x0000000c0a0f7812 */ /* 0x040fe400078efcff */
[----:B------:R-:W-:Y:S01]  /*1b100*/  LOP3.LUT R10, R10, 0x10, RZ, 0xfc, !PT ;  /* 0x000000100a0a7812 */ /* 0x000fe200078efcff */
[----:B------:R-:W-:Y:S01]  /*1b110*/  STL [R1+0x1208], R26 ;  /* 0x0012081a01007387 */ /* 0x000fe20000100800 */
[----:B------:R-:W-:-:S02]  /*1b120*/  ISETP.GE.AND P3, PT, R15, UR14, PT ;  /* 0x0000000e0f007c0c */ /* 0x000fc4000bf66270 */
[----:B------:R-:W-:Y:S01]  /*1b130*/  ISETP.GE.AND P0, PT, R10, UR14, PT ;  /* 0x0000000e0a007c0c */ /* 0x000fe2000bf06270 */
[----:B------:R-:W-:Y:S04]  /*1b140*/  STL [R1+0x1204], R24 ;  /* 0x0012041801007387 */ /* 0x000fe80000100800 */
[----:B------:R-:W-:Y:S04]  /*1b150*/  STL [R1+0x1200], R22 ;  /* 0x0012001601007387 */ /* 0x000fe80000100800 */
[----:B------:R-:W-:Y:S04]  /*1b160*/  STL [R1+0x11fc], R20 ;  /* 0x0011fc1401007387 */ /* 0x000fe80000100800 */
[----:B------:R-:W-:Y:S04]  /*1b170*/  STL [R1+0x11f8], R18 ;  /* 0x0011f81201007387 */ /* 0x000fe80000100800 */
[----:B------:R-:W-:Y:S04]  /*1b180*/  STL [R1+0x11f4], R16 ;  /* 0x0011f41001007387 */ /* 0x000fe80000100800 */
[----:B------:R-:W-:Y:S04]  /*1b190*/  STL [R1+0x11f0], R11 ;  /* 0x0011f00b01007387 */ /* 0x000fe80000100800 */
[----:B------:R-:W-:Y:S04]  /*1b1a0*/  STL [R1+0x11ec], R17 ;  /* 0x0011ec1101007387 */ /* 0x000fe80000100800 */
[----:B--2---:R3:W2:Y:S04]  /*1b1b0*/  @!P1 LDG.E.U8 R5, desc[UR10][R6.64] ;  /* 0x0000000a06059981 */ /* 0x0046a8000c1e1100 */
[----:B------:R-:W-:Y:S04]  /*1b1c0*/  STL [R1+0x11e8], R19 ;  /* 0x0011e81301007387 */ /* 0x000fe80000100800 */
[----:B------:R-:W-:Y:S01]  /*1b1d0*/  STL [R1+0x11e4], R21 ;  /* 0x0011e41501007387 */ /* 0x000fe20000100800 */
[----:B---3--:R-:W-:-:S02]  /*1b1e0*/  @!P2 IMAD.MOV.U32 R6, RZ, RZ, R3 ;  /* 0x000000ffff06a224 */ /* 0x008fc400078e0003 */
[----:B----4-:R-:W-:Y:S01]  /*1b1f0*/  @!P2 IMAD.MOV.U32 R7, RZ, RZ, R9 ;  /* 0x000000ffff07a224 */ /* 0x010fe200078e0009 */
[----:B------:R-:W-:Y:S04]  /*1b200*/  STL [R1+0x11e0], R23 ;  /* 0x0011e01701007387 */ /* 0x000fe80000100800 */
[----:B------:R-:W-:Y:S04]  /*1b210*/  STL [R1+0x11dc], R25 ;  /* 0x0011dc1901007387 */ /* 0x000fe80000100800 */
[----:B------:R-:W-:Y:S04]  /*1b220*/  STL [R1+0x11d8], R27 ;  /* 0x0011d81b01007387 */ /* 0x000fe80000100800 */
[----:B------:R-:W-:Y:S04]  /*1b230*/  STL [R1+0x11d4], R29 ;  /* 0x0011d41d01007387 */ /* 0x000fe80000100800 */
[----:B------:R0:W3:Y:S01]  /*1b240*/  @!P2 LDG.E.U8 R2, desc[UR10][R6.64] ;  /* 0x0000000a0602a981 */ /* 0x0000e2000c1e1100 */
[----:B-1----:R-:W1:Y:S01]  /*1b250*/  S2R R0, SR_TID.X ;  /* 0x0000000000007919 */ /* 0x002e620000002100 */
[----:B------:R-:W4:Y:S02]  /*1b260*/  S2R R3, SR_TID.X ;  /* 0x0000000000037919 */ /* 0x000f240000002100 */
[----:B------:R-:W0:Y:S04]  /*1b270*/  LDL R6, [R1+0x5f4] ;  /* 0x0005f40001067983 */ /* 0x000e280000100800 */
[----:B------:R-:W0:Y:S04]  /*1b280*/  LDL R7, [R1+0x5f8] ;  /* 0x0005f80001077983 */ /* 0x000e280000100800 */
[----:B------:R-:W5:Y:S04]  /*1b290*/  LDL R13, [R1+0x5e8] ;  /* 0x0005e800010d7983 */ /* 0x000f680000100800 */
[----:B------:R-:W2:Y:S01]  /*1b2a0*/  LDL R15, [R1+0x5e0] ;  /* 0x0005e000010f7983 */ /* 0x000ea20000100800 */
[----:B-1----:R-:W-:-:S02]  /*1b2b0*/  SHF.R.U32.HI R0, RZ, 0x4, R0 ;  /* 0x00000004ff007819 */ /* 0x002fc40000011600 */
[----:B----4-:R-:W-:Y:S02]  /*1b2c0*/  SHF.R.U32.HI R9, RZ, 0x4, R3 ;  /* 0x00000004ff097819 */ /* 0x010fe40000011603 */
[----:B------:R-:W-:Y:S02]  /*1b2d0*/  SGXT.U32 R0, R0, 0x2 ;  /* 0x000000020000781a */ /* 0x000fe40000000000 */
[----:B------:R-:W-:Y:S02]  /*1b2e0*/  SGXT.U32 R9, R9, 0x2 ;  /* 0x000000020909781a */ /* 0x000fe40000000000 */
[----:B------:R-:W-:Y:S02]  /*1b2f0*/  ISETP.GE.AND P1, PT, R0, UR14, PT ;  /* 0x0000000e00007c0c */ /* 0x000fe4000bf26270 */
[----:B------:R-:W-:Y:S02]  /*1b300*/  LOP3.LUT R3, R9, 0x14, RZ, 0xfc, !PT ;  /* 0x0000001409037812 */ /* 0x000fe400078efcff */
[----:B------:R-:W-:-:S02]  /*1b310*/  PRMT R0, RZ, 0x7610, R0 ;  /* 0x00007610ff007816 */ /* 0x000fc40000000000 */
[----:B------:R-:W-:Y:S02]  /*1b320*/  LOP3.LUT R9, R9, 0x18, RZ, 0xfc, !PT ;  /* 0x0000001809097812 */ /* 0x000fe400078efcff */
[----:B------:R-:W-:Y:S02]  /*1b330*/  ISETP.GE.AND P2, PT, R3, UR14, PT ;  /* 0x0000000e03007c0c */ /* 0x000fe4000bf46270 */
[----:B------:R-:W4:Y:S01]  /*1b340*/  LDL.LU R3, [R1+0x1558] ;  /* 0x0015580001037983 */ /* 0x000f220000300800 */
[----:B------:R-:W-:-:S03]  /*1b350*/  ISETP.GE.AND P4, PT, R9, UR14, PT ;  /* 0x0000000e09007c0c */ /* 0x000fc6000bf86270 */
[----:B------:R-:W3:Y:S01]  /*1b360*/  LDL.LU R9, [R1+0x1554] ;  /* 0x0015540001097983 */ /* 0x000ee20000300800 */
[----:B0-----:R-:W-:-:S04]  /*1b370*/  @!P3 LOP3.LUT R7, R7, R6, RZ, 0x3c, !PT ;  /* 0x000000060707b212 */ /* 0x001fc800078e3cff */
[----:B------:R-:W-:-:S04]  /*1b380*/  @!P3 LOP3.LUT R6, R7, R6, RZ, 0x3c, !PT ;  /* 0x000000060706b212 */ /* 0x000fc800078e3cff */
[----:B------:R-:W-:-:S05]  /*1b390*/  @!P3 LOP3.LUT R7, R7, R6, RZ, 0x3c, !PT ;  /* 0x000000060707b212 */ /* 0x000fca00078e3cff */
[----:B------:R0:W2:Y:S04]  /*1b3a0*/  @!P3 LDG.E.U8 R0, desc[UR10][R6.64] ;  /* 0x0000000a0600b981 */ /* 0x0000a8000c1e1100 */
[----:B------:R-:W0:Y:S04]  /*1b3b0*/  LDL R6, [R1+0x5ec] ;  /* 0x0005ec0001067983 */ /* 0x000e280000100800 */
[----:B------:R-:W0:Y:S01]  /*1b3c0*/  LDL R7, [R1+0x5f0] ;  /* 0x0005f00001077983 */ /* 0x000e220000100800 */
[----:B------:R-:W1:Y:S01]  /*1b3d0*/  S2R R10, SR_TID.X ;  /* 0x00000000000a7919 */ /* 0x000e620000002100 */
[----:B------:R-:W-:-:S02]  /*1b3e0*/  PRMT R4, RZ, 0x7610, R4 ;  /* 0x00007610ff047816 */ /* 0x000fc40000000004 */
[----:B-1----:R-:W-:-:S04]  /*1b3f0*/  SHF.R.U32.HI R10, RZ, 0x4, R10 ;  /* 0x00000004ff0a7819 */ /* 0x002fc8000001160a */
[----:B------:R-:W-:-:S04]  /*1b400*/  SGXT.U32 R10, R10, 0x2 ;  /* 0x000000020a0a781a */ /* 0x000fc80000000000 */
[----:B------:R-:W-:-:S04]  /*1b410*/  LOP3.LUT R10, R10, 0x1c, RZ, 0xfc, !PT ;  /* 0x0000001c0a0a7812 */ /* 0x000fc800078efcff */
[----:B------:R-:W-:Y:S02]  /*1b420*/  ISETP.GE.AND P3, PT, R10, UR14, PT ;  /* 0x0000000e0a007c0c */ /* 0x000fe4000bf66270 */
[----:B------:R-:W2:Y:S01]  /*1b430*/  LDL.LU R10, [R1+0x1550] ;  /* 0x00155000010a7983 */ /* 0x000ea20000300800 */
[----:B0-----:R-:W-:-:S04]  /*1b440*/  @!P0 LOP3.LUT R7, R7, R6, RZ, 0x3c, !PT ;  /* 0x0000000607078212 */ /* 0x001fc800078e3cff */
[----:B------:R-:W-:-:S04]  /*1b450*/  @!P0 LOP3.LUT R6, R7, R6, RZ, 0x3c, !PT ;  /* 0x0000000607068212 */ /* 0x000fc800078e3cff */
[----:B------:R-:W-:-:S05]  /*1b460*/  @!P0 LOP3.LUT R7, R7, R6, RZ, 0x3c, !PT ;  /* 0x0000000607078212 */ /* 0x000fca00078e3cff */
[----:B------:R0:W2:Y:S04]  /*1b470*/  @!P0 LDG.E.U8 R4, desc[UR10][R6.64] ;  /* 0x0000000a06048981 */ /* 0x0000a8000c1e1100 */
[----:B------:R-:W0:Y:S04]  /*1b480*/  LDL R6, [R1+0x60c] ;  /* 0x00060c0001067983 */ /* 0x000e280000100800 */
[----:B------:R-:W0:Y:S01]  /*1b490*/  LDL R7, [R1+0x610] ;  /* 0x0006100001077983 */ /* 0x000e220000100800 */
[----:B------:R-:W-:Y:S02]  /*1b4a0*/  PRMT R8, RZ, 0x7610, R8 ;  /* 0x00007610ff087816 */ /* 0x000fe40000000008 */
[----:B0-----:R-:W-:-:S04]  /*1b4b0*/  @!P1 LOP3.LUT R7, R7, R6, RZ, 0x3c, !PT ;  /* 0x0000000607079212 */ /* 0x001fc800078e3cff */
[----:B------:R-:W-:-:S04]  /*1b4c0*/  @!P1 LOP3.LUT R6, R7, R6, RZ, 0x3c, !PT ;  /* 0x0000000607069212 */ /* 0x000fc800078e3cff */
[----:B------:R-:W-:-:S05]  /*1b4d0*/  @!P1 LOP3.LUT R7, R7, R6, RZ, 0x3c, !PT ;  /* 0x0000000607079212 */ /* 0x000fca00078e3cff */
[----:B------:R5:W2:Y:S04]  /*1b4e0*/  @!P1 LDG.E.U8 R8, desc[UR10][R6.64] ;  /* 0x0000000a06089981 */ /* 0x000aa8000c1e1100 */
[----:B------:R-:W2:Y:S01]  /*1b4f0*/  LDL R7, [R1+0x5e4] ;  /* 0x0005e40001077983 */ /* 0x000ea20000100800 */
[----:B----4-:R-:W-:Y:S01]  /*1b500*/  PRMT R3, RZ, 0x7610, R3 ;  /* 0x00007610ff037816 */ /* 0x010fe20000000003 */
[----:B-----5:R-:W-:Y:S01]  /*1b510*/  @!P2 IMAD.MOV.U32 R6, RZ, RZ, R13 ;  /* 0x000000ffff06a224 */ /* 0x020fe200078e000d */
[----:B---3--:R-:W-:-:S04]  /*1b520*/  PRMT R9, RZ, 0x7610, R9 ;  /* 0x00007610ff097816 */ /* 0x008fc80000000009 */
[----:B--2---:R0:W2:Y:S04]  /*1b530*/  @!P2 LDG.E.U8 R3, desc[UR10][R6.64] ;  /* 0x0000000a0603a981 */ /* 0x0040a8000c1e1100 */
[----:B------:R-:W3:Y:S01]  /*1b540*/  LDL R7, [R1+0x5dc] ;  /* 0x0005dc0001077983 */ /* 0x000ee20000100800 */
[----:B0-----:R-:W-:-:S05]  /*1b550*/  @!P4 IMAD.MOV.U32 R6, RZ, RZ, R15 ;  /* 0x000000ffff06c224 */ /* 0x001fca00078e000f */
[----:B---3--:R0:W3:Y:S04]  /*1b560*/  @!P4 LDG.E.U8 R9, desc[UR10][R6.64] ;  /* 0x0000000a0609c981 */ /* 0x0080e8000c1e1100 */
[----:B------:R-:W0:Y:S04]  /*1b570*/  LDL R6, [R1+0x5d4] ;  /* 0x0005d40001067983 */ /* 0x000e280000100800 */
[----:B------:R-:W0:Y:S01]  /*1b580*/  LDL R7, [R1+0x5d8] ;  /* 0x0005d80001077983 */ /* 0x000e220000100800 */
[----:B------:R-:W1:Y:S01]  /*1b590*/  S2R R13, SR_TID.X ;  /* 0x00000000000d7919 */ /* 0x000e620000002100 */
[----:B------:R-:W-:-:S02]  /*1b5a0*/  PRMT R10, RZ, 0x7610, R10 ;  /* 0x00007610ff0a7816 */ /* 0x000fc4000000000a */
[C---:B-1----:R-:W-:Y:S02]  /*1b5b0*/  LOP3.LUT R15, R13.reuse, 0x1f, RZ, 0xc0, !PT ;  /* 0x0000001f0d0f7812 */ /* 0x042fe400078ec0ff */
[----:B------:R-:W-:Y:S02]  /*1b5c0*/  LOP3.LUT R13, R13, 0x3f, RZ, 0xc0, !PT ;  /* 0x0000003f0d0d7812 */ /* 0x000fe400078ec0ff */
[----:B------:R-:W-:Y:S02]  /*1b5d0*/  ISETP.GE.AND P0, PT, R15, UR14, PT ;  /* 0x0000000e0f007c0c */ /* 0x000fe4000bf06270 */
[----:B------:R-:W-:Y:S02]  /*1b5e0*/  LOP3.LUT R15, R13, 0x8, RZ, 0x3c, !PT ;  /* 0x000000080d0f7812 */ /* 0x000fe400078e3cff */
[----:B0-----:R-:W-:-:S04]  /*1b5f0*/  @!P3 LOP3.LUT R7, R7, R6, RZ, 0x3c, !PT ;  /* 0x000000060707b212 */ /* 0x001fc800078e3cff */
[----:B------:R-:W-:-:S04]  /*1b600*/  @!P3 LOP3.LUT R6, R7, R6, RZ, 0x3c, !PT ;  /* 0x000000060706b212 */ /* 0x000fc800078e3cff */
[----:B------:R-:W-:-:S05]  /*1b610*/  @!P3 LOP3.LUT R7, R7, R6, RZ, 0x3c, !PT ;  /* 0x000000060707b212 */ /* 0x000fca00078e3cff */
[----:B------:R-:W4:Y:S01]  /*1b620*/  @!P3 LDG.E.U8 R10, desc[UR10][R6.64] ;  /* 0x0000000a060ab981 */ /* 0x000f22000c1e1100 */
[----:B------:R-:W-:Y:S06]  /*1b630*/  BAR.SYNC.DEFER_BLOCKING 0x0 ;  /* 0x0000000000007b1d */ /* 0x000fec0000010000 */
[----:B------:R-:W-:Y:S04]  /*1b640*/  STS.U8 [R13+UR5], R8 ;  /* 0x000000080d007988 */ /* 0x000fe80008000005 */
[----:B------:R-:W-:Y:S04]  /*1b650*/  STS.U8 [R13+UR5+0x40], R5 ;  /* 0x000040050d007988 */ /* 0x000fe80008000005 */
[----:B------:R-:W-:Y:S04]  /*1b660*/  STS.U8 [R13+UR5+0x100], R4 ;  /* 0x000100040d007988 */ /* 0x000fe80008000005 */
[----:B--2---:R0:W-:Y:S04]  /*1b670*/  STS.U8 [R13+UR5+0x140], R3 ;  /* 0x000140030d007988 */ /* 0x0041e80008000005 */
[----:B------:R1:W-:Y:S04]  /*1b680*/  STS.U8 [R15+UR5+0x80], R2 ;  /* 0x000080020f007988 */ /* 0x0003e80008000005 */
[----:B0-----:R-:W2:Y:S04]  /*1b690*/  LDL.LU R13, [R1+0x154c] ;  /* 0x00154c00010d7983 */ /* 0x001ea80000300800 */
[----:B------:R-:W5:Y:S04]  /*1b6a0*/  LDL R3, [R1+0xd98] ;  /* 0x000d980001037983 */ /* 0x000f680000100800 */
[----:B-1----:R-:W5:Y:S04]  /*1b6b0*/  LDL R2, [R1+0xd94] ;  /* 0x000d940001027983 */ /* 0x002f680000100800 */
[----:B------:R-:W-:Y:S04]  /*1b6c0*/  STS.U8 [R15+UR5+0xc0], R0 ;  /* 0x0000c0000f007988 */ /* 0x000fe80008000005 */
[----:B---3--:R-:W-:Y:S01]  /*1b6d0*/  STS.U8 [R15+UR5+0x180], R9 ;  /* 0x000180090f007988 */ /* 0x008fe20008000005 */
[----:B------:R-:W-:-:S03]  /*1b6e0*/  PRMT R12, RZ, 0x7610, R12 ;  /* 0x00007610ff0c7816 */ /* 0x000fc6000000000c */
[----:B----4-:R0:W-:Y:S04]  /*1b6f0*/  STS.U8 [R15+UR5+0x1c0], R10 ;  /* 0x0001c00a0f007988 */ /* 0x0101e80008000005 */
[----:B0-----:R-:W3:Y:S01]  /*1b700*/  LDL.LU R15, [R1+0x1548] ;  /* 0x00154800010f7983 */ /* 0x001ee20000300800 */
[----:B-----5:R-:W-:-:S04]  /*1b710*/  @!P0 LOP3.LUT R3, R3, R2, RZ, 0x3c, !PT ;  /* 0x0000000203038212 */ /* 0x020fc800078e3cff */
[----:B------:R-:W-:-:S04]  /*1b720*/  @!P0 LOP3.LUT R2, R3, R2, RZ, 0x3c, !PT ;  /* 0x0000000203028212 */ /* 0x000fc800078e3cff */
[----:B------:R-:W-:Y:S01]  /*1b730*/  @!P0 LOP3.LUT R3, R3, R2, RZ, 0x3c, !PT ;  /* 0x0000000203038212 */ /* 0x000fe200078e3cff */
[----:B------:R-:W-:Y:S06]  /*1b740*/  BAR.SYNC.DEFER_BLOCKING 0x0 ;  /* 0x0000000000007b1d */ /* 0x000fec0000010000 */
[----:B------:R-:W4:Y:S04]  /*1b750*/  @!P0 LDG.E.U8 R12, desc[UR10][R2.64] ;  /* 0x0000000a020c8981 */ /* 0x000f28000c1e1100 */
[----:B----4-:R0:W-:Y:S04]  /*1b760*/  STL [R1+0x5bc], R12 ;  /* 0x0005bc0c01007387 */ /* 0x0101e80000100800 */
[----:B0-----:R-:W4:Y:S04]  /*1b770*/  LDL.LU R12, [R1+0x1544] ;  /* 0x00154400010c7983 */ /* 0x001f280000300800 */
[----:B------:R-:W5:Y:S04]  /*1b780*/  LDL R2, [R1+0x5d0] ;  /* 0x0005d00001027983 */ /* 0x000f680000100800 */
[----:B------:R-:W5:Y:S01]  /*1b790*/  LDL R3, [R1+0x62c] ;  /* 0x00062c0001037983 */ /* 0x000f620000100800 */
[----:B--2---:R-:W-:-:S02]  /*1b7a0*/  PRMT R13, RZ, 0x7610, R13 ;  /* 0x00007610ff0d7816 */ /* 0x004fc4000000000d */
[----:B-----5:R-:W-:-:S04]  /*1b7b0*/  @!P0 LOP3.LUT R3, R3, R2, RZ, 0x3c, !PT ;  /* 0x0000000203038212 */ /* 0x020fc800078e3cff */
[----:B------:R-:W-:-:S04]  /*1b7c0*/  @!P0 LOP3.LUT R2, R3, R2, RZ, 0x3c, !PT ;  /* 0x0000000203028212 */ /* 0x000fc800078e3cff */
[----:B------:R-:W-:-:S05]  /*1b7d0*/  @!P0 LOP3.LUT R3, R3, R2, RZ, 0x3c, !PT ;  /* 0x0000000203038212 */ /* 0x000fca00078e3cff */
[----:B------:R-:W2:Y:S04]  /*1b7e0*/  @!P0 LDG.E.U8 R13, desc[UR10][R2.64] ;  /* 0x0000000a020d8981 */ /* 0x000ea8000c1e1100 */
[----:B--2---:R0:W-:Y:S04]  /*1b7f0*/  STL [R1+0x5b8], R13 ;  /* 0x0005b80d01007387 */ /* 0x0041e80000100800 */
[----:B0-----:R-:W2:Y:S04]  /*1b800*/  LDL.LU R13, [R1+0x1540] ;  /* 0x00154000010d7983 */ /* 0x001ea80000300800 */
[----:B------:R-:W5:Y:S04]  /*1b810*/  LDL R2, [R1+0x628] ;  /* 0x0006280001027983 */ /* 0x000f680000100800 */
[----:B------:R-:W5:Y:S01]  /*1b820*/  LDL R3, [R1+0xd90] ;  /* 0x000d900001037983 */ /* 0x000f620000100800 */
[----:B---3--:R-:W-:-:S02]  /*1b830*/  PRMT R15, RZ, 0x7610, R15 ;  /* 0x00007610ff0f7816 */ /* 0x008fc4000000000f */
[----:B-----5:R-:W-:-:S04]  /*1b840*/  @!P0 LOP3.LUT R3, R3, R2, RZ, 0x3c, !PT ;  /* 0x0000000203038212 */ /* 0x020fc800078e3cff */
[----:B------:R-:W-:-:S04]  /*1b850*/  @!P0 LOP3.LUT R2, R3, R2, RZ, 0x3c, !PT ;  /* 0x0000000203028212 */ /* 0x000fc800078e3cff */
[----:B------:R-:W-:-:S05]  /*1b860*/  @!P0 LOP3.LUT R3, R3, R2, RZ, 0x3c, !PT ;  /* 0x0000000203038212 */ /* 0x000fca00078e3cff */
[----:B------:R-:W3:Y:S04]  /*1b870*/  @!P0 LDG.E.U8 R15, desc[UR10][R2.64] ;  /* 0x0000000a020f8981 */ /* 0x000ee8000c1e1100 */
[----:B---3--:R0:W-:Y:S04]  /*1b880*/  STL [R1+0x5b4], R15 ;  /* 0x0005b40f01007387 */ /* 0x0081e80000100800 */
[----:B0-----:R-:W3:Y:S04]  /*1b890*/  LDL.LU R15, [R1+0x153c] ;  /* 0x00153c00010f7983 */ /* 0x001ee80000300800 */
        /* <DEDUP_REMOVED lines=1811> */
[----:B----4-:R-:W-:-:S02]  /*229d0*/  PRMT R12, RZ, 0x7610, R12 ;  /* 0x00007610ff0c7816 */ /* 0x010fc4000000000c */
[----:B-----5:R-:W-:-:S04]  /*229e0*/  @!P0 LOP3.LUT R3, R3, R2, RZ, 0x3c, !PT ;  /* 0x0000000203038212 */ /* 0x020fc800078e3cff */
[----:B------:R-:W-:-:S04]  /*229f0*/  @!P0 LOP3.LUT R2, R3, R2, RZ, 0x3c, !PT ;  /* 0x0000000203028212 */ /* 0x000fc800078e3cff */
[----:B------:R-:W-:-:S05]  /*22a00*/  @!P0 LOP3.LUT R3, R3, R2, RZ, 0x3c, !PT ;  /* 0x0000000203038212 */ /* 0x000fca00078e3cff */
[----:B------:R-:W4:Y:S04]  /*22a10*/  @!P0 LDG.E.U8 R12, desc[UR10][R2.64] ;  /* 0x0000000a020c8981 */ /* 0x000f28000c1e1100 */
[----:B----4-:R0:W-:Y:S04]  /*22a20*/  STL [R1+0x60], R12 ;  /* 0x0000600c01007387 */ /* 0x0101e80000100800 */
[----:B0-----:R-:W4:Y:S04]  /*22a30*/  LDL.LU R12, [R1+0x1214] ;  /* 0x00121400010c7983 */ /* 0x001f280000300800 */
[----:B------:R-:W5:Y:S04]  /*22a40*/  LDL R2, [R1+0x74c] ;  /* 0x00074c0001027983 */ /* 0x000f680000100800 */
[----:B------:R-:W5:Y:S01]  /*22a50*/  LDL R3, [R1+0x750] ;  /* 0x0007500001037983 */ /* 0x000f620000100800 */
[----:B------:R-:W-:-:S02]  /*22a60*/  PRMT R14, RZ, 0x7610, R14 ;  /* 0x00007610ff0e7816 */ /* 0x000fc4000000000e */
[----:B-----5:R-:W-:-:S04]  /*22a70*/  @!P0 LOP3.LUT R3, R3, R2, RZ, 0x3c, !PT ;  /* 0x0000000203038212 */ /* 0x020fc800078e3cff */
[----:B------:R-:W-:-:S04]  /*22a80*/  @!P0 LOP3.LUT R2, R3, R2, RZ, 0x3c, !PT ;  /* 0x0000000203028212 */ /* 0x000fc800078e3cff */
[----:B------:R-:W-:-:S05]  /*22a90*/  @!P0 LOP3.LUT R3, R3, R2, RZ, 0x3c, !PT ;  /* 0x0000000203038212 */ /* 0x000fca00078e3cff */
[----:B------:R-:W5:Y:S04]  /*22aa0*/  @!P0 LDG.E.U8 R14, desc[UR10][R2.64] ;  /* 0x0000000a020e8981 */ /* 0x000f68000c1e1100 */
[----:B-----5:R0:W-:Y:S04]  /*22ab0*/  STL [R1+0x5c], R14 ;  /* 0x00005c0e01007387 */ /* 0x0201e80000100800 */
[----:B0-----:R-:W5:Y:S04]  /*22ac0*/  LDL.LU R14, [R1+0x1210] ;  /* 0x00121000010e7983 */ /* 0x001f680000300800 */
[----:B------:R-:W3:Y:S04]  /*22ad0*/  LDL R2, [R1+0x744] ;  /* 0x0007440001027983 */ /* 0x000ee80000100800 */
[----:B------:R-:W3:Y:S01]  /*22ae0*/  LDL R3, [R1+0x748] ;  /* 0x0007480001037983 */ /* 0x000ee20000100800 */
[----:B------:R-:W-:-:S02]  /*22af0*/  PRMT R28, RZ, 0x7610, R28 ;  /* 0x00007610ff1c7816 */ /* 0x000fc4000000001c */
[----:B---3--:R-:W-:-:S04]  /*22b00*/  @!P0 LOP3.LUT R3, R3, R2, RZ, 0x3c, !PT ;  /* 0x0000000203038212 */ /* 0x008fc800078e3cff */
[----:B------:R-:W-:-:S04]  /*22b10*/  @!P0 LOP3.LUT R2, R3, R2, RZ, 0x3c, !PT ;  /* 0x0000000203028212 */ /* 0x000fc800078e3cff */
[----:B------:R-:W-:-:S05]  /*22b20*/  @!P0 LOP3.LUT R3, R3, R2, RZ, 0x3c, !PT ;  /* 0x0000000203038212 */ /* 0x000fca00078e3cff */
[----:B------:R-:W3:Y:S04]  /*22b30*/  @!P0 LDG.E.U8 R28, desc[UR10][R2.64] ;  /* 0x0000000a021c8981 */ /* 0x000ee8000c1e1100 */
[----:B---3--:R0:W-:Y:S04]  /*22b40*/  STL [R1+0x58], R28 ;  /* 0x0000581c01007387 */ /* 0x0081e80000100800 */
[----:B0-----:R-:W3:Y:S04]  /*22b50*/  LDL.LU R28, [R1+0x120c] ;  /* 0x00120c00011c7983 */ /* 0x001ee80000300800 */
[----:B------:R-:W2:Y:S04]  /*22b60*/  LDL R2, [R1+0x73c] ;  /* 0x00073c0001027983 */ /* 0x000ea80000100800 */
[----:B------:R-:W2:Y:S01]  /*22b70*/  LDL R3, [R1+0x740] ;  /* 0x0007400001037983 */ /* 0x000ea20000100800 */
[----:B------:R-:W-:-:S02]  /*22b80*/  PRMT R26, RZ, 0x7610, R26 ;  /* 0x00007610ff1a7816 */ /* 0x000fc4000000001a */
[----:B--2---:R-:W-:-:S04]  /*22b90*/  @!P0 LOP3.LUT R3, R3, R2, RZ, 0x3c, !PT ;  /* 0x0000000203038212 */ /* 0x004fc800078e3cff */
[----:B------:R-:W-:-:S04]  /*22ba0*/  @!P0 LOP3.LUT R2, R3, R2, RZ, 0x3c, !PT ;  /* 0x0000000203028212 */ /* 0x000fc800078e3cff */
[----:B------:R-:W-:-:S05]  /*22bb0*/  @!P0 LOP3.LUT R3, R3, R2, RZ, 0x3c, !PT ;  /* 0x0000000203038212 */ /* 0x000fca00078e3cff */
[----:B------:R-:W2:Y:S04]  /*22bc0*/  @!P0 LDG.E.U8 R26, desc[UR10][R2.64] ;  /* 0x0000000a021a8981 */ /* 0x000ea8000c1e1100 */
[----:B--2---:R0:W-:Y:S04]  /*22bd0*/  STL [R1+0x54], R26 ;  /* 0x0000541a01007387 */ /* 0x0041e80000100800 */
[----:B0-----:R-:W2:Y:S04]  /*22be0*/  LDL.LU R26, [R1+0x1208] ;  /* 0x00120800011a7983 */ /* 0x001ea80000300800 */
[----:B------:R-:W4:Y:S04]  /*22bf0*/  LDL R2, [R1+0x734] ;  /* 0x0007340001027983 */ /* 0x000f280000100800 */
[----:B------:R-:W4:Y:S01]  /*22c00*/  LDL R3, [R1+0x738] ;  /* 0x0007380001037983 */ /* 0x000f220000100800 */
[----:B------:R-:W-:-:S02]  /*22c10*/  PRMT R24, RZ, 0x7610, R24 ;  /* 0x00007610ff187816 */ /* 0x000fc40000000018 */
[----:B----4-:R-:W-:-:S04]  /*22c20*/  @!P0 LOP3.LUT R3, R3, R2, RZ, 0x3c, !PT ;  /* 0x0000000203038212 */ /* 0x010fc800078e3cff */
        /* <DEDUP_REMOVED lines=11> */
[----:B------:R0:W5:Y:S04]  /*22ce0*/  @!P0 LDG.E.U8 R15, desc[UR10][R2.64] ;  /* 0x0000000a020f8981 */ /* 0x000168000c1e1100 */
[----:B------:R-:W0:Y:S04]  /*22cf0*/  LDL R2, [R1+0x724] ;  /* 0x0007240001027983 */ /* 0x000e280000100800 */
[----:B------:R-:W0:Y:S01]  /*22d00*/  LDL R3, [R1+0x728] ;  /* 0x0007280001037983 */ /* 0x000e220000100800 */
[----:B------:R-:W-:Y:S02]  /*22d10*/  PRMT R22, RZ, 0x7610, R22 ;  /* 0x00007610ff167816 */ /* 0x000fe40000000016 */
[----:B0-----:R-:W-:-:S04]  /*22d20*/  @!P0 LOP3.LUT R3, R3, R2, RZ, 0x3c, !PT ;  /* 0x0000000203038212 */ /* 0x001fc800078e3cff */
[----:B------:R-:W-:-:S04]  /*22d30*/  @!P0 LOP3.LUT R2, R3, R2, RZ, 0x3c, !PT ;  /* 0x0000000203028212 */ /* 0x000fc800078e3cff */
[----:B------:R-:W-:-:S05]  /*22d40*/  @!P0 LOP3.LUT R3, R3, R2, RZ, 0x3c, !PT ;  /* 0x0000000203038212 */ /* 0x000fca00078e3cff */
[----:B------:R-:W3:Y:S04]  /*22d50*/  @!P0 LDG.E.U8 R22, desc[UR10][R2.64] ;  /* 0x0000000a02168981 */ /* 0x000ee8000c1e1100 */
[----:B-----5:R0:W-:Y:S04]  /*22d60*/  STL [R1+0x4c], R15 ;  /* 0x00004c0f01007387 */ /* 0x0201e80000100800 */
[----:B0-----:R-:W5:Y:S04]  /*22d70*/  LDL R15, [R1+0x6f0] ;  /* 0x0006f000010f7983 */ /* 0x001f680000100800 */
        /* <DEDUP_REMOVED lines=35> */
[----:B------:R-:W3:Y:S01]  /*22fb0*/  @!P0 LDG.E.U8 R11, desc[UR10][R2.64] ;  /* 0x0000000a020b8981 */ /* 0x000ee2000c1e1100 */
[----:B------:R-:W-:-:S03]  /*22fc0*/  PRMT R17, RZ, 0x7610, R17 ;  /* 0x00007610ff117816 */ /* 0x000fc60000000011 */
[----:B---3--:R0:W-:Y:S04]  /*22fd0*/  STL [R1+0x38], R11 ;  /* 0x0000380b01007387 */ /* 0x0081e80000100800 */
[----:B0-----:R-:W3:Y:S04]  /*22fe0*/  LDL.LU R11, [R1+0x11f0] ;  /* 0x0011f000010b7983 */ /* 0x001ee80000300800 */
[----:B------:R-:W2:Y:S01]  /*22ff0*/  LDL R3, [R1+0x6ec] ;  /* 0x0006ec0001037983 */ /* 0x000ea20000100800 */
[----:B------:R-:W-:-:S03]  /*23000*/  @!P0 IMAD.MOV.U32 R2, RZ, RZ, R15 ;  /* 0x000000ffff028224 */ /* 0x000fc600078e000f */
[----:B------:R-:W4:Y:S04]  /*23010*/  LDL R15, [R1+0x690] ;  /* 0x00069000010f7983 */ /* 0x000f280000100800 */
[----:B--2---:R-:W2:Y:S04]  /*23020*/  @!P0 LDG.E.U8 R17, desc[UR10][R2.64] ;  /* 0x0000000a02118981 */ /* 0x004ea8000c1e1100 */
[----:B--2---:R0:W-:Y:S04]  /*23030*/  STL [R1+0x34], R17 ;  /* 0x0000341101007387 */ /* 0x0041e80000100800 */
[----:B0-----:R-:W2:Y:S04]  /*23040*/  LDL.LU R17, [R1+0x11ec] ;  /* 0x0011ec0001117983 */ /* 0x001ea80000300800 */
        /* <DEDUP_REMOVED lines=42> */
[----:B------:R-:W5:Y:S01]  /*232f0*/  @!P0 LDG.E.U8 R27, desc[UR10][R2.64] ;  /* 0x0000000a021b8981 */ /* 0x000f62000c1e1100 */
[----:B------:R-:W-:-:S03]  /*23300*/  PRMT R13, RZ, 0x7610, R13 ;  /* 0x00007610ff0d7816 */ /* 0x000fc6000000000d */
[----:B-----5:R0:W-:Y:S04]  /*23310*/  STL [R1+0x20], R27 ;  /* 0x0000201b01007387 */ /* 0x0201e80000100800 */
[----:B0-----:R-:W5:Y:S04]  /*23320*/  LDL.LU R27, [R1+0x11d8] ;  /* 0x0011d800011b7983 */ /* 0x001f680000300800 */
[----:B------:R-:W3:Y:S01]  /*23330*/  LDL R3, [R1+0x68c] ;  /* 0x00068c0001037983 */ /* 0x000ee20000100800 */
[----:B------:R-:W-:Y:S01]  /*23340*/  @!P0 IMAD.MOV.U32 R2, RZ, RZ, R15 ;  /* 0x000000ffff028224 */ /* 0x000fe200078e000f */
[----:B------:R-:W-:-:S02]  /*23350*/  PRMT R29, RZ, 0x7610, R29 ;  /* 0x00007610ff1d7816 */ /* 0x000fc4000000001d */
[----:B------:R-:W4:Y:S04]  /*23360*/  LDL R15, [R1+0x640] ;  /* 0x00064000010f7983 */ /* 0x000f280000100800 */
[----:B---3--:R0:W3:Y:S04]  /*23370*/  @!P0 LDG.E.U8 R13, desc[UR10][R2.64] ;  /* 0x0000000a020d8981 */ /* 0x0080e8000c1e1100 */
[----:B------:R-:W0:Y:S04]  /*23380*/  LDL R2, [R1+0x674] ;  /* 0x0006740001027983 */ /* 0x000e280000100800 */
[----:B------:R-:W0:Y:S02]  /*23390*/  LDL R3, [R1+0x678] ;  /* 0x0006780001037983 */ /* 0x000e240000100800 */
[----:B0-----:R-:W-:-:S04]  /*233a0*/  @!P0 LOP3.LUT R3, R3, R2, RZ, 0x3c, !PT ;  /* 0x0000000203038212 */ /* 0x001fc800078e3cff */
[----:B------:R-:W-:-:S04]  /*233b0*/  @!P0 LOP3.LUT R2, R3, R2, RZ, 0x3c, !PT ;  /* 0x0000000203028212 */ /* 0x000fc800078e3cff */
[----:B------:R-:W-:-:S05]  /*233c0*/  @!P0 LOP3.LUT R3, R3, R2, RZ, 0x3c, !PT ;  /* 0x0000000203038212 */ /* 0x000fca00078e3cff */
[----:B------:R-:W2:Y:S04]  /*233d0*/  @!P0 LDG.E.U8 R29, desc[UR10][R2.64] ;  /* 0x0000000a021d8981 */ /* 0x000ea8000c1e1100 */
[----:B---3--:R0:W-:Y:S04]  /*233e0*/  STL [R1+0x1c], R13 ;  /* 0x00001c0d01007387 */ /* 0x0081e80000100800 */
[----:B0-----:R-:W3:Y:S04]  /*233f0*/  LDL R13, [R1+0xdb0] ;  /* 0x000db000010d7983 */ /* 0x001ee80000100800 */
        /* <DEDUP_REMOVED lines=14> */
[----:B------:R-:W-:Y:S01]  /*234e0*/  @!P0 LOP3.LUT R3, R3, R2, RZ, 0x3c, !PT ;  /* 0x0000000203038212 */ /* 0x000fe200078e3cff */
[----:B-----5:R0:W-:Y:S04]  /*234f0*/  STL [R1+0x14], R12 ;  /* 0x0000140c01007387 */ /* 0x0201e80000100800 */
[----:B------:R1:W5:Y:S01]  /*23500*/  @!P0 LDG.E.U8 R10, desc[UR10][R2.64] ;  /* 0x0000000a020a8981 */ /* 0x000362000c1e1100 */
[----:B------:R-:W-:Y:S02]  /*23510*/  PRMT R9, RZ, 0x7610, R9 ;  /* 0x00007610ff097816 */ /* 0x000fe40000000009 */
[----:B------:R-:W-:Y:S01]  /*23520*/  PRMT R8, RZ, 0x7610, R8 ;  /* 0x00007610ff087816 */ /* 0x000fe20000000008 */
[----:B0-----:R-:W2:Y:S04]  /*23530*/  LDL R12, [R1+0xdb8] ;  /* 0x000db800010c7983 */ /* 0x001ea80000100800 */
[----:B------:R-:W1:Y:S04]  /*23540*/  LDL R2, [R1+0x64c] ;  /* 0x00064c0001027983 */ /* 0x000e680000100800 */
[----:B------:R-:W1:Y:S02]  /*23550*/  LDL R3, [R1+0x650] ;  /* 0x0006500001037983 */ /* 0x000e640000100800 */
[----:B-1----:R-:W-:-:S04]  /*23560*/  @!P0 LOP3.LUT R3, R3, R2, RZ, 0x3c, !PT ;  /* 0x0000000203038212 */ /* 0x002fc800078e3cff */
[----:B------:R-:W-:-:S04]  /*23570*/  @!P0 LOP3.LUT R2, R3, R2, RZ, 0x3c, !PT ;  /* 0x0000000203028212 */ /* 0x000fc800078e3cff */
[----:B------:R-:W-:-:S05]  /*23580*/  @!P0 LOP3.LUT R3, R3, R2, RZ, 0x3c, !PT ;  /* 0x0000000203038212 */ /* 0x000fca00078e3cff */
[----:B------:R3:W2:Y:S04]  /*23590*/  @!P0 LDG.E.U8 R9, desc[UR10][R2.64] ;  /* 0x0000000a02098981 */ /* 0x0006a8000c1e1100 */
[----:B-----5:R0:W-:Y:S01]  /*235a0*/  STL [R1+0x11a0], R10 ;  /* 0x0011a00a01007387 */ /* 0x0201e20000100800 */
[----:B---3--:R-:W-:Y:S02]  /*235b0*/  @!P0 IMAD.MOV.U32 R2, RZ, RZ, R13 ;  /* 0x000000ffff028224 */ /* 0x008fe400078e000d */
[----:B----4-:R-:W-:-:S05]  /*235c0*/  @!P0 IMAD.MOV.U32 R3, RZ, RZ, R15 ;  /* 0x000000ffff038224 */ /* 0x010fca00078e000f */
[----:B------:R1:W3:Y:S04]  /*235d0*/  @!P0 LDG.E.U8 R8, desc[UR10][R2.64] ;  /* 0x0000000a02088981 */ /* 0x0002e8000c1e1100 */
[----:B--2---:R2:W-:Y:S04]  /*235e0*/  STL [R1+0x11a4], R9 ;  /* 0x0011a40901007387 */ /* 0x0045e80000100800 */
[----:B------:R-:W4:Y:S04]  /*235f0*/  LDL R15, [R1+0xdd8] ;  /* 0x000dd800010f7983 */ /* 0x000f280000100800 */
[----:B------:R-:W5:Y:S04]  /*23600*/  LDL R13, [R1+0xdb4] ;  /* 0x000db400010d7983 */ /* 0x000f680000100800 */
[----:B0-----:R-:W5:Y:S04]  /*23610*/  LDL R10, [R1+0xdf0] ;  /* 0x000df000010a7983 */ /* 0x001f680000100800 */
[----:B--2---:R-:W2:Y:S01]  /*23620*/  LDL R9, [R1+0x63c] ;  /* 0x00063c0001097983 */ /* 0x004ea20000100800 */
[----:B------:R-:W-:Y:S01]  /*23630*/  PRMT R7, RZ, 0x7610, R7 ;  /* 0x00007610ff077816 */ /* 0x000fe20000000007 */
[----:B-1----:R-:W-:-:S02]  /*23640*/  @!P0 IMAD.MOV.U32 R2, RZ, RZ, R12 ;  /* 0x000000ffff028224 */ /* 0x002fc400078e000c */
[----:B---3--:R0:W-:Y:S01]  /*23650*/  STL [R1+0x11a8], R8 ;  /* 0x0011a80801007387 */ /* 0x0081e20000100800 */
[----:B------:R-:W-:-:S03]  /*23660*/  PRMT R6, RZ, 0x7610, R6 ;  /* 0x00007610ff067816 */ /* 0x000fc60000000006 */
[----:B------:R-:W3:Y:S04]  /*23670*/  LDL R12, [R1+0xdbc] ;  /* 0x000dbc00010c7983 */ /* 0x000ee80000100800 */
[----:B0-----:R-:W4:Y:S01]  /*23680*/  LDL R8, [R1+0xdd0] ;  /* 0x000dd00001087983 */ /* 0x001f220000100800 */
[----:B--2---:R-:W-:-:S03]  /*23690*/  @!P0 IMAD.MOV.U32 R3, RZ, RZ, R9 ;  /* 0x000000ffff038224 */ /* 0x004fc600078e0009 */
[----:B------:R-:W2:Y:S04]  /*236a0*/  LDL R9, [R1+0xe0c] ;  /* 0x000e0c0001097983 */ /* 0x000ea80000100800 */
[----:B------:R4:W5:Y:S04]  /*236b0*/  @!P0 LDG.E.U8 R7, desc[UR10][R2.64] ;  /* 0x0000000a02078981 */ /* 0x000968000c1e1100 */
[----:B------:R-:W3:Y:S01]  /*236c0*/  LDL R3, [R1+0x630] ;  /* 0x0006300001037983 */ /* 0x000ee20000100800 */
[----:B----4-:R-:W-:-:S03]  /*236d0*/  @!P0 IMAD.MOV.U32 R2, RZ, RZ, R8 ;  /* 0x000000ffff028224 */ /* 0x010fc600078e0008 */
[----:B-----5:R0:W-:Y:S01]  /*236e0*/  STL [R1+0x11ac], R7 ;  /* 0x0011ac0701007387 */ /* 0x0201e20000100800 */
[----:B------:R-:W-:-:S03]  /*236f0*/  PRMT R5, RZ, 0x7610, R5 ;  /* 0x00007610ff057816 */ /* 0x000fc60000000005 */
[----:B------:R-:W4:Y:S04]  /*23700*/  LDL R8, [R1+0xdd4] ;  /* 0x000dd40001087983 */ /* 0x000f280000100800 */
[----:B---3--:R1:W3:Y:S04]  /*23710*/  @!P0 LDG.E.U8 R6, desc[UR10][R2.64] ;  /* 0x0000000a02068981 */ /* 0x0082e8000c1e1100 */
[----:B0-----:R-:W5:Y:S04]  /*23720*/  LDL R7, [R1+0xe00] ;  /* 0x000e000001077983 */ /* 0x001f680000100800 */
[----:B------:R-:W2:Y:S01]  /*23730*/  LDL R3, [R1+0xd9c] ;  /* 0x000d9c0001037983 */ /* 0x000ea20000100800 */
[----:B-1----:R-:W-:Y:S01]  /*23740*/  @!P0 IMAD.MOV.U32 R2, RZ, RZ, R15 ;  /* 0x000000ffff028224 */ /* 0x002fe200078e000f */
[----:B------:R-:W-:-:S04]  /*23750*/  PRMT R4, RZ, 0x7610, R4 ;  /* 0x00007610ff047816 */ /* 0x000fc80000000004 */
[----:B--2---:R0:W2:Y:S02]  /*23760*/  @!P0 LDG.E.U8 R5, desc[UR10][R2.64] ;  /* 0x0000000a02058981 */ /* 0x0040a4000c1e1100 */
[----:B0-----:R-:W-:Y:S02]  /*23770*/  @!P0 IMAD.MOV.U32 R2, RZ, RZ, R10 ;  /* 0x000000ffff028224 */ /* 0x001fe400078e000a */
[----:B------:R-:W-:Y:S02]  /*23780*/  @!P0 IMAD.MOV.U32 R3, RZ, RZ, R13 ;  /* 0x000000ffff038224 */ /* 0x000fe400078e000d */
[----:B------:R-:W-:Y:S02]  /*23790*/  @!P0 IMAD.MOV.U32 R13, RZ, RZ, R12 ;  /* 0x000000ffff0d8224 */ /* 0x000fe400078e000c */
[----:B------:R-:W-:Y:S01]  /*237a0*/  @!P0 IMAD.MOV.U32 R12, RZ, RZ, R9 ;  /* 0x000000ffff0c8224 */ /* 0x000fe200078e0009 */
[----:B------:R0:W2:Y:S04]  /*237b0*/  @!P0 LDG.E.U8 R4, desc[UR10][R2.64] ;  /* 0x0000000a02048981 */ /* 0x0000a8000c1e1100 */
[----:B---3--:R1:W-:Y:S01]  /*237c0*/  STL [R1+0x11b0], R6 ;  /* 0x0011b00601007387 */ /* 0x0083e20000100800 */
[----:B0-----:R-:W-:-:S02]  /*237d0*/  PRMT R3, RZ, 0x7610, R3 ;  /* 0x00007610ff037816 */ /* 0x001fc40000000003 */
[----:B------:R-:W-:-:S04]  /*237e0*/  PRMT R2, RZ, 0x7610, R2 ;  /* 0x00007610ff027816 */ /* 0x000fc80000000002 */
[----:B------:R5:W3:Y:S02]  /*237f0*/  @!P0 LDG.E.U8 R3, desc[UR10][R12.64] ;  /* 0x0000000a0c038981 */ /* 0x000ae4000c1e1100 */
[----:B-----5:R-:W-:Y:S02]  /*23800*/  @!P0 IMAD.MOV.U32 R12, RZ, RZ, R7 ;  /* 0x000000ffff0c8224 */ /* 0x020fe400078e0007 */
[----:B----4-:R-:W-:-:S05]  /*23810*/  @!P0 IMAD.MOV.U32 R13, RZ, RZ, R8 ;  /* 0x000000ffff0d8224 */ /* 0x010fca00078e0008 */
[----:B------:R-:W4:Y:S04]  /*23820*/  @!P0 LDG.E.U8 R2, desc[UR10][R12.64] ;  /* 0x0000000a0c028981 */ /* 0x000f28000c1e1100 */
[----:B--2---:R-:W-:Y:S04]  /*23830*/  STL [R1+0x11b4], R5 ;  /* 0x0011b40501007387 */ /* 0x004fe80000100800 */
[----:B------:R-:W2:Y:S04]  /*23840*/  LDL R10, [R1+0xddc] ;  /* 0x000ddc00010a7983 */ /* 0x000ea80000100800 */
[----:B-1----:R-:W5:Y:S01]  /*23850*/  LDL R6, [R1+0xdfc] ;  /* 0x000dfc0001067983 */ /* 0x002f620000100800 */
[----:B------:R-:W-:-:S03]  /*23860*/  PRMT R0, RZ, 0x7610, R0 ;  /* 0x00007610ff007816 */ /* 0x000fc60000000000 */
[----:B------:R-:W-:Y:S04]  /*23870*/  STL [R1+0x11b8], R4 ;  /* 0x0011b80401007387 */ /* 0x000fe80000100800 */
[----:B------:R-:W5:Y:S04]  /*23880*/  LDL R9, [R1+0x708] ;  /* 0x0007080001097983 */ /* 0x000f680000100800 */
[----:B---3--:R0:W-:Y:S04]  /*23890*/  STL [R1+0x11bc], R3 ;  /* 0x0011bc0301007387 */ /* 0x0081e80000100800 */
[----:B------:R-:W3:Y:S04]  /*238a0*/  LDL R8, [R1+0x6fc] ;  /* 0x0006fc0001087983 */ /* 0x000ee80000100800 */
[----:B------:R-:W3:Y:S04]  /*238b0*/  LDL R7, [R1+0x700] ;  /* 0x0007000001077983 */ /* 0x000ee80000100800 */
[----:B------:R-:W3:Y:S04]  /*238c0*/  LDL R15, [R1+0x6e4] ;  /* 0x0006e400010f7983 */ /* 0x000ee80000100800 */
[----:B0-----:R-:W3:Y:S04]  /*238d0*/  LDL R3, [R1+0x6e8] ;  /* 0x0006e80001037983 */ /* 0x001ee80000100800 */
[----:B----4-:R0:W-:Y:S01]  /*238e0*/  STL [R1+0x11c0], R2 ;  /* 0x0011c00201007387 */ /* 0x0101e20000100800 */
[----:B--2---:R-:W-:-:S02]  /*238f0*/  @!P0 IMAD.MOV.U32 R13, RZ, RZ, R10 ;  /* 0x000000ffff0d8224 */ /* 0x004fc400078e000a */
[----:B-----5:R-:W-:Y:S01]  /*23900*/  @!P0 IMAD.MOV.U32 R12, RZ, RZ, R6 ;  /* 0x000000ffff0c8224 */ /* 0x020fe200078e0006 */
[----:B------:R-:W-:Y:S01]  /*23910*/  PRMT R4, RZ, 0x7610, R4 ;  /* 0x00007610ff047816 */ /* 0x000fe20000000004 */
[----:B------:R-:W2:Y:S04]  /*23920*/  LDL R10, [R1+0x6dc] ;  /* 0x0006dc00010a7983 */ /* 0x000ea80000100800 */
[----:B------:R1:W4:Y:S04]  /*23930*/  @!P0 LDG.E.U8 R0, desc[UR10][R12.64] ;  /* 0x0000000a0c008981 */ /* 0x000328000c1e1100 */
[----:B------:R-:W5:Y:S04]  /*23940*/  LDL R6, [R1+0x6e0] ;  /* 0x0006e00001067983 */ /* 0x000f680000100800 */
[----:B------:R-:W3:Y:S01]  /*23950*/  LDL R13, [R1+0x704] ;  /* 0x00070400010d7983 */ /* 0x000ee20000100800 */
[----:B-1----:R-:W-:-:S05]  /*23960*/  @!P0 IMAD.MOV.U32 R12, RZ, RZ, R9 ;  /* 0x000000ffff0c8224 */ /* 0x002fca00078e0009 */
[----:B---3--:R1:W3:Y:S04]  /*23970*/  @!P0 LDG.E.U8 R4, desc[UR10][R12.64] ;  /* 0x0000000a0c048981 */ /* 0x0082e8000c1e1100 */
[----:B----4-:R4:W-:Y:S04]  /*23980*/  STL [R1+0x11c4], R0 ;  /* 0x0011c40001007387 */ /* 0x0109e80000100800 */
[----:B------:R-:W3:Y:S01]  /*23990*/  LDL R9, [R1+0x6c4] ;  /* 0x0006c40001097983 */ /* 0x000ee20000100800 */
[----:B0-----:R-:W-:Y:S02]  /*239a0*/  PRMT R2, RZ, 0x7610, R2 ;  /* 0x00007610ff027816 */ /* 0x001fe40000000002 */
[----:B------:R-:W-:Y:S01]  /*239b0*/  PRMT R14, RZ, 0x7610, R14 ;  /* 0x00007610ff0e7816 */ /* 0x000fe2000000000e */
[----:B-1----:R-:W-:-:S02]  /*239c0*/  @!P0 IMAD.MOV.U32 R12, RZ, RZ, R7 ;  /* 0x000000ffff0c8224 */ /* 0x002fc400078e0007 */
[----:B------:R-:W-:-:S05]  /*239d0*/  @!P0 IMAD.MOV.U32 R13, RZ, RZ, R8 ;  /* 0x000000ffff0d8224 */ /* 0x000fca00078e0008 */
[----:B------:R0:W3:Y:S01]  /*239e0*/  @!P0 LDG.E.U8 R2, desc[UR10][R12.64] ;  /* 0x0000000a0c028981 */ /* 0x0000e2000c1e1100 */
[----:B----4-:R-:W-:Y:S01]  /*239f0*/  PRMT R0, RZ, 0x7610, R0 ;  /* 0x00007610ff007816 */ /* 0x010fe20000000000 */
[----:B0-----:R-:W-:Y:S02]  /*23a00*/  @!P0 IMAD.MOV.U32 R12, RZ, RZ, R3 ;  /* 0x000000ffff0c8224 */ /* 0x001fe400078e0003 */
[----:B------:R-:W-:-:S05]  /*23a10*/  @!P0 IMAD.MOV.U32 R13, RZ, RZ, R15 ;  /* 0x000000ffff0d8224 */ /* 0x000fca00078e000f */
[----:B------:R5:W4:Y:S02]  /*23a20*/  @!P0 LDG.E.U8 R14, desc[UR10][R12.64] ;  /* 0x0000000a0c0e8981 */ /* 0x000b24000c1e1100 */
[----:B-----5:R-:W-:Y:S02]  /*23a30*/  @!P0 IMAD.MOV.U32 R12, RZ, RZ, R6 ;  /* 0x000000ffff0c8224 */ /* 0x020fe400078e0006 */
[----:B--2---:R-:W-:-:S05]  /*23a40*/  @!P0 IMAD.MOV.U32 R13, RZ, RZ, R10 ;  /* 0x000000ffff0d8224 */ /* 0x004fca00078e000a */
[----:B------:R0:W2:Y:S04]  /*23a50*/  @!P0 LDG.E.U8 R0, desc[UR10][R12.64] ;  /* 0x0000000a0c008981 */ /* 0x0000a8000c1e1100 */
[----:B---3--:R1:W-:Y:S04]  /*23a60*/  STL [R1+0x10], R4 ;  /* 0x0000100401007387 */ /* 0x0083e80000100800 */
[----:B------:R-:W3:Y:S04]  /*23a70*/  LDL R8, [R1+0x6bc] ;  /* 0x0006bc0001087983 */ /* 0x000ee80000100800 */
[----:B------:R-:W5:Y:S01]  /*23a80*/  LDL R7, [R1+0x6c0] ;  /* 0x0006c00001077983 */ /* 0x000f620000100800 */
[----:B------:R-:W-:Y:S01]  /*23a90*/  PRMT R5, RZ, 0x7610, R5 ;  /* 0x00007610ff057816 */ /* 0x000fe20000000005 */
[----:B0-----:R-:W-:-:S02]  /*23aa0*/  @!P0 IMAD.MOV.U32 R13, RZ, RZ, R9 ;  /* 0x000000ffff0d8224 */ /* 0x001fc400078e0009 */
[----:B------:R-:W4:Y:S04]  /*23ab0*/  LDL R3, [R1+0x6a4] ;  /* 0x0006a40001037983 */ /* 0x000f280000100800 */
[----:B-1----:R-:W3:Y:S04]  /*23ac0*/  LDL R4, [R1+0x6c8] ;  /* 0x0006c80001047983 */ /* 0x002ee80000100800 */
[----:B------:R0:W-:Y:S04]  /*23ad0*/  STL [R1+0xc], R2 ;  /* 0x00000c0201007387 */ /* 0x0001e80000100800 */
[----:B------:R-:W4:Y:S04]  /*23ae0*/  LDL R6, [R1+0x69c] ;  /* 0x00069c0001067983 */ /* 0x000f280000100800 */
[----:B0-----:R-:W4:Y:S04]  /*23af0*/  LDL R2, [R1+0x6a8] ;  /* 0x0006a80001027983 */ /* 0x001f280000100800 */
[----:B--2---:R0:W-:Y:S04]  /*23b00*/  STL [R1+0x4], R0 ;  /* 0x0000040001007387 */ /* 0x0041e80000100800 */
[----:B0-----:R-:W2:Y:S01]  /*23b10*/  LDL R0, [R1+0x6a0] ;  /* 0x0006a00001007983 */ /* 0x001ea20000100800 */
[----:B------:R-:W-:Y:S01]  /*23b20*/  PRMT R28, RZ, 0x7610, R28 ;  /* 0x00007610ff1c7816 */ /* 0x000fe2000000001c */
[----:B---3--:R-:W-:-:S02]  /*23b30*/  @!P0 IMAD.MOV.U32 R12, RZ, RZ, R4 ;  /* 0x000000ffff0c8224 */ /* 0x008fc400078e0004 */
[----:B------:R-:W3:Y:S04]  /*23b40*/  LDL R4, [R1+0x688] ;  /* 0x0006880001047983 */ /* 0x000ee80000100800 */
[----:B------:R5:W3:Y:S02]  /*23b50*/  @!P0 LDG.E.U8 R5, desc[UR10][R12.64] ;  /* 0x0000000a0c058981 */ /* 0x000ae4000c1e1100 */
[----:B-----5:R-:W-:Y:S02]  /*23b60*/  @!P0 IMAD.MOV.U32 R12, RZ, RZ, R7 ;  /* 0x000000ffff0c8224 */ /* 0x020fe400078e0007 */
[----:B------:R-:W-:-:S05]  /*23b70*/  @!P0 IMAD.MOV.U32 R13, RZ, RZ, R8 ;  /* 0x000000ffff0d8224 */ /* 0x000fca00078e0008 */
[----:B------:R4:W5:Y:S01]  /*23b80*/  @!P0 LDG.E.U8 R28, desc[UR10][R12.64] ;  /* 0x0000000a0c1c8981 */ /* 0x000962000c1e1100 */
[----:B------:R-:W-:Y:S02]  /*23b90*/  PRMT R26, RZ, 0x7610, R26 ;  /* 0x00007610ff1a7816 */ /* 0x000fe4000000001a */
[----:B------:R-:W-:Y:S01]  /*23ba0*/  PRMT R24, RZ, 0x7610, R24 ;  /* 0x00007610ff187816 */ /* 0x000fe20000000018 */
[----:B----4-:R-:W-:Y:S02]  /*23bb0*/  @!P0 IMAD.MOV.U32 R12, RZ, RZ, R2 ;  /* 0x000000ffff0c8224 */ /* 0x010fe400078e0002 */
[----:B------:R-:W-:-:S05]  /*23bc0*/  @!P0 IMAD.MOV.U32 R13, RZ, RZ, R3 ;  /* 0x000000ffff0d8224 */ /* 0x000fca00078e0003 */
[----:B------:R0:W4:Y:S02]  /*23bd0*/  @!P0 LDG.E.U8 R26, desc[UR10][R12.64] ;  /* 0x0000000a0c1a8981 */ /* 0x000124000c1e1100 */
[----:B0-----:R-:W-:Y:S02]  /*23be0*/  @!P0 IMAD.MOV.U32 R13, RZ, RZ, R6 ;  /* 0x000000ffff0d8224 */ /* 0x001fe400078e0006 */
[----:B--2---:R-:W-:-:S05]  /*23bf0*/  @!P0 IMAD.MOV.U32 R12, RZ, RZ, R0 ;  /* 0x000000ffff0c8224 */ /* 0x004fca00078e0000 */
[----:B------:R0:W2:Y:S04]  /*23c00*/  @!P0 LDG.E.U8 R24, desc[UR10][R12.64] ;  /* 0x0000000a0c188981 */ /* 0x0000a8000c1e1100 */
[----:B---3--:R1:W-:Y:S04]  /*23c10*/  STL [R1], R5 ;  /* 0x0000000501007387 */ /* 0x0083e80000100800 */
[----:B-1----:R-:W3:Y:S04]  /*23c20*/  LDL R5, [R1+0x684] ;  /* 0x0006840001057983 */ /* 0x002ee80000100800 */
[----:B-----5:R-:W-:Y:S04]  /*23c30*/  STL [R1+0x1130], R28 ;  /* 0x0011301c01007387 */ /* 0x020fe80000100800 */
[----:B------:R-:W5:Y:S04]  /*23c40*/  LDL R3, [R1+0x67c] ;  /* 0x00067c0001037983 */ /* 0x000f680000100800 */
[----:B------:R-:W5:Y:S01]  /*23c50*/  LDL R2, [R1+0x680] ;  /* 0x0006800001027983 */ /* 0x000f620000100800 */
[----:B------:R-:W-:Y:S01]  /*23c60*/  PRMT R22, RZ, 0x7610, R22 ;  /* 0x00007610ff167816 */ /* 0x000fe20000000016 */
[----:B0-----:R-:W-:-:S02]  /*23c70*/  @!P0 IMAD.MOV.U32 R12, RZ, RZ, R4 ;  /* 0x000000ffff0c8224 */ /* 0x001fc400078e0004 */
[----:B----4-:R-:W-:Y:S04]  /*23c80*/  STL [R1+0x1134], R26 ;  /* 0x0011341a01007387 */ /* 0x010fe80000100800 */
[----:B------:R-:W4:Y:S04]  /*23c90*/  LDL R6, [R1+0x664] ;  /* 0x0006640001067983 */ /* 0x000f280000100800 */
[----:B------:R-:W4:Y:S04]  /*23ca0*/  LDL R0, [R1+0x668] ;  /* 0x0006680001007983 */ /* 0x000f280000100800 */
[----:B--2---:R-:W-:Y:S04]  /*23cb0*/  STL [R1+0x1138], R24 ;  /* 0x0011381801007387 */ /* 0x004fe80000100800 */
[----:B------:R-:W2:Y:S04]  /*23cc0*/  LDL R8, [R1+0x65c] ;  /* 0x00065c0001087983 */ /* 0x000ea80000100800 */
[----:B------:R0:W-:Y:S04]  /*23cd0*/  STL [R1+0x8], R14 ;  /* 0x0000080e01007387 */ /* 0x0001e80000100800 */
[----:B------:R-:W2:Y:S01]  /*23ce0*/  LDL R7, [R1+0x660] ;  /* 0x0006600001077983 */ /* 0x000ea20000100800 */
[----:B------:R-:W-:-:S03]  /*23cf0*/  PRMT R20, RZ, 0x7610, R20 ;  /* 0x00007610ff147816 */ /* 0x000fc60000000014 */
[----:B------:R-:W2:Y:S01]  /*23d00*/  LDL R4, [R1+0xda0] ;  /* 0x000da00001047983 */ /* 0x000ea20000100800 */
[----:B---3--:R-:W-:-:S03]  /*23d10*/  @!P0 IMAD.MOV.U32 R13, RZ, RZ, R5 ;  /* 0x000000ffff0d8224 */ /* 0x008fc600078e0005 */
        /* <DEDUP_REMOVED lines=10> */
[----:B--2---:R-:W-:Y:S02]  /*23dc0*/  @!P0 IMAD.MOV.U32 R12, RZ, RZ, R7 ;  /* 0x000000ffff0c8224 */ /* 0x004fe400078e0007 */
[----:B------:R-:W-:-:S05]  /*23dd0*/  @!P0 IMAD.MOV.U32 R13, RZ, RZ, R8 ;  /* 0x000000ffff0d8224 */ /* 0x000fca00078e0008 */
[----:B------:R1:W2:Y:S04]  /*23de0*/  @!P0 LDG.E.U8 R16, desc[UR10][R12.64] ;  /* 0x0000000a0c108981 */ /* 0x0002a8000c1e1100 */
[----:B---3--:R-:W-:Y:S04]  /*23df0*/  STL [R1+0x113c], R22 ;  /* 0x00113c1601007387 */ /* 0x008fe80000100800 */
[----:B------:R-:W3:Y:S04]  /*23e00*/  LDL R3, [R1+0x644] ;  /* 0x0006440001037983 */ /* 0x000ee80000100800 */
[----:B------:R-:W0:Y:S04]  /*23e10*/  LDL R2, [R1+0xda8] ;  /* 0x000da80001027983 */ /* 0x000e280000100800 */
[----:B-----5:R-:W-:Y:S04]  /*23e20*/  STL [R1+0x1140], R20 ;  /* 0x0011401401007387 */ /* 0x020fe80000100800 */
[----:B------:R-:W5:Y:S04]  /*23e30*/  LDL R6, [R1+0x638] ;  /* 0x0006380001067983 */ /* 0x000f680000100800 */
[----:B------:R-:W5:Y:S01]  /*23e40*/  LDL R0, [R1+0xdc0] ;  /* 0x000dc00001007983 */ /* 0x000f620000100800 */
[----:B------:R-:W-:Y:S01]  /*23e50*/  PRMT R11, RZ, 0x7610, R11 ;  /* 0x00007610ff0b7816 */ /* 0x000fe2000000000b */
[----:B-1----:R-:W-:-:S02]  /*23e60*/  @!P0 IMAD.MOV.U32 R12, RZ, RZ, R4 ;  /* 0x000000ffff0c8224 */ /* 0x002fc400078e0004 */
[----:B------:R-:W-:-:S05]  /*23e70*/  @!P0 IMAD.MOV.U32 R13, RZ, RZ, R5 ;  /* 0x000000ffff0d8224 */ /* 0x000fca00078e0005 */
[----:B------:R1:W5:Y:S02]  /*23e80*/  @!P0 LDG.E.U8 R11, desc[UR10][R12.64] ;  /* 0x0000000a0c0b8981 */ /* 0x000364000c1e1100 */
[----:B-1----:R-:W-:Y:S02]  /*23e90*/  PRMT R12, RZ, 0x7610, R12 ;  /* 0x00007610ff0c7816 */ /* 0x002fe4000000000c */
[----:B----4-:R-:W-:Y:S04]  /*23ea0*/  STL [R1+0x1144], R18 ;  /* 0x0011441201007387 */ /* 0x010fe80000100800 */
[----:B--2---:R-:W-:Y:S04]  /*23eb0*/  STL [R1+0x1148], R16 ;  /* 0x0011481001007387 */ /* 0x004fe80000100800 */
[----:B------:R-:W2:Y:S04]  /*23ec0*/  LDL R5, [R1+0x634] ;  /* 0x0006340001057983 */ /* 0x000ea80000100800 */
[----:B------:R-:W4:Y:S01]  /*23ed0*/  LDL R4, [R1+0xdc8] ;  /* 0x000dc80001047983 */ /* 0x000f220000100800 */
[----:B------:R-:W-:Y:S01]  /*23ee0*/  PRMT R13, RZ, 0x7610, R13 ;  /* 0x00007610ff0d7816 */ /* 0x000fe2000000000d */
[----:B---3--:R-:W-:-:S02]  /*23ef0*/  @!P0 IMAD.MOV.U32 R15, RZ, RZ, R3 ;  /* 0x000000ffff0f8224 */ /* 0x008fc400078e0003 */
[----:B0-----:R-:W-:-:S05]  /*23f00*/  @!P0 IMAD.MOV.U32 R14, RZ, RZ, R2 ;  /* 0x000000ffff0e8224 */ /* 0x001fca00078e0002 */
[----:B------:R5:W3:Y:S02]  /*23f10*/  @!P0 LDG.E.U8 R12, desc[UR10][R14.64] ;  /* 0x0000000a0e0c8981 */ /* 0x000ae4000c1e1100 */
[----:B-----5:R-:W-:Y:S02]  /*23f20*/  @!P0 IMAD.MOV.U32 R15, RZ, RZ, R6 ;  /* 0x000000ffff0f8224 */ /* 0x020fe400078e0006 */
[----:B------:R-:W-:-:S05]  /*23f30*/  @!P0 IMAD.MOV.U32 R14, RZ, RZ, R0 ;  /* 0x000000ffff0e8224 */ /* 0x000fca00078e0000 */
[----:B------:R2:W5:Y:S04]  /*23f40*/  @!P0 LDG.E.U8 R13, desc[UR10][R14.64] ;  /* 0x0000000a0e0d8981 */ /* 0x000568000c1e1100 */
[----:B------:R-:W-:Y:S04]  /*23f50*/  STL [R1+0x114c], R11 ;  /* 0x00114c0b01007387 */ /* 0x000fe80000100800 */
[----:B------:R-:W5:Y:S04]  /*23f60*/  LDL R3, [R1+0xda4] ;  /* 0x000da40001037983 */ /* 0x000f680000100800 */
[----:B------:R-:W5:Y:S01]  /*23f70*/  LDL R2, [R1+0xde0] ;  /* 0x000de00001027983 */ /* 0x000f620000100800 */
[----:B------:R-:W-:Y:S01]  /*23f80*/  PRMT R17, RZ, 0x7610, R17 ;  /* 0x00007610ff117816 */ /* 0x000fe20000000011 */
[----:B--2---:R-:W-:-:S02]  /*23f90*/  @!P0 IMAD.MOV.U32 R15, RZ, RZ, R5 ;  /* 0x000000ffff0f8224 */ /* 0x004fc400078e0005 */
[----:B----4-:R-:W-:-:S05]  /*23fa0*/  @!P0 IMAD.MOV.U32 R14, RZ, RZ, R4 ;  /* 0x000000ffff0e8224 */ /* 0x010fca00078e0004 */
[----:B------:R0:W2:Y:S04]  /*23fb0*/  @!P0 LDG.E.U8 R17, desc[UR10][R14.64] ;  /* 0x0000000a0e118981 */ /* 0x0000a8000c1e1100 */
[----:B---3--:R-:W-:Y:S04]  /*23fc0*/  STL [R1+0x1150], R12 ;  /* 0x0011500c01007387 */ /* 0x008fe80000100800 */
[----:B------:R-:W3:Y:S04]  /*23fd0*/  LDL R10, [R1+0xdac] ;  /* 0x000dac00010a7983 */ /* 0x000ee80000100800 */
[----:B------:R-:W4:Y:S04]  /*23fe0*/  LDL R9, [R1+0xde8] ;  /* 0x000de80001097983 */ /* 0x000f280000100800 */
[----:B------:R-:W4:Y:S04]  /*23ff0*/  LDL R8, [R1+0xdc4] ;  /* 0x000dc40001087983 */ /* 0x000f280000100800 */
[----:B------:R-:W4:Y:S04]  /*24000*/  LDL R0, [R1+0xe08] ;  /* 0x000e080001007983 */ /* 0x000f280000100800 */
[----:B-----5:R-:W-:Y:S04]  /*24010*/  STL [R1+0x1154], R13 ;  /* 0x0011540d01007387 */ /* 0x020fe80000100800 */
[----:B------:R-:W5:Y:S04]  /*24020*/  LDL R7, [R1+0xdcc] ;  /* 0x000dcc0001077983 */ /* 0x000f680000100800 */
[----:B------:R-:W5:Y:S01]  /*24030*/  LDL R6, [R1+0xe04] ;  /* 0x000e040001067983 */ /* 0x000f620000100800 */
[----:B------:R-:W-:Y:S01]  /*24040*/  PRMT R19, RZ, 0x7610, R19 ;  /* 0x00007610ff137816 */ /* 0x000fe20000000013 */
[----:B0-----:R-:W-:-:S02]  /*24050*/  @!P0 IMAD.MOV.U32 R14, RZ, RZ, R2 ;  /* 0x000000ffff0e8224 */ /* 0x001fc400078e0002 */
[----:B------:R-:W-:Y:S01]  /*24060*/  @!P0 IMAD.MOV.U32 R15, RZ, RZ, R3 ;  /* 0x000000ffff0f8224 */ /* 0x000fe200078e0003 */
[----:B------:R-:W-:Y:S01]  /*24070*/  PRMT R21, RZ, 0x7610, R21 ;  /* 0x00007610ff157816 */ /* 0x000fe20000000015 */
[----:B------:R-:W5:Y:S04]  /*24080*/  LDL R5, [R1+0xde4] ;  /* 0x000de40001057983 */ /* 0x000f680000100800 */
[----:B------:R3:W5:Y:S04]  /*24090*/  @!P0 LDG.E.U8 R19, desc[UR10][R14.64] ;  /* 0x0000000a0e138981 */ /* 0x000768000c1e1100 */
[----:B------:R-:W5:Y:S04]  /*240a0*/  LDL R4, [R1+0xdf8] ;  /* 0x000df80001047983 */ /* 0x000f680000100800 */
[----:B--2---:R-:W-:Y:S04]  /*240b0*/  STL [R1+0x1158], R17 ;  /* 0x0011581101007387 */ /* 0x004fe80000100800 */
[----:B------:R-:W2:Y:S04]  /*240c0*/  LDL R3, [R1+0xdec] ;  /* 0x000dec0001037983 */ /* 0x000ea80000100800 */
[----:B------:R-:W2:Y:S01]  /*240d0*/  LDL R2, [R1+0xdf4] ;  /* 0x000df40001027983 */ /* 0x000ea20000100800 */
[----:B------:R-:W-:-:S02]  /*240e0*/  PRMT R23, RZ, 0x7610, R23 ;  /* 0x00007610ff177816 */ /* 0x000fc40000000017 */
[----:B------:R-:W-:Y:S01]  /*240f0*/  PRMT R25, RZ, 0x7610, R25 ;  /* 0x00007610ff197816 */ /* 0x000fe20000000019 */
[----:B---3--:R-:W-:Y:S02]  /*24100*/  @!P0 IMAD.MOV.U32 R15, RZ, RZ, R10 ;  /* 0x000000ffff0f8224 */ /* 0x008fe400078e000a */
[----:B----4-:R-:W-:-:S05]  /*24110*/  @!P0 IMAD.MOV.U32 R14, RZ, RZ, R9 ;  /* 0x000000ffff0e8224 */ /* 0x010fca00078e0009 */
[----:B------:R0:W3:Y:S02]  /*24120*/  @!P0 LDG.E.U8 R21, desc[UR10][R14.64] ;  /* 0x0000000a0e158981 */ /* 0x0000e4000c1e1100 */
[----:B0-----:R-:W-:Y:S02]  /*24130*/  @!P0 IMAD.MOV.U32 R14, RZ, RZ, R0 ;  /* 0x000000ffff0e8224 */ /* 0x001fe400078e0000 */
[----:B------:R-:W-:-:S05]  /*24140*/  @!P0 IMAD.MOV.U32 R15, RZ, RZ, R8 ;  /* 0x000000ffff0f8224 */ /* 0x000fca00078e0008 */
[----:B------:R5:W4:Y:S02]  /*24150*/  @!P0 LDG.E.U8 R23, desc[UR10][R14.64] ;  /* 0x0000000a0e178981 */ /* 0x000b24000c1e1100 */
[----:B-----5:R-:W-:Y:S02]  /*24160*/  @!P0 IMAD.MOV.U32 R14, RZ, RZ, R6 ;  /* 0x000000ffff0e8224 */ /* 0x020fe400078e0006 */
[----:B------:R-:W-:-:S05]  /*24170*/  @!P0 IMAD.MOV.U32 R15, RZ, RZ, R7 ;  /* 0x000000ffff0f8224 */ /* 0x000fca00078e0007 */
[----:B------:R0:W5:Y:S04]  /*24180*/  @!P0 LDG.E.U8 R25, desc[UR10][R14.64] ;  /* 0x0000000a0e198981 */ /* 0x000168000c1e1100 */
[----:B------:R-:W-:Y:S01]  /*24190*/  STL [R1+0x115c], R19 ;  /* 0x00115c1301007387 */ /* 0x000fe20000100800 */
[----:B------:R-:W-:Y:S02]  /*241a0*/  PRMT R27, RZ, 0x7610, R27 ;  /* 0x00007610ff1b7816 */ /* 0x000fe4000000001b */
[----:B------:R-:W-:Y:S01]  /*241b0*/  PRMT R29, RZ, 0x7610, R29 ;  /* 0x00007610ff1d7816 */ /* 0x000fe2000000001d */
[----:B0-----:R-:W-:Y:S02]  /*241c0*/  @!P0 IMAD.MOV.U32 R14, RZ, RZ, R4 ;  /* 0x000000ffff0e8224 */ /* 0x001fe400078e0004 */
[----:B------:R-:W-:-:S05]  /*241d0*/  @!P0 IMAD.MOV.U32 R15, RZ, RZ, R5 ;  /* 0x000000ffff0f8224 */ /* 0x000fca00078e0005 */
[----:B------:R2:W5:Y:S02]  /*241e0*/  @!P0 LDG.E.U8 R27, desc[UR10][R14.64] ;  /* 0x0000000a0e1b8981 */ /* 0x000564000c1e1100 */
[----:B--2---:R-:W-:Y:S02]  /*241f0*/  @!P0 IMAD.MOV.U32 R14, RZ, RZ, R2 ;  /* 0x000000ffff0e8224 */ /* 0x004fe400078e0002 */
[----:B------:R-:W-:-:S05]  /*24200*/  @!P0 IMAD.MOV.U32 R15, RZ, RZ, R3 ;  /* 0x000000ffff0f8224 */ /* 0x000fca00078e0003 */
[----:B------:R-:W2:Y:S04]  /*24210*/  @!P0 LDG.E.U8 R29, desc[UR10][R14.64] ;  /* 0x0000000a0e1d8981 */ /* 0x000ea8000c1e1100 */
[----:B---3--:R-:W-:Y:S04]  /*24220*/  STL [R1+0x1160], R21 ;  /* 0x0011601501007387 */ /* 0x008fe80000100800 */
[----:B------:R-:W3:Y:S04]  /*24230*/  LDL R0, [R1+0x2c8] ;  /* 0x0002c80001007983 */ /* 0x000ee80000100800 */
[----:B----4-:R0:W-:Y:S04]  /*24240*/  STL [R1+0x1164], R23 ;  /* 0x0011641701007387 */ /* 0x0101e80000100800 */
[----:B-----5:R1:W-:Y:S04]  /*24250*/  STL [R1+0x1168], R25 ;  /* 0x0011681901007387 */ /* 0x0203e80000100800 */
[----:B0-----:R-:W4:Y:S04]  /*24260*/  LDL R23, [R1+0xe44] ;  /* 0x000e440001177983 */ /* 0x001f280000100800 */
[----:B------:R-:W-:Y:S04]  /*24270*/  STL [R1+0x116c], R27 ;  /* 0x00116c1b01007387 */ /* 0x000fe80000100800 */
[----:B--2---:R-:W-:Y:S04]  /*24280*/  STL [R1+0x1170], R29 ;  /* 0x0011701d01007387 */ /* 0x004fe80000100800 */
[----:B---3--:R-:W0:Y:S04]  /*24290*/  LDS.U8 R15, [R0+UR5] ;  /* 0x00000005000f7984 */ /* 0x008e280008000000 */
[----:B------:R-:W2:Y:S04]  /*242a0*/  LDS.U8 R14, [R0+UR5+0x10] ;  /* 0x00001005000e7984 */ /* 0x000ea80008000000 */
[----:B------:R-:W3:Y:S04]  /*242b0*/  LDS.U8 R2, [R0+UR5+0x20] ;  /* 0x0000200500027984 */ /* 0x000ee80008000000 */
[----:B------:R-:W5:Y:S04]  /*242c0*/  LDS.U8 R4, [R0+UR5+0x30] ;  /* 0x0000300500047984 */ /* 0x000f680008000000 */
[----:B------:R-:W5:Y:S01]  /*242d0*/  LDS.U8 R3, [R0+UR5+0x100] ;  /* 0x0001000500037984 */ /* 0x000f620008000000 */
[----:B-1----:R-:W1:Y:S03]  /*242e0*/  S2R R25, SR_TID.X ;  /* 0x0000000000197919 */ /* 0x002e660000002100 */
[----:B----4-:R-:W-:Y:S04]  /*242f0*/  LDS.U8 R27, [R23+UR5+0x100] ;  /* 0x00010005171b7984 */ /* 0x010fe80008000000 */
[----:B0-----:R-:W-:Y:S04]  /*24300*/  STL [R1+0x1174], R15 ;  /* 0x0011740f01007387 */ /* 0x001fe80000100800 */
[----:B--2---:R-:W-:Y:S04]  /*24310*/  STL [R1+0x1178], R14 ;  /* 0x0011780e01007387 */ /* 0x004fe80000100800 */
[----:B---3--:R-:W-:Y:S04]  /*24320*/  STL [R1+0x5c4], R2 ;  /* 0x0005c40201007387 */ /* 0x008fe80000100800 */
[----:B------:R-:W0:Y:S04]  /*24330*/  LDS.U8 R2, [R0+UR5+0x110] ;  /* 0x0001100500027984 */ /* 0x000e280008000000 */
[----:B-----5:R-:W-:Y:S04]  /*24340*/  STL [R1+0x5c0], R4 ;  /* 0x0005c00401007387 */ /* 0x020fe80000100800 */
[----:B------:R-:W2:Y:S04]  /*24350*/  LDS.U8 R4, [R0+UR5+0x120] ;  /* 0x0001200500047984 */ /* 0x000ea80008000000 */
[----:B------:R-:W-:Y:S04]  /*24360*/  STL [R1+0x2d0], R3 ;  /* 0x0002d00301007387 */ /* 0x000fe80000100800 */
[----:B------:R-:W3:Y:S04]  /*24370*/  LDS.U8 R3, [R0+UR5+0x130] ;  /* 0x0001300500037984 */ /* 0x000ee80008000000 */
[----:B------:R-:W-:Y:S04]  /*24380*/  LDS.U8 R0, [R23+UR5+0x10] ;  /* 0x0000100517007984 */ /* 0x000fe80008000000 */
[----:B------:R-:W-:Y:S04]  /*24390*/  LDS.U8 R15, [R23+UR5+0x110] ;  /* 0x00011005170f7984 */ /* 0x000fe80008000000 */
[----:B0-----:R-:W-:Y:S04]  /*243a0*/  STL [R1+0x2cc], R2 ;  /* 0x0002cc0201007387 */ /* 0x001fe80000100800 */
[----:B------:R-:W0:Y:S04]  /*243b0*/  LDS.U8 R2, [R23+UR5] ;  /* 0x0000000517027984 */ /* 0x000e280008000000 */
[----:B--2---:R-:W-:Y:S04]  /*243c0*/  STL [R1+0x5cc], R4 ;  /* 0x0005cc0401007387 */ /* 0x004fe80000100800 */
[----:B---3--:R-:W-:Y:S04]  /*243d0*/  STL [R1+0x5c8], R3 ;  /* 0x0005c80301007387 */ /* 0x008fe80000100800 */
[----:B------:R-:W2:Y:S04]  /*243e0*/  LDL.LU R21, [R1+0x5bc] ;  /* 0x0005bc0001157983 */ /* 0x000ea80000300800 */
[----:B------:R-:W-:Y:S04]  /*243f0*/  LDS.U8 R3, [R23+UR5+0x30] ;  /* 0x0000300517037984 */ /* 0x000fe80008000000 */
[----:B0-----:R-:W-:Y:S04]  /*24400*/  STL [R1+0x2d8], R2 ;  /* 0x0002d80201007387 */ /* 0x001fe80000100800 */
[----:B------:R-:W3:Y:S04]  /*24410*/  LDL.LU R19, [R1+0x5b8] ;  /* 0x0005b80001137983 */ /* 0x000ee80000300800 */
[----:B------:R0:W-:Y:S04]  /*24420*/  STL [R1+0x2d4], R0 ;  /* 0x0002d40001007387 */ /* 0x0001e80000100800 */
        /* <DEDUP_REMOVED lines=13> */
[----:B------:R-:W1:Y:S04]  /*24500*/  LDS.U8 R2, [R23+UR5+0x20] ;  /* 0x0000200517027984 */ /* 0x000e680008000000 */
[----:B0-----:R-:W5:Y:S01]  /*24510*/  LDL.LU R0, [R1+0x548] ;  /* 0x0005480001007983 */ /* 0x001f620000300800 */
[----:B-1----:R-:W-:-:S03]  /*24520*/  LOP3.LUT R14, R25, 0x3f, RZ, 0xc0, !PT ;  /* 0x0000003f190e7812 */ /* 0x002fc600078ec0ff */
[----:B------:R-:W0:Y:S04]  /*24530*/  LDS.U8 R25, [R23+UR5+0x120] ;  /* 0x0001200517197984 */ /* 0x000e280008000000 */
[----:B------:R1:W-:Y:S04]  /*24540*/  STL [R1+0xe14], R2 ;  /* 0x000e140201007387 */ /* 0x0003e80000100800 */
[----:B-1----:R-:W5:Y:S04]  /*24550*/  LDL.LU R2, [R1+0x53c] ;  /* 0x00053c0001027983 */ /* 0x002f680000300800 */
[----:B------:R1:W-:Y:S04]  /*24560*/  STL [R1+0xe10], R3 ;  /* 0x000e100301007387 */ /* 0x0003e80000100800 */
[----:B-1----:R-:W5:Y:S04]  /*24570*/  LDL.LU R3, [R1+0x538] ;  /* 0x0005380001037983 */ /* 0x002f680000300800 */
[----:B------:R-:W5:Y:S04]  /*24580*/  LDL.LU R4, [R1+0x52c] ;  /* 0x00052c0001047983 */ /* 0x000f680000300800 */
[----:B------:R-:W5:Y:S04]  /*24590*/  LDL.LU R5, [R1+0x528] ;  /* 0x0005280001057983 */ /* 0x000f680000300800 */
[----:B------:R-:W5:Y:S04]  /*245a0*/  LDL.LU R6, [R1+0x51c] ;  /* 0x00051c0001067983 */ /* 0x000f680000300800 */
[----:B------:R-:W5:Y:S04]  /*245b0*/  LDL.LU R9, [R1+0x518] ;  /* 0x0005180001097983 */ /* 0x000f680000300800 */
[----:B------:R-:W5:Y:S04]  /*245c0*/  LDL.LU R10, [R1+0x50c] ;  /* 0x00050c00010a7983 */ /* 0x000f680000300800 */
[----:B------:R-:W-:Y:S04]  /*245d0*/  STL [R1+0x2e0], R27 ;  /* 0x0002e01b01007387 */ /* 0x000fe80000100800 */
[----:B------:R-:W-:Y:S04]  /*245e0*/  STL [R1+0x2dc], R15 ;  /* 0x0002dc0f01007387 */ /* 0x000fe80000100800 */
[----:B------:R-:W1:Y:S01]  /*245f0*/  LDS.U8 R15, [R23+UR5+0x130] ;  /* 0x00013005170f7984 */ /* 0x000e620008000000 */
[----:B------:R-:W-:Y:S06]  /*24600*/  BAR.SYNC.DEFER_BLOCKING 0x0 ;  /* 0x0000000000007b1d */ /* 0x000fec0000010000 */
[----:B0-----:R-:W-:Y:S04]  /*24610*/  STL [R1+0xe1c], R25 ;  /* 0x000e1c1901007387 */ /* 0x001fe80000100800 */
[----:B-1----:R-:W-:Y:S04]  /*24620*/  STL [R1+0xe18], R15 ;  /* 0x000e180f01007387 */ /* 0x002fe80000100800 */
[----:B--2---:R-:W-:Y:S04]  /*24630*/  STS.U8 [R14+UR5], R21 ;  /* 0x000000150e007988 */ /* 0x004fe80008000005 */
[----:B---3--:R-:W-:Y:S04]  /*24640*/  STS.U8 [R14+UR5+0x40], R19 ;  /* 0x000040130e007988 */ /* 0x008fe80008000005 */
[----:B----4-:R-:W-:Y:S04]  /*24650*/  STS.U8 [R14+UR5+0x100], R17 ;  /* 0x000100110e007988 */ /* 0x010fe80008000005 */
[----:B-----5:R-:W-:Y:S04]  /*24660*/  STS.U8 [R14+UR5+0x140], R13 ;  /* 0x0001400d0e007988 */ /* 0x020fe80008000005 */
[----:B------:R-:W-:Y:S04]  /*24670*/  STS.U8 [R14+UR5+0x200], R12 ;  /* 0x0002000c0e007988 */ /* 0x000fe80008000005 */
        /* <DEDUP_REMOVED lines=8> */
[----:B------:R0:W-:Y:S04]  /*24700*/  STS.U8 [R14+UR5+0x640], R7 ;  /* 0x000640070e007988 */ /* 0x0001e80008000005 */
[----:B------:R1:W-:Y:S04]  /*24710*/  STS.U8 [R14+UR5+0x700], R8 ;  /* 0x000700080e007988 */ /* 0x0003e80008000005 */
[----:B0-----:R-:W2:Y:S04]  /*24720*/  LDL.LU R7, [R1+0x508] ;  /* 0x0005080001077983 */ /* 0x001ea80000300800 */
[----:B-1----:R-:W3:Y:S04]  /*24730*/  LDL.LU R8, [R1+0x4fc] ;  /* 0x0004fc0001087983 */ /* 0x002ee80000300800 */
[----:B------:R-:W4:Y:S04]  /*24740*/  LDL.LU R15, [R1+0x4ec] ;  /* 0x0004ec00010f7983 */ /* 0x000f280000300800 */
[----:B------:R-:W-:Y:S04]  /*24750*/  STS.U8 [R14+UR5+0x740], R0 ;  /* 0x000740000e007988 */ /* 0x000fe80008000005 */
[----:B----4-:R0:W-:Y:S04]  /*24760*/  STL [R1+0x11d0], R15 ;  /* 0x0011d00f01007387 */ /* 0x0101e80000100800 */
[----:B0-----:R-:W4:Y:S04]  /*24770*/  LDL.LU R15, [R1+0x4f8] ;  /* 0x0004f800010f7983 */ /* 0x001f280000300800 */
        /* <DEDUP_REMOVED lines=10> */
[----:B------:R-:W-:Y:S04]  /*24820*/  STS.U8 [R14+UR5+0x800], R2 ;  /* 0x000800020e007988 */ /* 0x000fe80008000005 */
        /* <DEDUP_REMOVED lines=9> */
[----:B------:R0:W-:Y:S04]  /*248c0*/  STS.U8 [R14+UR5+0xa40], R9 ;  /* 0x000a40090e007988 */ /* 0x0001e80008000005 */
[----:B------:R-:W5:Y:S04]  /*248d0*/  LDL.LU R26, [R1+0x46c] ;  /* 0x00046c00011a7983 */ /* 0x000f680000300800 */
[----:B------:R1:W-:Y:S04]  /*248e0*/  STS.U8 [R14+UR5+0xb00], R10 ;  /* 0x000b000a0e007988 */ /* 0x0003e80008000005 */
[----:B0-----:R-:W5:Y:S04]  /*248f0*/  LDL.LU R9, [R1+0x468] ;  /* 0x0004680001097983 */ /* 0x001f680000300800 */
[----:B-1----:R-:W5:Y:S04]  /*24900*/  LDL.LU R10, [R1+0x45c] ;  /* 0x00045c00010a7983 */ /* 0x002f680000300800 */
[----:B------:R-:W5:Y:S04]  /*24910*/  LDL.LU R28, [R1+0x458] ;  /* 0x00045800011c7983 */ /* 0x000f680000300800 */
[----:B------:R-:W5:Y:S04]  /*24920*/  LDL.LU R0, [R1+0x44c] ;  /* 0x00044c0001007983 */ /* 0x000f680000300800 */
[----:B------:R-:W5:Y:S04]  /*24930*/  LDL.LU R2, [R1+0x448] ;  /* 0x0004480001027983 */ /* 0x000f680000300800 */
[----:B------:R-:W5:Y:S04]  /*24940*/  LDL.LU R3, [R1+0x43c] ;  /* 0x00043c0001037983 */ /* 0x000f680000300800 */
[----:B------:R-:W5:Y:S04]  /*24950*/  LDL.LU R4, [R1+0x438] ;  /* 0x0004380001047983 */ /* 0x000f680000300800 */
[----:B------:R-:W5:Y:S04]  /*24960*/  LDL.LU R5, [R1+0x42c] ;  /* 0x00042c0001057983 */ /* 0x000f680000300800 */
[----:B--2---:R0:W-:Y:S04]  /*24970*/  STS.U8 [R14+UR5+0xb40], R7 ;  /* 0x000b40070e007988 */ /* 0x0041e80008000005 */
[----:B------:R-:W2:Y:S04]  /*24980*/  LDL.LU R6, [R1+0x428] ;  /* 0x0004280001067983 */ /* 0x000ea80000300800 */
[----:B---3--:R1:W-:Y:S04]  /*24990*/  STS.U8 [R14+UR5+0xc00], R8 ;  /* 0x000c00080e007988 */ /* 0x0083e80008000005 */
[----:B0-----:R-:W3:Y:S04]  /*249a0*/  LDL.LU R7, [R1+0x41c] ;  /* 0x00041c0001077983 */ /* 0x001ee80000300800 */
[----:B-1----:R-:W3:Y:S04]  /*249b0*/  LDL.LU R8, [R1+0x418] ;  /* 0x0004180001087983 */ /* 0x002ee80000300800 */
[----:B----4-:R0:W-:Y:S04]  /*249c0*/  STS.U8 [R14+UR5+0xc40], R15 ;  /* 0x000c400f0e007988 */ /* 0x0101e80008000005 */
[----:B0-----:R-:W4:Y:S04]  /*249d0*/  LDL.LU R15, [R1+0x11d0] ;  /* 0x0011d000010f7983 */ /* 0x001f280000300800 */
        /* <DEDUP_REMOVED lines=19> */
[----:B0-----:R-:W4:Y:S04]  /*24b10*/  LDL.LU R9, [R1+0x40c] ;  /* 0x00040c0001097983 */ /* 0x001f280000300800 */
[----:B-1----:R-:W5:Y:S04]  /*24b20*/  LDL.LU R10, [R1+0x408] ;  /* 0x00040800010a7983 */ /* 0x002f680000300800 */
[----:B------:R-:W2:Y:S04]  /*24b30*/  LDL.LU R15, [R1+0x3f8] ;  /* 0x0003f800010f7983 */ /* 0x000ea80000300800 */
[----:B------:R-:W-:Y:S04]  /*24b40*/  STS.U8 [R14+UR5+0x1640], R28 ;  /* 0x0016401c0e007988 */ /* 0x000fe80008000005 */
[----:B------:R-:W-:Y:S04]  /*24b50*/  STS.U8 [R14+UR5+0x1700], R0 ;  /* 0x001700000e007988 */ /* 0x000fe80008000005 */
[----:B------:R-:W-:Y:S04]  /*24b60*/  STS.U8 [R14+UR5+0x1740], R2 ;  /* 0x001740020e007988 */ /* 0x000fe80008000005 */
[----:B------:R-:W-:Y:S04]  /*24b70*/  STS.U8 [R14+UR5+0x1800], R3 ;  /* 0x001800030e007988 */ /* 0x000fe80008000005 */
[----:B------:R-:W-:Y:S04]  /*24b80*/  STS.U8 [R14+UR5+0x1840], R4 ;  /* 0x001840040e007988 */ /* 0x000fe80008000005 */
[----:B--2---:R0:W-:Y:S04]  /*24b90*/  STL [R1+0x11cc], R15 ;  /* 0x0011cc0f01007387 */ /* 0x0041e80000100800 */
[----:B0-----:R-:W2:Y:S04]  /*24ba0*/  LDL.LU R15, [R1+0x3fc] ;  /* 0x0003fc00010f7983 */ /* 0x001ea80000300800 */
[----:B------:R-:W2:Y:S04]  /*24bb0*/  LDL.LU R29, [R1+0x3ec] ;  /* 0x0003ec00011d7983 */ /* 0x000ea80000300800 */
        /* <DEDUP_REMOVED lines=19> */
[----:B------:R0:W-:Y:S04]  /*24cf0*/  STS.U8 [R14+UR5+0x1900], R5 ;  /* 0x001900050e007988 */ /* 0x0001e80008000005 */
[----:B------:R-:W2:Y:S04]  /*24d00*/  LDL.LU R4, [R1+0x34c] ;  /* 0x00034c0001047983 */ /* 0x000ea80000300800 */
[----:B------:R1:W-:Y:S04]  /*24d10*/  STS.U8 [R14+UR5+0x1940], R6 ;  /* 0x001940060e007988 */ /* 0x0003e80008000005 */
[----:B---3--:R3:W-:Y:S04]  /*24d20*/  STS.U8 [R14+UR5+0x1a00], R7 ;  /* 0x001a00070e007988 */ /* 0x0087e80008000005 */
[----:B------:R3:W-:Y:S04]  /*24d30*/  STS.U8 [R14+UR5+0x1a40], R8 ;  /* 0x001a40080e007988 */ /* 0x0007e80008000005 */
[----:B----4-:R4:W-:Y:S04]  /*24d40*/  STS.U8 [R14+UR5+0x1b00], R9 ;  /* 0x001b00090e007988 */ /* 0x0109e80008000005 */
[----:B-----5:R5:W-:Y:S04]  /*24d50*/  STS.U8 [R14+UR5+0x1b40], R10 ;  /* 0x001b400a0e007988 */ /* 0x020be80008000005 */
[----:B0-----:R-:W2:Y:S04]  /*24d60*/  LDL.LU R5, [R1+0x348] ;  /* 0x0003480001057983 */ /* 0x001ea80000300800 */
[----:B-1----:R-:W2:Y:S04]  /*24d70*/  LDL.LU R6, [R1+0x338] ;  /* 0x0003380001067983 */ /* 0x002ea80000300800 */
[----:B---3--:R-:W3:Y:S04]  /*24d80*/  LDL.LU R7, [R1+0x334] ;  /* 0x0003340001077983 */ /* 0x008ee80000300800 */
[----:B------:R-:W3:Y:S04]  /*24d90*/  LDL.LU R8, [R1+0x328] ;  /* 0x0003280001087983 */ /* 0x000ee80000300800 */
[----:B----4-:R-:W4:Y:S04]  /*24da0*/  LDL.LU R9, [R1+0x324] ;  /* 0x0003240001097983 */ /* 0x010f280000300800 */
[----:B-----5:R-:W5:Y:S04]  /*24db0*/  LDL.LU R10, [R1+0x318] ;  /* 0x00031800010a7983 */ /* 0x020f680000300800 */
[----:B--2---:R0:W-:Y:S04]  /*24dc0*/  STS.U8 [R14+UR5+0x1c00], R15 ;  /* 0x001c000f0e007988 */ /* 0x0041e80008000005 */
[----:B0-----:R-:W2:Y:S04]  /*24dd0*/  LDL.LU R15, [R1+0x11cc] ;  /* 0x0011cc00010f7983 */ /* 0x001ea80000300800 */
[----:B--2---:R-:W-:Y:S04]  /*24de0*/  STS.U8 [R14+UR5+0x1c40], R15 ;  /* 0x001c400f0e007988 */ /* 0x004fe80008000005 */
        /* <DEDUP_REMOVED lines=17> */
[----:B------:R2:W-:Y:S04]  /*24f00*/  STS.U8 [R14+UR5+0x2540], R0 ;  /* 0x002540000e007988 */ /* 0x0005e80008000005 */
[----:B0-----:R-:W5:Y:S04]  /*24f10*/  LDL.LU R26, [R1+0x314] ;  /* 0x00031400011a7983 */ /* 0x001f680000300800 */
[----:B-1----:R-:W5:Y:S04]  /*24f20*/  LDL.LU R28, [R1+0x308] ;  /* 0x00030800011c7983 */ /* 0x002f680000300800 */
[----:B--2---:R-:W2:Y:S04]  /*24f30*/  LDL.LU R0, [R1+0x2f8] ;  /* 0x0002f80001007983 */ /* 0x004ea80000300800 */
[----:B------:R-:W-:Y:S04]  /*24f40*/  STS.U8 [R14+UR5+0x2600], R2 ;  /* 0x002600020e007988 */ /* 0x000fe80008000005 */
[----:B------:R-:W-:Y:S04]  /*24f50*/  STS.U8 [R14+UR5+0x2640], R3 ;  /* 0x002640030e007988 */ /* 0x000fe80008000005 */
[----:B------:R-:W-:Y:S04]  /*24f60*/  STS.U8 [R14+UR5+0x2700], R4 ;  /* 0x002700040e007988 */ /* 0x000fe80008000005 */
[----:B------:R-:W-:Y:S04]  /*24f70*/  STS.U8 [R14+UR5+0x2740], R5 ;  /* 0x002740050e007988 */ /* 0x000fe80008000005 */
[----:B------:R-:W-:Y:S04]  /*24f80*/  STS.U8 [R14+UR5+0x2800], R6 ;  /* 0x002800060e007988 */ /* 0x000fe80008000005 */
[----:B---3--:R-:W-:Y:S04]  /*24f90*/  STS.U8 [R14+UR5+0x2840], R7 ;  /* 0x002840070e007988 */ /* 0x008fe80008000005 */
[----:B------:R-:W-:Y:S04]  /*24fa0*/  STS.U8 [R14+UR5+0x2900], R8 ;  /* 0x002900080e007988 */ /* 0x000fe80008000005 */
[----:B----4-:R-:W-:Y:S04]  /*24fb0*/  STS.U8 [R14+UR5+0x2940], R9 ;  /* 0x002940090e007988 */ /* 0x010fe80008000005 */
[----:B-----5:R-:W-:Y:S04]  /*24fc0*/  STS.U8 [R14+UR5+0x2a00], R10 ;  /* 0x002a000a0e007988 */ /* 0x020fe80008000005 */
        /* <DEDUP_REMOVED lines=26> */
[----:B------:R0:W-:Y:S04]  /*25170*/  STS.U8 [R14+UR5+0x2a40], R26 ;  /* 0x002a401a0e007988 */ /* 0x0001e80008000005 */
[----:B------:R-:W5:Y:S04]  /*25180*/  LDL.LU R24, [R1+0x24] ;  /* 0x0000240001187983 */ /* 0x000f680000300800 */
[----:B------:R1:W-:Y:S04]  /*25190*/  STS.U8 [R14+UR5+0x2b00], R28 ;  /* 0x002b001c0e007988 */ /* 0x0003e80008000005 */
[----:B0-----:R-:W5:Y:S04]  /*251a0*/  LDL.LU R26, [R1+0x20] ;  /* 0x00002000011a7983 */ /* 0x001f680000300800 */
[----:B-1----:R-:W5:Y:S04]  /*251b0*/  LDL.LU R28, [R1+0x1c] ;  /* 0x00001c00011c7983 */ /* 0x002f680000300800 */
[----:B--2---:R0:W-:Y:S04]  /*251c0*/  STS.U8 [R14+UR5+0x2b40], R0 ;  /* 0x002b40000e007988 */ /* 0x0041e80008000005 */
[----:B0-----:R-:W2:Y:S04]  /*251d0*/  LDL.LU R0, [R1+0x11c8] ;  /* 0x0011c80001007983 */ /* 0x001ea80000300800 */
[----:B--2---:R0:W-:Y:S04]  /*251e0*/  STS.U8 [R14+UR5+0x2c00], R0 ;  /* 0x002c00000e007988 */ /* 0x0041e80008000005 */
[----:B---3--:R1:W-:Y:S04]  /*251f0*/  STS.U8 [R14+UR5+0x2c40], R2 ;  /* 0x002c40020e007988 */ /* 0x0083e80008000005 */
[----:B----4-:R2:W-:Y:S04]  /*25200*/  STS.U8 [R14+UR5+0x2d00], R3 ;  /* 0x002d00030e007988 */ /* 0x0105e80008000005 */
[----:B-----5:R3:W-:Y:S04]  /*25210*/  STS.U8 [R14+UR5+0x2d40], R4 ;  /* 0x002d40040e007988 */ /* 0x0207e80008000005 */
[----:B------:R4:W-:Y:S04]  /*25220*/  STS.U8 [R14+UR5+0x2e00], R5 ;  /* 0x002e00050e007988 */ /* 0x0009e80008000005 */
[----:B------:R5:W-:Y:S04]  /*25230*/  STS.U8 [R14+UR5+0x2e40], R6 ;  /* 0x002e40060e007988 */ /* 0x000be80008000005 */
[----:B------:R5:W-:Y:S04]  /*25240*/  STS.U8 [R14+UR5+0x2f00], R7 ;  /* 0x002f00070e007988 */ /* 0x000be80008000005 */
[----:B------:R5:W-:Y:S04]  /*25250*/  STS.U8 [R14+UR5+0x2f40], R8 ;  /* 0x002f40080e007988 */ /* 0x000be80008000005 */
[----:B------:R-:W-:Y:S04]  /*25260*/  STS.U8 [R14+UR5+0x3000], R15 ;  /* 0x0030000f0e007988 */ /* 0x000fe80008000005 */
[----:B0-----:R-:W5:Y:S04]  /*25270*/  LDL.LU R0, [R1+0x11c4] ;  /* 0x0011c40001007983 */ /* 0x001f680000300800 */
[----:B-1----:R-:W5:Y:S04]  /*25280*/  LDL.LU R2, [R1+0x11c0] ;  /* 0x0011c00001027983 */ /* 0x002f680000300800 */
[----:B------:R-:W-:Y:S04]  /*25290*/  STS.U8 [R14+UR5+0x3040], R29 ;  /* 0x0030401d0e007988 */ /* 0x000fe80008000005 */
[----:B--2---:R-:W2:Y:S04]  /*252a0*/  LDL.LU R3, [R1+0x11bc] ;  /* 0x0011bc0001037983 */ /* 0x004ea80000300800 */
[----:B------:R-:W-:Y:S04]  /*252b0*/  STS.U8 [R14+UR5+0x3100], R27 ;  /* 0x0031001b0e007988 */ /* 0x000fe80008000005 */
[----:B---3--:R-:W3:Y:S04]  /*252c0*/  LDL.LU R4, [R1+0x11b8] ;  /* 0x0011b80001047983 */ /* 0x008ee80000300800 */
[----:B------:R-:W-:Y:S04]  /*252d0*/  STS.U8 [R14+UR5+0x3140], R25 ;  /* 0x003140190e007988 */ /* 0x000fe80008000005 */
[----:B----4-:R-:W4:Y:S04]  /*252e0*/  LDL.LU R5, [R1+0x11b4] ;  /* 0x0011b40001057983 */ /* 0x010f280000300800 */
[----:B------:R-:W-:Y:S04]  /*252f0*/  STS.U8 [R14+UR5+0x3200], R23 ;  /* 0x003200170e007988 */ /* 0x000fe80008000005 */
[----:B-----5:R-:W5:Y:S04]  /*25300*/  LDL.LU R6, [R1+0x11b0] ;  /* 0x0011b00001067983 */ /* 0x020f680000300800 */
[----:B------:R-:W-:Y:S04]  /*25310*/  STS.U8 [R14+UR5+0x3240], R21 ;  /* 0x003240150e007988 */ /* 0x000fe80008000005 */
[----:B------:R-:W2:Y:S04]  /*25320*/  LDL.LU R7, [R1+0x11ac] ;  /* 0x0011ac0001077983 */ /* 0x000ea80000300800 */
[----:B------:R-:W-:Y:S04]  /*25330*/  STS.U8 [R14+UR5+0x3300], R19 ;  /* 0x003300130e007988 */ /* 0x000fe80008000005 */
[----:B------:R-:W3:Y:S04]  /*25340*/  LDL.LU R8, [R1+0x11a8] ;  /* 0x0011a80001087983 */ /* 0x000ee80000300800 */
[----:B------:R0:W-:Y:S04]  /*25350*/  STS.U8 [R14+UR5+0x3340], R9 ;  /* 0x003340090e007988 */ /* 0x0001e80008000005 */
[----:B------:R1:W-:Y:S04]  /*25360*/  STS.U8 [R14+UR5+0x3400], R10 ;  /* 0x0034000a0e007988 */ /* 0x0003e80008000005 */
[----:B0-----:R-:W4:Y:S04]  /*25370*/  LDL.LU R9, [R1+0x18] ;  /* 0x0000180001097983 */ /* 0x001f280000300800 */
[----:B-1----:R-:W5:Y:S04]  /*25380*/  LDL.LU R10, [R1+0x14] ;  /* 0x00001400010a7983 */ /* 0x002f680000300800 */
        /* <DEDUP_REMOVED lines=9> */
[----:B------:R1:W-:Y:S04]  /*25420*/  STS.U8 [R14+UR5+0x3540], R12 ;  /* 0x0035400c0e007988 */ /* 0x0003e80008000005 */
[----:B------:R1:W-:Y:S04]  /*25430*/  STS.U8 [R14+UR5+0x3600], R11 ;  /* 0x0036000b0e007988 */ /* 0x0003e80008000005 */
[----:B------:R1:W-:Y:S04]  /*25440*/  STS.U8 [R14+UR5+0x3640], R16 ;  /* 0x003640100e007988 */ /* 0x0003e80008000005 */
[----:B------:R1:W-:Y:S04]  /*25450*/  STS.U8 [R14+UR5+0x3700], R18 ;  /* 0x003700120e007988 */ /* 0x0003e80008000005 */
[----:B0-----:R-:W2:Y:S04]  /*25460*/  LDL.LU R17, [R1+0x580] ;  /* 0x0005800001117983 */ /* 0x001ea80000300800 */
[----:B-1----:R-:W2:Y:S04]  /*25470*/  LDL.LU R13, [R1+0x574] ;  /* 0x00057400010d7983 */ /* 0x002ea80000300800 */
        /* <DEDUP_REMOVED lines=14> */
[----:B----4-:R0:W-:Y:S04]  /*25560*/  STS.U8 [R14+UR5+0x3a00], R9 ;  /* 0x003a00090e007988 */ /* 0x0101e80008000005 */
[----:B-----5:R1:W-:Y:S04]  /*25570*/  STS.U8 [R14+UR5+0x3a40], R10 ;  /* 0x003a400a0e007988 */ /* 0x0203e80008000005 */
[----:B0-----:R-:W4:Y:S04]  /*25580*/  LDL.LU R9, [R1+0x11a4] ;  /* 0x0011a40001097983 */ /* 0x001f280000300800 */
[----:B-1----:R-:W5:Y:S04]  /*25590*/  LDL.LU R10, [R1+0x11a0] ;  /* 0x0011a000010a7983 */ /* 0x002f680000300800 */
[----:B-----5:R-:W-:Y:S04]  /*255a0*/  STS.U8 [R14+UR5+0x3b00], R10 ;  /* 0x003b000a0e007988 */ /* 0x020fe80008000005 */
[----:B----4-:R-:W-:Y:S04]  /*255b0*/  STS.U8 [R14+UR5+0x3b40], R9 ;  /* 0x003b40090e007988 */ /* 0x010fe80008000005 */
[----:B---3--:R-:W-:Y:S04]  /*255c0*/  STS.U8 [R14+UR5+0x3c00], R8 ;  /* 0x003c00080e007988 */ /* 0x008fe80008000005 */
[----:B--2---:R-:W-:Y:S04]  /*255d0*/  STS.U8 [R14+UR5+0x3c40], R7 ;  /* 0x003c40070e007988 */ /* 0x004fe80008000005 */
[----:B------:R-:W-:Y:S04]  /*255e0*/  STS.U8 [R14+UR5+0x3d00], R6 ;  /* 0x003d00060e007988 */ /* 0x000fe80008000005 */
[----:B------:R-:W-:Y:S04]  /*255f0*/  STS.U8 [R14+UR5+0x3d40], R5 ;  /* 0x003d40050e007988 */ /* 0x000fe80008000005 */
[----:B------:R-:W-:Y:S04]  /*25600*/  STS.U8 [R14+UR5+0x3e00], R4 ;  /* 0x003e00040e007988 */ /* 0x000fe80008000005 */
[----:B------:R-:W-:Y:S04]  /*25610*/  STS.U8 [R14+UR5+0x3e40], R3 ;  /* 0x003e40030e007988 */ /* 0x000fe80008000005 */
[----:B------:R-:W-:Y:S04]  /*25620*/  STS.U8 [R14+UR5+0x3f00], R2 ;  /* 0x003f00020e007988 */ /* 0x000fe80008000005 */
[----:B------:R0:W-:Y:S04]  /*25630*/  STS.U8 [R14+UR5+0x3f40], R0 ;  /* 0x003f40000e007988 */ /* 0x0001e80008000005 */
[----:B0-----:R-:W2:Y:S04]  /*25640*/  LDL.LU R0, [R1+0x510] ;  /* 0x0005100001007983 */ /* 0x001ea80000300800 */
[----:B--2---:R0:W-:Y:S04]  /*25650*/  STL [R1+0x1194], R0 ;  /* 0x0011940001007387 */ /* 0x0041e80000100800 */
[----:B0-----:R-:W2:Y:S04]  /*25660*/  LDL.LU R0, [R1+0x514] ;  /* 0x0005140001007983 */ /* 0x001ea80000300800 */
[----:B--2---:R0:W-:Y:S04]  /*25670*/  STL [R1+0x1198], R0 ;  /* 0x0011980001007387 */ /* 0x0041e80000100800 */
[----:B0-----:R-:W2:Y:S01]  /*25680*/  LDL.LU R0, [R1+0x520] ;  /* 0x0005200001007983 */ /* 0x001ea20000300800 */
[----:B------:R-:W-:-:S05]  /*25690*/  LOP3.LUT R5, R14, 0x10, RZ, 0x3c, !PT ;  /* 0x000000100e057812 */ /* 0x000fca00078e3cff */
[----:B------:R-:W-:Y:S04]  /*256a0*/  STS.U8 [R5+UR5+0x80], R15 ;  /* 0x0000800f05007988 */ /* 0x000fe80008000005 */
[----:B------:R-:W-:Y:S04]  /*256b0*/  STS.U8 [R5+UR5+0xc0], R29 ;  /* 0x0000c01d05007988 */ /* 0x000fe80008000005 */
[----:B------:R-:W-:Y:S04]  /*256c0*/  STS.U8 [R5+UR5+0x180], R27 ;  /* 0x0001801b05007988 */ /* 0x000fe80008000005 */
[----:B------:R-:W-:Y:S04]  /*256d0*/  STS.U8 [R5+UR5+0x1c0], R25 ;  /* 0x0001c01905007988 */ /* 0x000fe80008000005 */
[----:B------:R-:W-:Y:S04]  /*256e0*/  STS.U8 [R5+UR5+0x280], R23 ;  /* 0x0002801705007988 */ /* 0x000fe80008000005 */
[----:B------:R-:W-:Y:S04]  /*256f0*/  STS.U8 [R5+UR5+0x2c0], R21 ;  /* 0x0002c01505007988 */ /* 0x000fe80008000005 */
        /* <DEDUP_REMOVED lines=19> */
[----:B------:R1:W-:Y:S04]  /*25830*/  STS.U8 [R5+UR5+0x480], R13 ;  /* 0x0004800d05007988 */ /* 0x0003e80008000005 */
[----:B------:R1:W-:Y:S04]  /*25840*/  STS.U8 [R5+UR5+0x4c0], R12 ;  /* 0x0004c00c05007988 */ /* 0x0003e80008000005 */
[----:B------:R1:W-:Y:S04]  /*25850*/  STS.U8 [R5+UR5+0x580], R11 ;  /* 0x0005800b05007988 */ /* 0x0003e80008000005 */
[----:B------:R1:W-:Y:S04]  /*25860*/  STS.U8 [R5+UR5+0x5c0], R16 ;  /* 0x0005c01005007988 */ /* 0x0003e80008000005 */
[----:B0-----:R-:W5:Y:S04]  /*25870*/  LDL.LU R19, [R1+0x490] ;  /* 0x0004900001137983 */ /* 0x001f680000300800 */
[----:B-1----:R-:W5:Y:S04]  /*25880*/  LDL.LU R17, [R1+0x484] ;  /* 0x0004840001117983 */ /* 0x002f680000300800 */
        /* <DEDUP_REMOVED lines=15> */
[----:B------:R-:W5:Y:S04]  /*25980*/  LDL.LU R28, [R1+0x434] ;  /* 0x00043400011c7983 */ /* 0x000f680000300800 */
[----:B--2---:R0:W-:Y:S04]  /*25990*/  STS.U8 [R5+UR5+0x980], R0 ;  /* 0x0009800005007988 */ /* 0x0041e80008000005 */
[----:B0-----:R-:W2:Y:S04]  /*259a0*/  LDL.LU R0, [R1+0x119c] ;  /* 0x00119c0001007983 */ /* 0x001ea80000300800 */
[----:B--2---:R0:W-:Y:S04]  /*259b0*/  STS.U8 [R5+UR5+0x9c0], R0 ;  /* 0x0009c00005007988 */ /* 0x0041e80008000005 */
[----:B0-----:R-:W2:Y:S04]  /*259c0*/  LDL.LU R0, [R1+0x1198] ;  /* 0x0011980001007983 */ /* 0x001ea80000300800 */
[----:B--2---:R0:W-:Y:S04]  /*259d0*/  STS.U8 [R5+UR5+0xa80], R0 ;  /* 0x000a800005007988 */ /* 0x0041e80008000005 */
[----:B0-----:R-:W2:Y:S04]  /*259e0*/  LDL.LU R0, [R1+0x1194] ;  /* 0x0011940001007983 */ /* 0x001ea80000300800 */
[----:B--2---:R0:W-:Y:S04]  /*259f0*/  STS.U8 [R5+UR5+0xac0], R0 ;  /* 0x000ac00005007988 */ /* 0x0041e80008000005 */
[----:B0-----:R-:W2:Y:S04]  /*25a00*/  LDL.LU R0, [R1+0x414] ;  /* 0x0004140001007983 */ /* 0x001ea80000300800 */
[----:B--2---:R0:W-:Y:S04]  /*25a10*/  STL [R1+0x1188], R0 ;  /* 0x0011880001007387 */ /* 0x0041e80000100800 */
[----:B0-----:R-:W2:Y:S04]  /*25a20*/  LDL.LU R0, [R1+0x420] ;  /* 0x0004200001007983 */ /* 0x001ea80000300800 */
[----:B--2---:R0:W-:Y:S04]  /*25a30*/  STL [R1+0x118c], R0 ;  /* 0x00118c0001007387 */ /* 0x0041e80000100800 */
[----:B0-----:R-:W2:Y:S04]  /*25a40*/  LDL.LU R0, [R1+0x424] ;  /* 0x0004240001007983 */ /* 0x001ea80000300800 */
        /* <DEDUP_REMOVED lines=59> */
[----:B0-----:R-:W2:Y:S04]  /*25e00*/  LDL.LU R0, [R1+0x118c] ;  /* 0x00118c0001007983 */ /* 0x001ea80000300800 */
[----:B--2---:R0:W-:Y:S04]  /*25e10*/  STS.U8 [R5+UR5+0x19c0], R0 ;  /* 0x0019c00005007988 */ /* 0x0041e80008000005 */
[----:B0-----:R-:W2:Y:S04]  /*25e20*/  LDL.LU R0, [R1+0x1188] ;  /* 0x0011880001007983 */ /* 0x001ea80000300800 */
[----:B--2---:R-:W-:Y:S04]  /*25e30*/  STS.U8 [R5+UR5+0x1a80], R0 ;  /* 0x001a800005007988 */ /* 0x004fe80008000005 */
        /* <DEDUP_REMOVED lines=13> */
[----:B0-----:R-:W2:Y:S04]  /*25f10*/  LDL.LU R14, [R1+0x32c] ;  /* 0x00032c00010e7983 */ /* 0x001ea80000300800 */
        /* <DEDUP_REMOVED lines=46> */
[----:B------:R-:W5:Y:S04]  /*26200*/  LDL.LU R10, [R1] ;  /* 0x00000000010a7983 */ /* 0x000f680000300800 */
[----:B--2---:R0:W-:Y:S04]  /*26210*/  STS.U8 [R5+UR5+0x2880], R14 ;  /* 0x0028800e05007988 */ /* 0x0041e80008000005 */
[----:B0-----:R-:W2:Y:S04]  /*26220*/  LDL.LU R14, [R1+0x1184] ;  /* 0x00118400010e7983 */ /* 0x001ea80000300800 */
[----:B--2---:R0:W-:Y:S04]  /*26230*/  STS.U8 [R5+UR5+0x28c0], R14 ;  /* 0x0028c00e05007988 */ /* 0x0041e80008000005 */
[----:B0-----:R-:W2:Y:S04]  /*26240*/  LDL.LU R14, [R1+0x1180] ;  /* 0x00118000010e7983 */ /* 0x001ea80000300800 */
        /* <DEDUP_REMOVED lines=8> */
[----:B0-----:R-:W5:Y:S04]  /*262d0*/  LDL.LU R14, [R1+0x1178] ;  /* 0x00117800010e7983 */ /* 0x001f680000300800 */
[----:B-1----:R-:W5:Y:S04]  /*262e0*/  LDL.LU R15, [R1+0x1174] ;  /* 0x00117400010f7983 */ /* 0x002f680000300800 */
[----:B--2---:R-:W2:Y:S04]  /*262f0*/  LDL.LU R29, [R1+0x1170] ;  /* 0x00117000011d7983 */ /* 0x004ea80000300800 */
[----:B---3--:R-:W3:Y:S04]  /*26300*/  LDL.LU R27, [R1+0x116c] ;  /* 0x00116c00011b7983 */ /* 0x008ee80000300800 */
[----:B----4-:R-:W4:Y:S04]  /*26310*/  LDL.LU R25, [R1+0x1168] ;  /* 0x0011680001197983 */ /* 0x010f280000300800 */
[----:B-----5:R-:W5:Y:S04]  /*26320*/  LDL.LU R23, [R1+0x1164] ;  /* 0x0011640001177983 */ /* 0x020f680000300800 */
[----:B------:R0:W-:Y:S04]  /*26330*/  STS.U8 [R5+UR5+0x2cc0], R21 ;  /* 0x002cc01505007988 */ /* 0x0001e80008000005 */
[----:B------:R1:W-:Y:S04]  /*26340*/  STS.U8 [R5+UR5+0x2d80], R19 ;  /* 0x002d801305007988 */ /* 0x0003e80008000005 */
[----:B------:R1:W-:Y:S04]  /*26350*/  STS.U8 [R5+UR5+0x2dc0], R17 ;  /* 0x002dc01105007988 */ /* 0x0003e80008000005 */
[----:B------:R1:W-:Y:S04]  /*26360*/  STS.U8 [R5+UR5+0x2e80], R13 ;  /* 0x002e800d05007988 */ /* 0x0003e80008000005 */
[----:B------:R1:W-:Y:S04]  /*26370*/  STS.U8 [R5+UR5+0x2ec0], R12 ;  /* 0x002ec00c05007988 */ /* 0x0003e80008000005 */
[----:B------:R1:W-:Y:S04]  /*26380*/  STS.U8 [R5+UR5+0x2f80], R11 ;  /* 0x002f800b05007988 */ /* 0x0003e80008000005 */
[----:B0-----:R-:W2:Y:S04]  /*26390*/  LDL.LU R21, [R1+0x1160] ;  /* 0x0011600001157983 */ /* 0x001ea80000300800 */
[----:B-1----:R-:W3:Y:S04]  /*263a0*/  LDL.LU R19, [R1+0x115c] ;  /* 0x00115c0001137983 */ /* 0x002ee80000300800 */
[----:B------:R-:W4:Y:S04]  /*263b0*/  LDL.LU R17, [R1+0x1158] ;  /* 0x0011580001117983 */ /* 0x000f280000300800 */
[----:B------:R-:W5:Y:S04]  /*263c0*/  LDL.LU R13, [R1+0x1154] ;  /* 0x00115400010d7983 */ /* 0x000f680000300800 */
[----:B------:R-:W2:Y:S04]  /*263d0*/  LDL.LU R12, [R1+0x1150] ;  /* 0x00115000010c7983 */ /* 0x000ea80000300800 */
[----:B------:R-:W3:Y:S04]  /*263e0*/  LDL.LU R11, [R1+0x114c] ;  /* 0x00114c00010b7983 */ /* 0x000ee80000300800 */
[----:B------:R0:W-:Y:S04]  /*263f0*/  STS.U8 [R5+UR5+0x2fc0], R16 ;  /* 0x002fc01005007988 */ /* 0x0001e80008000005 */
[----:B------:R1:W-:Y:S04]  /*26400*/  STS.U8 [R5+UR5+0x3080], R18 ;  /* 0x0030801205007988 */ /* 0x0003e80008000005 */
[----:B------:R1:W-:Y:S04]  /*26410*/  STS.U8 [R5+UR5+0x30c0], R20 ;  /* 0x0030c01405007988 */ /* 0x0003e80008000005 */
[----:B------:R1:W-:Y:S04]  /*26420*/  STS.U8 [R5+UR5+0x3180], R22 ;  /* 0x0031801605007988 */ /* 0x0003e80008000005 */
[----:B------:R1:W-:Y:S04]  /*26430*/  STS.U8 [R5+UR5+0x31c0], R24 ;  /* 0x0031c01805007988 */ /* 0x0003e80008000005 */
[----:B------:R1:W-:Y:S04]  /*26440*/  STS.U8 [R5+UR5+0x3280], R26 ;  /* 0x0032801a05007988 */ /* 0x0003e80008000005 */
[----:B0-----:R-:W4:Y:S04]  /*26450*/  LDL.LU R16, [R1+0x1148] ;  /* 0x0011480001107983 */ /* 0x001f280000300800 */
[----:B-1----:R-:W5:Y:S04]  /*26460*/  LDL.LU R18, [R1+0x1144] ;  /* 0x0011440001127983 */ /* 0x002f680000300800 */
[----:B------:R-:W2:Y:S04]  /*26470*/  LDL.LU R20, [R1+0x1140] ;  /* 0x0011400001147983 */ /* 0x000ea80000300800 */
[----:B------:R-:W3:Y:S04]  /*26480*/  LDL.LU R22, [R1+0x113c] ;  /* 0x00113c0001167983 */ /* 0x000ee80000300800 */
[----:B------:R-:W4:Y:S04]  /*26490*/  LDL.LU R24, [R1+0x1138] ;  /* 0x0011380001187983 */ /* 0x000f280000300800 */
[----:B------:R-:W5:Y:S04]  /*264a0*/  LDL.LU R26, [R1+0x1134] ;  /* 0x00113400011a7983 */ /* 0x000f680000300800 */
[----:B------:R0:W-:Y:S04]  /*264b0*/  STS.U8 [R5+UR5+0x32c0], R28 ;  /* 0x0032c01c05007988 */ /* 0x0001e80008000005 */
[----:B0-----:R-:W2:Y:S04]  /*264c0*/  LDL.LU R28, [R1+0x1130] ;  /* 0x00113000011c7983 */ /* 0x001ea80000300800 */
[----:B------:R-:W-:Y:S04]  /*264d0*/  STS.U8 [R5+UR5+0x3380], R0 ;  /* 0x0033800005007988 */ /* 0x000fe80008000005 */
[----:B------:R-:W-:Y:S04]  /*264e0*/  STS.U8 [R5+UR5+0x33c0], R2 ;  /* 0x0033c00205007988 */ /* 0x000fe80008000005 */
[----:B------:R0:W-:Y:S04]  /*264f0*/  STS.U8 [R5+UR5+0x3480], R3 ;  /* 0x0034800305007988 */ /* 0x0001e80008000005 */
[----:B------:R-:W-:Y:S04]  /*26500*/  STS.U8 [R5+UR5+0x34c0], R4 ;  /* 0x0034c00405007988 */ /* 0x000fe80008000005 */
[----:B------:R1:W-:Y:S04]  /*26510*/  STS.U8 [R5+UR5+0x3580], R6 ;  /* 0x0035800605007988 */ /* 0x0003e80008000005 */
[----:B------:R1:W-:Y:S04]  /*26520*/  STS.U8 [R5+UR5+0x35c0], R7 ;  /* 0x0035c00705007988 */ /* 0x0003e80008000005 */
[----:B------:R1:W-:Y:S04]  /*26530*/  STS.U8 [R5+UR5+0x3680], R8 ;  /* 0x0036800805007988 */ /* 0x0003e80008000005 */
[----:B------:R1:W-:Y:S04]  /*26540*/  STS.U8 [R5+UR5+0x36c0], R9 ;  /* 0x0036c00905007988 */ /* 0x0003e80008000005 */
[----:B------:R1:W-:Y:S04]  /*26550*/  STS.U8 [R5+UR5+0x3780], R10 ;  /* 0x0037800a05007988 */ /* 0x0003e80008000005 */
[----:B0-----:R-:W3:Y:S04]  /*26560*/  LDL.LU R3, [R1+0x2d0] ;  /* 0x0002d00001037983 */ /* 0x001ee80000300800 */
[----:B-1----:R-:W3:Y:S04]  /*26570*/  LDL.LU R6, [R1+0x2cc] ;  /* 0x0002cc0001067983 */ /* 0x002ee80000300800 */
[----:B------:R-:W3:Y:S04]  /*26580*/  LDL.LU R7, [R1+0x2d8] ;  /* 0x0002d80001077983 */ /* 0x000ee80000300800 */
[----:B------:R-:W3:Y:S04]  /*26590*/  LDL.LU R8, [R1+0x2d4] ;  /* 0x0002d40001087983 */ /* 0x000ee80000300800 */
[----:B------:R-:W3:Y:S04]  /*265a0*/  LDL.LU R9, [R1+0x2e0] ;  /* 0x0002e00001097983 */ /* 0x000ee80000300800 */
[----:B------:R-:W3:Y:S04]  /*265b0*/  LDL.LU R10, [R1+0x2dc] ;  /* 0x0002dc00010a7983 */ /* 0x000ee80000300800 */
[----:B--2---:R-:W-:Y:S04]  /*265c0*/  STS.U8 [R5+UR5+0x37c0], R28 ;  /* 0x0037c01c05007988 */ /* 0x004fe80008000005 */
[----:B-----5:R-:W-:Y:S04]  /*265d0*/  STS.U8 [R5+UR5+0x3880], R26 ;  /* 0x0038801a05007988 */ /* 0x020fe80008000005 */
[----:B----4-:R-:W-:Y:S04]  /*265e0*/  STS.U8 [R5+UR5+0x38c0], R24 ;  /* 0x0038c01805007988 */ /* 0x010fe80008000005 */
[----:B---3--:R0:W-:Y:S04]  /*265f0*/  STS.U8 [R5+UR5+0x3980], R22 ;  /* 0x0039801605007988 */ /* 0x0081e80008000005 */
[----:B0-----:R-:W2:Y:S04]  /*26600*/  LDL R22, [R1+0x2c0] ;  /* 0x0002c00001167983 */ /* 0x001ea80000100800 */
        /* <DEDUP_REMOVED lines=12> */
[----:B------:R-:W-:Y:S01]  /*266d0*/  STS.U8 [R5+UR5+0x3fc0], R29 ;  /* 0x003fc01d05007988 */ /* 0x000fe20008000005 */
[----:B------:R-:W-:Y:S01]  /*266e0*/  BAR.SYNC.DEFER_BLOCKING 0x0 ;  /* 0x0000000000007b1d */ /* 0x000fe20000010000 */
[----:B------:R-:W-:-:S02]  /*266f0*/  IMAD R0, R10, 0x100, R9 ;  /* 0x000001000a007824 */ /* 0x000fc400078e0209 */
[----:B------:R-:W-:-:S03]  /*26700*/  IMAD R2, R8, 0x100, R7 ;  /* 0x0000010008027824 */ /* 0x000fc600078e0207 */
[----:B------:R-:W-:Y:S01]  /*26710*/  F2FP.F16.E4M3.UNPACK_B R7, R0 ;  /* 0x00000000ff07723e */ /* 0x000fe200020006ff */
[----:B--2---:R-:W0:Y:S04]  /*26720*/  LDSM.16.M88.4 R16, [R22+UR6] ;  /* 0x000000061610783b */ /* 0x004e280008000200 */
[----:B------:R-:W1:Y:S01]  /*26730*/  LDSM.16.M88.4 R24, [R22+UR6+0x400] ;  /* 0x000400061618783b */ /* 0x000e620008000200 */
[----:B0-----:R-:W-:Y:S02]  /*26740*/  IMAD.MOV.U32 R28, RZ, RZ, R16 ;  /* 0x000000ffff1c7224 */ /* 0x001fe400078e0010 */
[----:B------:R-:W-:Y:S02]  /*26750*/  IMAD.MOV.U32 R29, RZ, RZ, R17 ;  /* 0x000000ffff1d7224 */ /* 0x000fe400078e0011 */
[----:B-1----:R-:W-:-:S02]  /*26760*/  IMAD.MOV.U32 R17, RZ, RZ, R26 ;  /* 0x000000ffff117224 */ /* 0x002fc400078e001a */
[----:B------:R-:W-:Y:S01]  /*26770*/  IMAD.MOV.U32 R16, RZ, RZ, R27 ;  /* 0x000000ffff107224 */ /* 0x000fe200078e001b */
[----:B------:R-:W-:Y:S04]  /*26780*/  STL.64 [R1+0xe8], R18 ;  /* 0x0000e81201007387 */ /* 0x000fe80000100a00 */
[----:B------:R-:W-:Y:S01]  /*26790*/  STL.64 [R1+0xa0], R24 ;  /* 0x0000a01801007387 */ /* 0x000fe20000100a00 */
[----:B------:R-:W-:-:S03]  /*267a0*/  IMAD.MOV.U32 R20, RZ, RZ, R24 ;  /* 0x000000ffff147224 */ /* 0x000fc600078e0018 */
[----:B------:R-:W-:Y:S04]  /*267b0*/  STL.64 [R1+0xa8], R26 ;  /* 0x0000a81a01007387 */ /* 0x000fe80000100a00 */
[----:B------:R-:W0:Y:S01]  /*267c0*/  LDSM.16.M88.4 R24, [R22+UR6+0x800] ;  /* 0x000800061618783b */ /* 0x000e220008000200 */
[----:B------:R-:W-:Y:S02]  /*267d0*/  IMAD.MOV.U32 R5, RZ, RZ, R18 ;  /* 0x000000ffff057224 */ /* 0x000fe400078e0012 */
[----:B------:R-:W-:Y:S01]  /*267e0*/  IMAD.MOV.U32 R21, RZ, RZ, R19 ;  /* 0x000000ffff157224 */ /* 0x000fe200078e0013 */
[----:B------:R-:W-:Y:S04]  /*267f0*/  STL.64 [R1+0x1128], R16 ;  /* 0x0011281001007387 */ /* 0x000fe80000100a00 */
[----:B------:R-:W1:Y:S04]  /*26800*/  LDSM.16.M88.4 R16, [R22+UR6+0xc00] ;  /* 0x000c00061610783b */ /* 0x000e680008000200 */
[----:B0-----:R0:W-:Y:S04]  /*26810*/  STL.64 [R1+0x90], R24 ;  /* 0x0000901801007387 */ /* 0x0011e80000100a00 */
[----:B------:R2:W-:Y:S01]  /*26820*/  STL.64 [R1+0x98], R26 ;  /* 0x0000981a01007387 */ /* 0x0005e20000100a00 */
[----:B------:R-:W-:-:S02]  /*26830*/  IMAD.MOV.U32 R13, RZ, RZ, R24 ;  /* 0x000000ffff0d7224 */ /* 0x000fc400078e0018 */
[----:B------:R-:W-:Y:S01]  /*26840*/  IMAD.MOV.U32 R12, RZ, RZ, R25 ;  /* 0x000000ffff0c7224 */ /* 0x000fe200078e0019 */
[----:B-1----:R-:W-:Y:S04]  /*26850*/  STL.64 [R1+0x80], R16 ;  /* 0x0000801001007387 */ /* 0x002fe80000100a00 */
[----:B------:R-:W-:Y:S01]  /*26860*/  STL.64 [R1+0x88], R18 ;  /* 0x0000881201007387 */ /* 0x000fe20000100a00 */
[----:B------:R-:W-:Y:S02]  /*26870*/  IMAD.MOV.U32 R23, RZ, RZ, R18 ;  /* 0x000000ffff177224 */ /* 0x000fe400078e0012 */
[----:B------:R-:W-:Y:S02]  /*26880*/  IMAD.MOV.U32 R11, RZ, RZ, R19 ;  /* 0x000000ffff0b7224 */ /* 0x000fe400078e0013 */
[----:B------:R-:W1:Y:S04]  /*26890*/  LDSM.16.M88.4 R16, [R22+UR6+0x1000] ;  /* 0x001000061610783b */ /* 0x000e680008000200 */
[----:B0-----:R-:W3:Y:S04]  /*268a0*/  LDL.LU.64 R24, [R1+0x2b0] ;  /* 0x0002b00001187983 */ /* 0x001ee80000300a00 */
[----:B--2---:R-:W3:Y:S04]  /*268b0*/  LDL.LU.64 R26, [R1+0x2b8] ;  /* 0x0002b800011a7983 */ /* 0x004ee80000300a00 */
[----:B-1----:R0:W-:Y:S01]  /*268c0*/  STL.64 [R1+0x70], R16 ;  /* 0x0000701001007387 */ /* 0x0021e20000100a00 */
[----:B------:R-:W-:-:S03]  /*268d0*/  IMAD.MOV.U32 R10, RZ, RZ, R16 ;  /* 0x000000ffff0a7224 */ /* 0x000fc600078e0010 */
[----:B------:R1:W-:Y:S01]  /*268e0*/  STL.64 [R1+0x78], R18 ;  /* 0x0000781201007387 */ /* 0x0003e20000100a00 */
[----:B------:R-:W-:-:S03]  /*268f0*/  IMAD.MOV.U32 R0, RZ, RZ, R17 ;  /* 0x000000ffff007224 */ /* 0x000fc600078e0011 */
[----:B0-----:R-:W2:Y:S04]  /*26900*/  LDL.LU.64 R16, [R1+0x2a0] ;  /* 0x0002a00001107983 */ /* 0x001ea80000300a00 */
[----:B-1----:R-:W2:Y:S01]  /*26910*/  LDL.LU.64 R18, [R1+0x2a8] ;  /* 0x0002a80001127983 */ /* 0x002ea20000300a00 */
[----:B------:R-:W-:Y:S02]  /*26920*/  IMAD R3, R6, 0x100, R3 ;  /* 0x0000010006037824 */ /* 0x000fe400078e0203 */
[----:B------:R-:W-:Y:S01]  /*26930*/  IMAD R4, R14, 0x100, R15 ;  /* 0x000001000e047824 */ /* 0x000fe200078e020f */
[----:B------:R-:W-:Y:S02]  /*26940*/  F2FP.F16.E4M3.UNPACK_B R8, R28 ;  /* 0x0000001cff08723e */ /* 0x000fe400020006ff */
[----:B------:R-:W-:Y:S01]  /*26950*/  F2FP.F16.E4M3.UNPACK_B R9, R29 ;  /* 0x0000001dff09723e */ /* 0x000fe200020006ff */
[----:B------:R-:W4:Y:S01]  /*26960*/  LDL R14, [R1+0x80] ;  /* 0x00008000010e7983 */ /* 0x000f220000100800 */
[----:B------:R-:W-:Y:S01]  /*26970*/  F2FP.F16.E4M3.UNPACK_B R6, R3 ;  /* 0x00000003ff06723e */ /* 0x000fe200020006ff */
[----:B------:R-:W-:Y:S01]  /*26980*/  IMAD.MOV.U32 R3, RZ, RZ, R5 ;  /* 0x000000ffff037224 */ /* 0x000fe200078e0005 */
[----:B------:R-:W-:-:S02]  /*26990*/  F2FP.F16.E4M3.UNPACK_B R4, R4 ;  /* 0x00000004ff04723e */ /* 0x000fc400020006ff */
[----:B------:R-:W-:Y:S01]  /*269a0*/  F2FP.F16.E4M3.UNPACK_B R5, R2 ;  /* 0x00000002ff05723e */ /* 0x000fe200020006ff */
[----:B------:R-:W5:Y:S04]  /*269b0*/  LDL R15, [R1+0x84] ;  /* 0x00008400010f7983 */ /* 0x000f680000100800 */
[----:B------:R0:W-:Y:S04]  /*269c0*/  STL [R1+0x1058], R28 ;  /* 0x0010581c01007387 */ /* 0x0001e80000100800 */
[----:B0-----:R-:W4:Y:S04]  /*269d0*/  LDL R28, [R1+0x9c] ;  /* 0x00009c00011c7983 */ /* 0x001f280000100800 */
[----:B------:R0:W-:Y:S04]  /*269e0*/  STL [R1+0x105c], R29 ;  /* 0x00105c1d01007387 */ /* 0x0001e80000100800 */
[----:B0-----:R-:W5:Y:S01]  /*269f0*/  LDL R29, [R1+0x98] ;  /* 0x00009800011d7983 */ /* 0x001f620000100800 */
[----:B------:R-:W-:-:S02]  /*26a00*/  F2FP.F16.E4M3.UNPACK_B R2, R3 ;  /* 0x00000003ff02723e */ /* 0x000fc400020006ff */
[----:B------:R-:W-:Y:S01]  /*26a10*/  F2FP.F16.E4M3.UNPACK_B R3, R21 ;  /* 0x00000015ff03723e */ /* 0x000fe200020006ff */
[----:B---3--:R-:W-:Y:S01]  /*26a20*/  HMMA.16816.F32 R24, R4, R8, R24 ;  /* 0x000000080418723c */ /* 0x008fe20000001818 */
[----:B------:R-:W3:-:S15]  /*26a30*/  LDL R9, [R1+0xa4] ;  /* 0x0000a40001097983 */ /* 0x000ede0000100800 */
[----:B------:R-:W-:-:S07]  /*26a40*/  NOP ;  /* 0x0000000000007918 */ /* 0x000fce0000000000 */
[----:B------:R-:W-:Y:S04]  /*26a50*/  STL.64 [R1+0x2b0], R24 ;  /* 0x0002b01801007387 */ /* 0x000fe80000100a00 */
[----:B------:R-:W-:Y:S04]  /*26a60*/  STL.64 [R1+0x2b8], R26 ;  /* 0x0002b81a01007387 */ /* 0x000fe80000100a00 */
[----:B------:R-:W0:Y:S01]  /*26a70*/  LDSM.16.M88.4 R24, [R22+UR6+0x1400] ;  /* 0x001400061618783b */ /* 0x000e220008000200 */
[----:B------:R-:W-:Y:S01]  /*26a80*/  IMAD.MOV.U32 R8, RZ, RZ, R20 ;  /* 0x000000ffff087224 */ /* 0x000fe200078e0014 */
[----:B--2---:R-:W-:Y:S02]  /*26a90*/  HMMA.16816.F32 R16, R4, R2, R16 ;  /* 0x000000020410723c */ /* 0x004fe40000001810 */
[----:B0-----:R0:W-:Y:S04]  /*26aa0*/  STL.64 [R1+0x60], R24 ;  /* 0x0000601801007387 */ /* 0x0011e80000100a00 */
[----:B------:R1:W-:Y:S01]  /*26ab0*/  STL.64 [R1+0x68], R26 ;  /* 0x0000681a01007387 */ /* 0x0003e20000100a00 */
[----:B------:R-:W-:-:S02]  /*26ac0*/  IMAD.MOV.U32 R21, RZ, RZ, R26 ;  /* 0x000000ffff157224 */ /* 0x000fc400078e001a */
[----:B------:R-:W-:Y:S01]  /*26ad0*/  IMAD.MOV.U32 R20, RZ, RZ, R27 ;  /* 0x000000ffff147224 */ /* 0x000fe200078e001b */
[----:B0-----:R-:W2:Y:S04]  /*26ae0*/  LDL.LU.64 R24, [R1+0x1e0] ;  /* 0x0001e00001187983 */ /* 0x001ea80000300a00 */
[----:B-1----:R-:W2:Y:S09]  /*26af0*/  LDL.LU.64 R26, [R1+0x1e8] ;  /* 0x0001e800011a7983 */ /* 0x002eb20000300a00 */
[----:B------:R0:W-:Y:S04]  /*26b00*/  STL.64 [R1+0x2a0], R16 ;  /* 0x0002a01001007387 */ /* 0x0001e80000100a00 */
[----:B------:R1:W-:Y:S04]  /*26b10*/  STL.64 [R1+0x2a8], R18 ;  /* 0x0002a81201007387 */ /* 0x0003e80000100a00 */
[----:B0-----:R-:W4:Y:S02]  /*26b20*/  LDL.LU.64 R16, [R1+0x1128] ;  /* 0x0011280001107983 */ /* 0x001f240000300a00 */
[----:B----4-:R-:W-:-:S02]  /*26b30*/  IMAD.MOV.U32 R2, RZ, RZ, R17 ;  /* 0x000000ffff027224 */ /* 0x010fc400078e0011 */
[----:B------:R-:W-:Y:S02]  /*26b40*/  IMAD.MOV.U32 R3, RZ, RZ, R16 ;  /* 0x000000ffff037224 */ /* 0x000fe400078e0010 */
[----:B------:R-:W4:Y:S04]  /*26b50*/  LDL.LU.64 R16, [R1+0x1a0] ;  /* 0x0001a00001107983 */ /* 0x000f280000300a00 */
[----:B-1----:R-:W5:Y:S04]  /*26b60*/  LDL.LU.64 R18, [R1+0x1a8] ;  /* 0x0001a80001127983 */ /* 0x002f680000300a00 */
[----:B-----5:R-:W-:Y:S04]  /*26b70*/  STL.64 [R1+0x1110], R18 ;  /* 0x0011101201007387 */ /* 0x020fe80000100a00 */
[----:B----4-:R0:W-:Y:S04]  /*26b80*/  STL.64 [R1+0x1108], R16 ;  /* 0x0011081001007387 */ /* 0x0101e80000100a00 */
[----:B0-----:R-:W4:Y:S04]  /*26b90*/  LDL.LU.64 R16, [R1+0x1b0] ;  /* 0x0001b00001107983 */ /* 0x001f280000300a00 */
[----:B------:R-:W5:Y:S01]  /*26ba0*/  LDL.LU.64 R18, [R1+0x1b8] ;  /* 0x0001b80001127983 */ /* 0x000f620000300a00 */
[----:B------:R-:W-:-:S02]  /*26bb0*/  F2FP.F16.E4M3.UNPACK_B R8, R8 ;  /* 0x00000008ff08723e */ /* 0x000fc400020006ff */
[----:B---3--:R-:W-:Y:S01]  /*26bc0*/  F2FP.F16.E4M3.UNPACK_B R9, R9 ;  /* 0x00000009ff09723e */ /* 0x008fe200020006ff */
[----:B-----5:R-:W-:Y:S04]  /*26bd0*/  STL.64 [R1+0x1120], R18 ;  /* 0x0011201201007387 */ /* 0x020fe80000100a00 */
[----:B----4-:R0:W-:Y:S04]  /*26be0*/  STL.64 [R1+0x1118], R16 ;  /* 0x0011181001007387 */ /* 0x0101e80000100a00 */
[----:B0-----:R-:W3:Y:S04]  /*26bf0*/  LDL.LU.64 R16, [R1+0x210] ;  /* 0x0002100001107983 */ /* 0x001ee80000300a00 */
[----:B------:R-:W3:Y:S01]  /*26c00*/  LDL.LU.64 R18, [R1+0x218] ;  /* 0x0002180001127983 */ /* 0x000ee20000300a00 */
[----:B------:R-:W-:-:S02]  /*26c10*/  F2FP.F16.E4M3.UNPACK_B R2, R2 ;  /* 0x00000002ff02723e */ /* 0x000fc400020006ff */
[----:B------:R-:W-:Y:S01]  /*26c20*/  F2FP.F16.E4M3.UNPACK_B R3, R3 ;  /* 0x00000003ff03723e */ /* 0x000fe200020006ff */
[----:B---3--:R-:W-:-:S15]  /*26c30*/  HMMA.16816.F32 R16, R4, R8, R16 ;  /* 0x000000080410723c */ /* 0x008fde0000001810 */
[----:B------:R-:W-:-:S08]  /*26c40*/  NOP ;  /* 0x0000000000007918 */ /* 0x000fd00000000000 */
[----:B------:R-:W-:Y:S04]  /*26c50*/  STL.64 [R1+0x210], R16 ;  /* 0x0002101001007387 */ /* 0x000fe80000100a00 */
[----:B------:R2:W-:Y:S02]  /*26c60*/  STL.64 [R1+0x218], R18 ;  /* 0x0002181201007387 */ /* 0x0005e40000100a00 */
[----:B--2---:R-:W-:Y:S02]  /*26c70*/  HMMA.16816.F32 R16, R4, R2, R24 ;  /* 0x000000020410723c */ /* 0x004fe40000001818 */
[----:B------:R-:W2:Y:S04]  /*26c80*/  LDL.LU.64 R24, [R1+0x170] ;  /* 0x0001700001187983 */ /* 0x000ea80000300a00 */
[----:B------:R-:W2:-:S15]  /*26c90*/  LDL.LU.64 R26, [R1+0x178] ;  /* 0x00017800011a7983 */ /* 0x000e9e0000300a00 */
[----:B------:R-:W-:-:S02]  /*26ca0*/  NOP ;  /* 0x0000000000007918 */ /* 0x000fc40000000000 */
[----:B------:R-:W-:Y:S04]  /*26cb0*/  STL.64 [R1+0x1e0], R16 ;  /* 0x0001e01001007387 */ /* 0x000fe80000100a00 */
[----:B------:R-:W-:Y:S04]  /*26cc0*/  STL.64 [R1+0x1e8], R18 ;  /* 0x0001e81201007387 */ /* 0x000fe80000100a00 */
[----:B------:R-:W0:Y:S01]  /*26cd0*/  LDSM.16.M88.4 R16, [R22+UR6+0x1800] ;  /* 0x001800061610783b */ /* 0x000e220008000200 */
[----:B------:R-:W-:Y:S02]  /*26ce0*/  F2FP.F16.E4M3.UNPACK_B R8, R13 ;  /* 0x0000000dff08723e */ /* 0x000fe400020006ff */
[----:B------:R-:W-:Y:S01]  /*26cf0*/  F2FP.F16.E4M3.UNPACK_B R9, R12 ;  /* 0x0000000cff09723e */ /* 0x000fe200020006ff */
[----:B0-----:R-:W-:Y:S04]  /*26d00*/  STL.64 [R1+0x50], R16 ;  /* 0x0000501001007387 */ /* 0x001fe80000100a00 */
[----:B------:R0:W-:Y:S01]  /*26d10*/  STL.64 [R1+0x58], R18 ;  /* 0x0000581201007387 */ /* 0x0001e20000100a00 */
[----:B------:R-:W-:-:S02]  /*26d20*/  IMAD.MOV.U32 R13, RZ, RZ, R16 ;  /* 0x000000ffff0d7224 */ /* 0x000fc400078e0010 */
[----:B------:R-:W-:Y:S01]  /*26d30*/  IMAD.MOV.U32 R12, RZ, RZ, R17 ;  /* 0x000000ffff0c7224 */ /* 0x000fe200078e0011 */
[----:B0-----:R-:W3:Y:S04]  /*26d40*/  LDL.LU.64 R18, [R1+0x1120] ;  /* 0x0011200001127983 */ /* 0x001ee80000300a00 */
[----:B------:R-:W3:Y:S02]  /*26d50*/  LDL.LU.64 R16, [R1+0x1118] ;  /* 0x0011180001107983 */ /* 0x000ee40000300a00 */
[----:B---3--:R-:W-:-:S15]  /*26d60*/  HMMA.16816.F32 R16, R4, R8, R16 ;  /* 0x000000080410723c */ /* 0x008fde0000001810 */
[----:B------:R-:W-:-:S08]  /*26d70*/  NOP ;  /* 0x0000000000007918 */ /* 0x000fd00000000000 */
[----:B------:R-:W-:Y:S04]  /*26d80*/  STL.64 [R1+0x1b0], R16 ;  /* 0x0001b01001007387 */ /* 0x000fe80000100a00 */
[----:B------:R0:W-:Y:S04]  /*26d90*/  STL.64 [R1+0x1b8], R18 ;  /* 0x0001b81201007387 */ /* 0x0001e80000100a00 */
[----:B0-----:R-:W3:Y:S04]  /*26da0*/  LDL.LU.64 R18, [R1+0x1110] ;  /* 0x0011100001127983 */ /* 0x001ee80000300a00 */
[----:B------:R-:W3:Y:S01]  /*26db0*/  LDL.LU.64 R16, [R1+0x1108] ;  /* 0x0011080001107983 */ /* 0x000ee20000300a00 */
[----:B------:R-:W-:-:S02]  /*26dc0*/  F2FP.F16.E4M3.UNPACK_B R2, R29 ;  /* 0x0000001dff02723e */ /* 0x000fc400020006ff */
[----:B------:R-:W-:Y:S02]  /*26dd0*/  F2FP.F16.E4M3.UNPACK_B R3, R28 ;  /* 0x0000001cff03723e */ /* 0x000fe400020006ff */
[----:B------:R-:W-:Y:S02]  /*26de0*/  F2FP.F16.E4M3.UNPACK_B R8, R14 ;  /* 0x0000000eff08723e */ /* 0x000fe400020006ff */
[----:B------:R-:W-:-:S03]  /*26df0*/  F2FP.F16.E4M3.UNPACK_B R9, R15 ;  /* 0x0000000fff09723e */ /* 0x000fc600020006ff */
[----:B---3--:R-:W-:-:S15]  /*26e00*/  HMMA.16816.F32 R16, R4, R2, R16 ;  /* 0x000000020410723c */ /* 0x008fde0000001810 */
[----:B------:R-:W-:-:S08]  /*26e10*/  NOP ;  /* 0x0000000000007918 */ /* 0x000fd00000000000 */
[----:B------:R-:W-:Y:S04]  /*26e20*/  STL.64 [R1+0x1a0], R16 ;  /* 0x0001a01001007387 */ /* 0x000fe80000100a00 */
[----:B------:R-:W-:Y:S04]  /*26e30*/  STL.64 [R1+0x1a8], R18 ;  /* 0x0001a81201007387 */ /* 0x000fe80000100a00 */
[----:B------:R-:W0:Y:S02]  /*26e40*/  LDSM.16.M88.4 R16, [R22+UR6+0x1c00] ;  /* 0x001c00061610783b */ /* 0x000e240008000200 */
[----:B0-----:R-:W-:-:S02]  /*26e50*/  IMAD.MOV.U32 R15, RZ, RZ, R18 ;  /* 0x000000ffff0f7224 */ /* 0x001fc400078e0012 */
[----:B------:R-:W-:Y:S01]  /*26e60*/  IMAD.MOV.U32 R14, RZ, RZ, R19 ;  /* 0x000000ffff0e7224 */ /* 0x000fe200078e0013 */
[----:B------:R0:W-:Y:S01]  /*26e70*/  STL.64 [R1+0x40], R16 ;  /* 0x0000401001007387 */ /* 0x0001e20000100a00 */
[----:B------:R-:W-:Y:S02]  /*26e80*/  IMAD.MOV.U32 R29, RZ, RZ, R16 ;  /* 0x000000ffff1d7224 */ /* 0x000fe400078e0010 */
[----:B------:R-:W-:Y:S01]  /*26e90*/  IMAD.MOV.U32 R28, RZ, RZ, R17 ;  /* 0x000000ffff1c7224 */ /* 0x000fe200078e0011 */
[----:B------:R1:W-:Y:S04]  /*26ea0*/  STL.64 [R1+0x48], R18 ;  /* 0x0000481201007387 */ /* 0x0003e80000100a00 */
[----:B0-----:R-:W3:Y:S04]  /*26eb0*/  LDL.LU.64 R16, [R1+0x130] ;  /* 0x0001300001107983 */ /* 0x001ee80000300a00 */
[----:B-1----:R-:W3:Y:S04]  /*26ec0*/  LDL.LU.64 R18, [R1+0x138] ;  /* 0x0001380001127983 */ /* 0x002ee80000300a00 */
[----:B------:R-:W-:Y:S04]  /*26ed0*/  STL.64 [R1+0x10f0], R14 ;  /* 0x0010f00e01007387 */ /* 0x000fe80000100a00 */
[----:B------:R2:W-:Y:S02]  /*26ee0*/  STL.64 [R1+0x10e8], R12 ;  /* 0x0010e80c01007387 */ /* 0x0005e40000100a00 */
[----:B--2---:R-:W-:-:S15]  /*26ef0*/  HMMA.16816.F32 R12, R4, R8, R24 ;  /* 0x00000008040c723c */ /* 0x004fde0000001818 */
[----:B------:R-:W-:-:S08]  /*26f00*/  NOP ;  /* 0x0000000000007918 */ /* 0x000fd00000000000 */
[----:B------:R0:W-:Y:S04]  /*26f10*/  STL.64 [R1+0x170], R12 ;  /* 0x0001700c01007387 */ /* 0x0001e80000100a00 */
[----:B------:R1:W-:Y:S04]  /*26f20*/  STL.64 [R1+0x178], R14 ;  /* 0x0001780e01007387 */ /* 0x0003e80000100a00 */
[----:B0-----:R-:W2:Y:S04]  /*26f30*/  LDL.LU.64 R12, [R1+0x110] ;  /* 0x00011000010c7983 */ /* 0x001ea80000300a00 */
[----:B-1----:R-:W4:Y:S01]  /*26f40*/  LDL.LU.64 R14, [R1+0x118] ;  /* 0x00011800010e7983 */ /* 0x002f220000300a00 */
[----:B------:R-:W-:-:S02]  /*26f50*/  F2FP.F16.E4M3.UNPACK_B R8, R23 ;  /* 0x00000017ff08723e */ /* 0x000fc400020006ff */
[----:B------:R-:W-:Y:S01]  /*26f60*/  F2FP.F16.E4M3.UNPACK_B R9, R11 ;  /* 0x0000000bff09723e */ /* 0x000fe200020006ff */
[----:B----4-:R-:W-:Y:S04]  /*26f70*/  STL.64 [R1+0x1100], R14 ;  /* 0x0011000e01007387 */ /* 0x010fe80000100a00 */
[----:B--2---:R0:W-:Y:S04]  /*26f80*/  STL.64 [R1+0x10f8], R12 ;  /* 0x0010f80c01007387 */ /* 0x0041e80000100a00 */
[----:B0-----:R-:W2:Y:S04]  /*26f90*/  LDL.LU.64 R12, [R1+0x150] ;  /* 0x00015000010c7983 */ /* 0x001ea80000300a00 */
[----:B------:R-:W2:Y:S01]  /*26fa0*/  LDL.LU.64 R14, [R1+0x158] ;  /* 0x00015800010e7983 */ /* 0x000ea20000300a00 */
[----:B------:R-:W-:-:S02]  /*26fb0*/  F2FP.F16.E4M3.UNPACK_B R2, R10 ;  /* 0x0000000aff02723e */ /* 0x000fc400020006ff */
[----:B------:R-:W-:Y:S01]  /*26fc0*/  F2FP.F16.E4M3.UNPACK_B R3, R0 ;  /* 0x00000000ff03723e */ /* 0x000fe200020006ff */
[----:B------:R-:W4:Y:S04]  /*26fd0*/  LDL.LU.64 R24, [R1+0x100] ;  /* 0x0001000001187983 */ /* 0x000f280000300a00 */
[----:B------:R-:W4:Y:S01]  /*26fe0*/  LDL.LU.64 R26, [R1+0x108] ;  /* 0x00010800011a7983 */ /* 0x000f220000300a00 */
[----:B--2---:R-:W-:Y:S03]  /*26ff0*/  HMMA.16816.F32 R12, R4, R8, R12 ;  /* 0x00000008040c723c */ /* 0x004fe6000000180c */
[----:B------:R-:W2:Y:S04]  /*27000*/  LDL R8, [R1+0x78] ;  /* 0x0000780001087983 */ /* 0x000ea80000100800 */
[----:B------:R-:W5:-:S15]  /*27010*/  LDL R9, [R1+0x7c] ;  /* 0x00007c0001097983 */ /* 0x000f5e0000100800 */
[----:B------:R-:W-:-:S01]  /*27020*/  NOP ;  /* 0x0000000000007918 */ /* 0x000fc20000000000 */
[----:B------:R-:W-:Y:S04]  /*27030*/  STL.64 [R1+0x150], R12 ;  /* 0x0001500c01007387 */ /* 0x000fe80000100a00 */
[----:B------:R3:W-:Y:S02]  /*27040*/  STL.64 [R1+0x158], R14 ;  /* 0x0001580e01007387 */ /* 0x0007e40000100a00 */
[----:B---3--:R-:W-:Y:S02]  /*27050*/  HMMA.16816.F32 R12, R4, R2, R16 ;  /* 0x00000002040c723c */ /* 0x008fe40000001810 */
[----:B------:R-:W3:Y:S04]  /*27060*/  LDL R2, [R1+0x60] ;  /* 0x0000600001027983 */ /* 0x000ee80000100800 */
[----:B------:R-:W4:-:S15]  /*27070*/  LDL R3, [R1+0x64] ;  /* 0x0000640001037983 */ /* 0x000f1e0000100800 */
[----:B------:R-:W-:-:S02]  /*27080*/  NOP ;  /* 0x0000000000007918 */ /* 0x000fc40000000000 */
[----:B------:R-:W-:Y:S04]  /*27090*/  STL.64 [R1+0x130], R12 ;  /* 0x0001300c01007387 */ /* 0x000fe80000100a00 */
[----:B------:R-:W-:Y:S04]  /*270a0*/  STL.64 [R1+0x138], R14 ;  /* 0x0001380e01007387 */ /* 0x000fe80000100a00 */
[----:B------:R-:W0:Y:S04]  /*270b0*/  LDSM.16.M88.4 R12, [R22+UR6+0x2000] ;  /* 0x00200006160c783b */ /* 0x000e280008000200 */
[----:B------:R-:W4:Y:S04]  /*270c0*/  LDL.LU.64 R16, [R1+0xf0] ;  /* 0x0000f00001107983 */ /* 0x000f280000300a00 */
[----:B------:R-:W4:Y:S04]  /*270d0*/  LDL.LU.64 R18, [R1+0xf8] ;  /* 0x0000f80001127983 */ /* 0x000f280000300a00 */
[----:B0-----:R-:W-:Y:S01]  /*270e0*/  STL.64 [R1+0x30], R12 ;  /* 0x0000300c01007387 */ /* 0x001fe20000100a00 */
[----:B------:R-:W-:-:S03]  /*270f0*/  IMAD.MOV.U32 R11, RZ, RZ, R14 ;  /* 0x000000ffff0b7224 */ /* 0x000fc600078e000e */
[----:B------:R0:W-:Y:S01]  /*27100*/  STL.64 [R1+0x38], R14 ;  /* 0x0000380e01007387 */ /* 0x0001e20000100a00 */
[----:B------:R-:W-:Y:S02]  /*27110*/  IMAD.MOV.U32 R10, RZ, RZ, R15 ;  /* 0x000000ffff0a7224 */ /* 0x000fe400078e000f */
[----:B------:R-:W-:Y:S02]  /*27120*/  IMAD.MOV.U32 R23, RZ, RZ, R12 ;  /* 0x000000ffff177224 */ /* 0x000fe400078e000c */
[----:B------:R-:W-:Y:S01]  /*27130*/  IMAD.MOV.U32 R0, RZ, RZ, R13 ;  /* 0x000000ffff007224 */ /* 0x000fe200078e000d */
[----:B0-----:R-:W4:Y:S04]  /*27140*/  LDL.LU.64 R14, [R1+0x1100] ;  /* 0x00110000010e7983 */ /* 0x001f280000300a00 */
[----:B------:R-:W4:Y:S01]  /*27150*/  LDL.LU.64 R12, [R1+0x10f8] ;  /* 0x0010f800010c7983 */ /* 0x000f220000300a00 */
[----:B--2---:R-:W-:-:S02]  /*27160*/  F2FP.F16.E4M3.UNPACK_B R8, R8 ;  /* 0x00000008ff08723e */ /* 0x004fc400020006ff */
[----:B-----5:R-:W-:Y:S02]  /*27170*/  F2FP.F16.E4M3.UNPACK_B R9, R9 ;  /* 0x00000009ff09723e */ /* 0x020fe400020006ff */
[----:B---3--:R-:W-:Y:S02]  /*27180*/  F2FP.F16.E4M3.UNPACK_B R2, R2 ;  /* 0x00000002ff02723e */ /* 0x008fe400020006ff */
[----:B----4-:R-:W-:-:S07]  /*27190*/  F2FP.F16.E4M3.UNPACK_B R3, R3 ;  /* 0x00000003ff03723e */ /* 0x010fce00020006ff */
[C---:B------:R-:W-:Y:S06]  /*271a0*/  HMMA.16816.F32 R24, R4.reuse, R2, R24 ;  /* 0x000000020418723c */ /* 0x040fec0000001818 */
[----:B------:R-:W-:-:S15]  /*271b0*/  HMMA.16816.F32 R12, R4, R8, R12 ;  /* 0x00000008040c723c */ /* 0x000fde000000180c */
[----:B------:R-:W-:-:S08]  /*271c0*/  NOP ;  /* 0x0000000000007918 */ /* 0x000fd00000000000 */
[----:B------:R-:W-:Y:S04]  /*271d0*/  STL.64 [R1+0x110], R12 ;  /* 0x0001100c01007387 */ /* 0x000fe80000100a00 */
[----:B------:R0:W-:Y:S04]  /*271e0*/  STL.64 [R1+0x118], R14 ;  /* 0x0001180e01007387 */ /* 0x0001e80000100a00 */
[----:B0-----:R-:W2:Y:S04]  /*271f0*/  LDL.LU.64 R14, [R1+0x10f0] ;  /* 0x0010f000010e7983 */ /* 0x001ea80000300a00 */
[----:B------:R-:W3:Y:S04]  /*27200*/  LDL.LU.64 R12, [R1+0x10e8] ;  /* 0x0010e800010c7983 */ /* 0x000ee80000300a00 */
[----:B------:R0:W-:Y:S04]  /*27210*/  STL.64 [R1+0x100], R24 ;  /* 0x0001001801007387 */ /* 0x0001e80000100a00 */
[----:B------:R1:W-:Y:S04]  /*27220*/  STL.64 [R1+0x108], R26 ;  /* 0x0001081a01007387 */ /* 0x0003e80000100a00 */
[----:B0-----:R-:W4:Y:S04]  /*27230*/  LDL.LU.64 R24, [R1+0xc0] ;  /* 0x0000c00001187983 */ /* 0x001f280000300a00 */
[----:B-1----:R-:W5:Y:S01]  /*27240*/  LDL.LU.64 R26, [R1+0xc8] ;  /* 0x0000c800011a7983 */ /* 0x002f620000300a00 */
[----:B------:R-:W-:-:S02]  /*27250*/  F2FP.F16.E4M3.UNPACK_B R2, R21 ;  /* 0x00000015ff02723e */ /* 0x000fc400020006ff */
[----:B------:R-:W-:-:S07]  /*27260*/  F2FP.F16.E4M3.UNPACK_B R3, R20 ;  /* 0x00000014ff03723e */ /* 0x000fce00020006ff */
[----:B------:R-:W-:Y:S01]  /*27270*/  HMMA.16816.F32 R16, R4, R2, R16 ;  /* 0x000000020410723c */ /* 0x000fe20000001810 */
[----:B-----5:R-:W-:Y:S04]  /*27280*/  STL.64 [R1+0x10e0], R26 ;  /* 0x0010e01a01007387 */ /* 0x020fe80000100a00 */
[----:B----4-:R-:W-:Y:S04]  /*27290*/  STL.64 [R1+0x10d8], R24 ;  /* 0x0010d81801007387 */ /* 0x010fe80000100a00 */
[----:B------:R-:W0:Y:S04]  /*272a0*/  LDSM.16.M88.4 R24, [R22+UR6+0x2400] ;  /* 0x002400061618783b */ /* 0x000e280008000200 */
[----:B------:R-:W4:Y:S04]  /*272b0*/  LDL R2, [R1+0x58] ;  /* 0x0000580001027983 */ /* 0x000f280000100800 */
[----:B------:R-:W5:Y:S06]  /*272c0*/  LDL R3, [R1+0x5c] ;  /* 0x00005c0001037983 */ /* 0x000f6c0000100800 */
[----:B------:R1:W-:Y:S04]  /*272d0*/  STL.64 [R1+0xf0], R16 ;  /* 0x0000f01001007387 */ /* 0x0003e80000100a00 */
[----:B------:R-:W-:Y:S01]  /*272e0*/  STL.64 [R1+0xf8], R18 ;  /* 0x0000f81201007387 */ /* 0x000fe20000100a00 */
[----:B---3--:R-:W-:-:S02]  /*272f0*/  F2FP.F16.E4M3.UNPACK_B R8, R13 ;  /* 0x0000000dff08723e */ /* 0x008fc400020006ff */
[----:B------:R-:W-:Y:S01]  /*27300*/  F2FP.F16.E4M3.UNPACK_B R9, R12 ;  /* 0x0000000cff09723e */ /* 0x000fe200020006ff */
[----:B0-----:R-:W-:Y:S01]  /*27310*/  STL.64 [R1+0x20], R24 ;  /* 0x0000201801007387 */ /* 0x001fe20000100a00 */
[----:B-1----:R-:W-:-:S03]  /*27320*/  IMAD.MOV.U32 R17, RZ, RZ, R26 ;  /* 0x000000ffff117224 */ /* 0x002fc600078e001a */
[----:B------:R0:W-:Y:S01]  /*27330*/  STL.64 [R1+0x28], R26 ;  /* 0x0000281a01007387 */ /* 0x0001e20000100a00 */
[----:B------:R-:W-:Y:S02]  /*27340*/  IMAD.MOV.U32 R16, RZ, RZ, R27 ;  /* 0x000000ffff107224 */ /* 0x000fe400078e001b */
[----:B------:R-:W-:Y:S02]  /*27350*/  IMAD.MOV.U32 R13, RZ, RZ, R24 ;  /* 0x000000ffff0d7224 */ /* 0x000fe400078e0018 */
[----:B------:R-:W-:Y:S01]  /*27360*/  IMAD.MOV.U32 R12, RZ, RZ, R25 ;  /* 0x000000ffff0c7224 */ /* 0x000fe200078e0019 */
[----:B0-----:R-:W3:Y:S04]  /*27370*/  LDL.LU.64 R26, [R1+0x10e0] ;  /* 0x0010e000011a7983 */ /* 0x001ee80000300a00 */
[----:B------:R-:W3:Y:S04]  /*27380*/  LDL.LU.64 R24, [R1+0x10d8] ;  /* 0x0010d80001187983 */ /* 0x000ee80000300a00 */
[----:B------:R0:W-:Y:S04]  /*27390*/  STL.64 [R1+0x10d0], R22 ;  /* 0x0010d01601007387 */ /* 0x0001e80000100a00 */
[----:B------:R-:W2:Y:S04]  /*273a0*/  LDL.LU.64 R20, [R1+0xb0] ;  /* 0x0000b00001147983 */ /* 0x000ea80000300a00 */
[----:B0-----:R-:W2:Y:S04]  /*273b0*/  LDL.LU.64 R22, [R1+0xb8] ;  /* 0x0000b80001167983 */ /* 0x001ea80000300a00 */
[----:B------:R0:W-:Y:S04]  /*273c0*/  STL.64 [R1+0x10c0], R16 ;  /* 0x0010c01001007387 */ /* 0x0001e80000100a00 */
[----:B0-----:R-:W2:Y:S04]  /*273d0*/  LDL.LU.64 R16, [R1+0xd0] ;  /* 0x0000d00001107983 */ /* 0x001ea80000300a00 */
[----:B------:R-:W2:Y:S04]  /*273e0*/  LDL.LU.64 R18, [R1+0xd8] ;  /* 0x0000d80001127983 */ /* 0x000ea80000300a00 */
[----:B------:R-:W-:Y:S01]  /*273f0*/  STL.64 [R1+0x10b8], R12 ;  /* 0x0010b80c01007387 */ /* 0x000fe20000100a00 */
[----:B----4-:R-:W-:-:S02]  /*27400*/  F2FP.F16.E4M3.UNPACK_B R2, R2 ;  /* 0x00000002ff02723e */ /* 0x010fc400020006ff */
[----:B-----5:R-:W-:Y:S01]  /*27410*/  F2FP.F16.E4M3.UNPACK_B R3, R3 ;  /* 0x00000003ff03723e */ /* 0x020fe200020006ff */
[C---:B---3--:R-:W-:Y:S06]  /*27420*/  HMMA.16816.F32 R24, R4.reuse, R8, R24 ;  /* 0x000000080418723c */ /* 0x048fec0000001818 */
[----:B--2---:R-:W-:-:S15]  /*27430*/  HMMA.16816.F32 R20, R4, R2, R20 ;  /* 0x000000020414723c */ /* 0x004fde0000001814 */
[----:B------:R-:W-:-:S02]  /*27440*/  NOP ;  /* 0x0000000000007918 */ /* 0x000fc40000000000 */
[----:B------:R0:W-:Y:S04]  /*27450*/  STL.64 [R1+0xc0], R24 ;  /* 0x0000c01801007387 */ /* 0x0001e80000100a00 */
[----:B------:R1:W-:Y:S04]  /*27460*/  STL.64 [R1+0xc8], R26 ;  /* 0x0000c81a01007387 */ /* 0x0003e80000100a00 */
[----:B0-----:R-:W2:Y:S04]  /*27470*/  LDL.LU.64 R24, [R1+0x120] ;  /* 0x0001200001187983 */ /* 0x001ea80000300a00 */
[----:B-1----:R-:W2:Y:S04]  /*27480*/  LDL.LU.64 R26, [R1+0x128] ;  /* 0x00012800011a7983 */ /* 0x002ea80000300a00 */
[----:B------:R-:W-:Y:S04]  /*27490*/  STL.64 [R1+0xb0], R20 ;  /* 0x0000b01401007387 */ /* 0x000fe80000100a00 */
[----:B------:R0:W-:Y:S04]  /*274a0*/  STL.64 [R1+0xb8], R22 ;  /* 0x0000b81601007387 */ /* 0x0001e80000100a00 */
[----:B0-----:R-:W3:Y:S01]  /*274b0*/  LDL.LU.64 R22, [R1+0x10d0] ;  /* 0x0010d00001167983 */ /* 0x001ee20000300a00 */
[----:B------:R-:W-:-:S02]  /*274c0*/  F2FP.F16.E4M3.UNPACK_B R8, R29 ;  /* 0x0000001dff08723e */ /* 0x000fc400020006ff */
[----:B------:R-:W-:Y:S01]  /*274d0*/  F2FP.F16.E4M3.UNPACK_B R9, R28 ;  /* 0x0000001cff09723e */ /* 0x000fe200020006ff */
[----:B------:R-:W-:Y:S06]  /*274e0*/  STL.64 [R1+0x10c8], R10 ;  /* 0x0010c80a01007387 */ /* 0x000fec0000100a00 */
[----:B------:R-:W-:Y:S01]  /*274f0*/  HMMA.16816.F32 R16, R4, R8, R16 ;  /* 0x000000080410723c */ /* 0x000fe20000001810 */
[----:B------:R-:W-:Y:S02]  /*27500*/  F2FP.F16.E4M3.UNPACK_B R2, R15 ;  /* 0x0000000fff02723e */ /* 0x000fe400020006ff */
[----:B------:R-:W-:-:S15]  /*27510*/  F2FP.F16.E4M3.UNPACK_B R3, R14 ;  /* 0x0000000eff03723e */ /* 0x000fde00020006ff */
[----:B------:R-:W-:-:S05]  /*27520*/  NOP ;  /* 0x0000000000007918 */ /* 0x000fca0000000000 */
[----:B------:R0:W-:Y:S04]  /*27530*/  STL.64 [R1+0xd0], R16 ;  /* 0x0000d01001007387 */ /* 0x0001e80000100a00 */
[----:B------:R1:W-:Y:S04]  /*27540*/  STL.64 [R1+0xd8], R18 ;  /* 0x0000d81201007387 */ /* 0x0003e80000100a00 */
[----:B0-----:R-:W4:Y:S04]  /*27550*/  LDL.LU.64 R16, [R1+0x140] ;  /* 0x0001400001107983 */ /* 0x001f280000300a00 */
[----:B-1----:R-:W4:Y:S04]  /*27560*/  LDL.LU.64 R18, [R1+0x148] ;  /* 0x0001480001127983 */ /* 0x002f280000300a00 */
[----:B---3--:R-:W0:Y:S04]  /*27570*/  LDSM.16.M88.4 R8, [R22+UR6+0x2800] ;  /* 0x002800061608783b */ /* 0x008e280008000200 */
[----:B0-----:R-:W-:Y:S01]  /*27580*/  STL.64 [R1+0x10], R8 ;  /* 0x0000100801007387 */ /* 0x001fe20000100a00 */
[----:B------:R-:W-:-:S02]  /*27590*/  IMAD.MOV.U32 R21, RZ, RZ, R8 ;  /* 0x000000ffff157224 */ /* 0x000fc400078e0008 */
[----:B------:R-:W-:Y:S01]  /*275a0*/  IMAD.MOV.U32 R20, RZ, RZ, R9 ;  /* 0x000000ffff147224 */ /* 0x000fe200078e0009 */
[----:B------:R2:W-:Y:S01]  /*275b0*/  STL.64 [R1+0x18], R10 ;  /* 0x0000180a01007387 */ /* 0x0005e20000100a00 */
[----:B------:R-:W-:-:S03]  /*275c0*/  IMAD.MOV.U32 R29, RZ, RZ, R11 ;  /* 0x000000ffff1d7224 */ /* 0x000fc600078e000b */
[----:B------:R-:W3:Y:S04]  /*275d0*/  LDL.LU.64 R12, [R1+0x160] ;  /* 0x00016000010c7983 */ /* 0x000ee80000300a00 */
[----:B------:R-:W3:Y:S01]  /*275e0*/  LDL.LU.64 R14, [R1+0x168] ;  /* 0x00016800010e7983 */ /* 0x000ee20000300a00 */
[----:B--2---:R-:W-:-:S15]  /*275f0*/  HMMA.16816.F32 R8, R4, R2, R24 ;  /* 0x000000020408723c */ /* 0x004fde0000001818 */
[----:B------:R-:W-:-:S08]  /*27600*/  NOP ;  /* 0x0000000000007918 */ /* 0x000fd00000000000 */
[----:B------:R-:W-:Y:S04]  /*27610*/  STL.64 [R1+0x120], R8 ;  /* 0x0001200801007387 */ /* 0x000fe80000100a00 */
[----:B------:R-:W-:Y:S04]  /*27620*/  STL.64 [R1+0x128], R10 ;  /* 0x0001280a01007387 */ /* 0x000fe80000100a00 */
[----:B------:R-:W0:Y:S01]  /*27630*/  LDSM.16.M88.4 R8, [R22+UR6+0x2c00] ;  /* 0x002c00061608783b */ /* 0x000e220008000200 */
[----:B------:R-:W-:-:S03]  /*27640*/  F2FP.F16.E4M3.UNPACK_B R3, R0 ;  /* 0x00000000ff03723e */ /* 0x000fc600020006ff */
[----:B0-----:R-:W-:Y:S01]  /*27650*/  STL.64 [R1], R8 ;  /* 0x0000000801007387 */ /* 0x001fe20000100a00 */
[----:B------:R-:W-:-:S03]  /*27660*/  IMAD.MOV.U32 R26, RZ, RZ, R10 ;  /* 0x000000ffff1a7224 */ /* 0x000fc600078e000a */
[----:B------:R0:W-:Y:S01]  /*27670*/  STL.64 [R1+0x8], R10 ;  /* 0x0000080a01007387 */ /* 0x0001e20000100a00 */
[----:B------:R-:W-:-:S03]  /*27680*/  IMAD.MOV.U32 R0, RZ, RZ, R11 ;  /* 0x000000ffff007224 */ /* 0x000fc600078e000b */
[----:B0-----:R-:W2:Y:S01]  /*27690*/  LDL.LU.64 R10, [R1+0x10c8] ;  /* 0x0010c800010a7983 */ /* 0x001ea20000300a00 */
[----:B------:R-:W-:Y:S01]  /*276a0*/  F2FP.F16.E4M3.UNPACK_B R2, R23 ;  /* 0x00000017ff02723e */ /* 0x000fe200020006ff */
[----:B------:R-:W-:Y:S02]  /*276b0*/  IMAD.MOV.U32 R28, RZ, RZ, R8 ;  /* 0x000000ffff1c7224 */ /* 0x000fe400078e0008 */
[----:B------:R-:W-:-:S04]  /*276c0*/  IMAD.MOV.U32 R27, RZ, RZ, R9 ;  /* 0x000000ffff1b7224 */ /* 0x000fc800078e0009 */
[----:B----4-:R-:W-:-:S15]  /*276d0*/  HMMA.16816.F32 R16, R4, R2, R16 ;  /* 0x000000020410723c */ /* 0x010fde0000001810 */
[----:B------:R-:W-:-:S08]  /*276e0*/  NOP ;  /* 0x0000000000007918 */ /* 0x000fd00000000000 */
[----:B------:R0:W-:Y:S04]  /*276f0*/  STL.64 [R1+0x140], R16 ;  /* 0x0001401001007387 */ /* 0x0001e80000100a00 */
[----:B------:R-:W-:Y:S04]  /*27700*/  STL.64 [R1+0x148], R18 ;  /* 0x0001481201007387 */ /* 0x000fe80000100a00 */
[----:B0-----:R-:W4:Y:S01]  /*27710*/  LDL.LU.64 R16, [R1+0x10c0] ;  /* 0x0010c00001107983 */ /* 0x001f220000300a00 */
[----:B--2---:R-:W-:Y:S02]  /*27720*/  F2FP.F16.E4M3.UNPACK_B R2, R11 ;  /* 0x0000000bff02723e */ /* 0x004fe400020006ff */
[----:B------:R-:W-:-:S02]  /*27730*/  F2FP.F16.E4M3.UNPACK_B R3, R10 ;  /* 0x0000000aff03723e */ /* 0x000fc400020006ff */
[----:B------:R-:W0:Y:S05]  /*27740*/  LDSM.16.M88.4 R8, [R22+UR6+0x3000] ;  /* 0x003000061608783b */ /* 0x000e2a0008000200 */
[----:B---3--:R-:W-:Y:S01]  /*27750*/  HMMA.16816.F32 R12, R4, R2, R12 ;  /* 0x00000002040c723c */ /* 0x008fe2000000180c */
[----:B0-----:R-:W-:Y:S04]  /*27760*/  STL.64 [R1+0x10a0], R10 ;  /* 0x0010a00a01007387 */ /* 0x001fe80000100a00 */
[----:B------:R0:W-:Y:S04]  /*27770*/  STL.64 [R1+0x1098], R8 ;  /* 0x0010980801007387 */ /* 0x0001e80000100a00 */
[----:B0-----:R-:W2:Y:S04]  /*27780*/  LDL.LU.64 R8, [R1+0x180] ;  /* 0x0001800001087983 */ /* 0x001ea80000300a00 */
[----:B------:R-:W2:Y:S10]  /*27790*/  LDL.LU.64 R10, [R1+0x188] ;  /* 0x00018800010a7983 */ /* 0x000eb40000300a00 */
[----:B------:R0:W-:Y:S04]  /*277a0*/  STL.64 [R1+0x160], R12 ;  /* 0x0001600c01007387 */ /* 0x0001e80000100a00 */
[----:B------:R-:W-:Y:S04]  /*277b0*/  STL.64 [R1+0x168], R14 ;  /* 0x0001680e01007387 */ /* 0x000fe80000100a00 */
[----:B0-----:R-:W3:Y:S02]  /*277c0*/  LDL.LU.64 R12, [R1+0x10b8] ;  /* 0x0010b800010c7983 */ /* 0x001ee40000300a00 */
[----:B---3--:R-:W-:-:S02]  /*277d0*/  F2FP.F16.E4M3.UNPACK_B R2, R13 ;  /* 0x0000000dff02723e */ /* 0x008fc400020006ff */
[----:B------:R-:W-:Y:S02]  /*277e0*/  F2FP.F16.E4M3.UNPACK_B R3, R12 ;  /* 0x0000000cff03723e */ /* 0x000fe400020006ff */
[----:B------:R-:W0:Y:S05]  /*277f0*/  LDSM.16.M88.4 R12, [R22+UR6+0x3400] ;  /* 0x00340006160c783b */ /* 0x000e2a0008000200 */
[----:B--2---:R-:W-:Y:S01]  /*27800*/  HMMA.16816.F32 R8, R4, R2, R8 ;  /* 0x000000020408723c */ /* 0x004fe20000001808 */
[----:B0-----:R-:W-:Y:S04]  /*27810*/  STL.64 [R1+0x1090], R14 ;  /* 0x0010900e01007387 */ /* 0x001fe80000100a00 */
[----:B------:R-:W-:-:S15]  /*27820*/  STL.64 [R1+0x1088], R12 ;  /* 0x0010880c01007387 */ /* 0x000fde0000100a00 */
[----:B------:R-:W-:-:S03]  /*27830*/  NOP ;  /* 0x0000000000007918 */ /* 0x000fc60000000000 */
[----:B------:R0:W-:Y:S04]  /*27840*/  STL.64 [R1+0x180], R8 ;  /* 0x0001800801007387 */ /* 0x0001e80000100a00 */
[----:B------:R1:W-:Y:S04]  /*27850*/  STL.64 [R1+0x188], R10 ;  /* 0x0001880a01007387 */ /* 0x0003e80000100a00 */
[----:B0-----:R-:W2:Y:S04]  /*27860*/  LDL.LU.64 R8, [R1+0x1d0] ;  /* 0x0001d00001087983 */ /* 0x001ea80000300a00 */
[----:B-1----:R-:W3:Y:S01]  /*27870*/  LDL.LU.64 R10, [R1+0x1d8] ;  /* 0x0001d800010a7983 */ /* 0x002ee20000300a00 */
[----:B----4-:R-:W-:-:S02]  /*27880*/  F2FP.F16.E4M3.UNPACK_B R2, R17 ;  /* 0x00000011ff02723e */ /* 0x010fc400020006ff */
[----:B------:R-:W-:Y:S02]  /*27890*/  F2FP.F16.E4M3.UNPACK_B R3, R16 ;  /* 0x00000010ff03723e */ /* 0x000fe400020006ff */
[----:B------:R-:W0:Y:S04]  /*278a0*/  LDSM.16.M88.4 R16, [R22+UR6+0x3800] ;  /* 0x003800061610783b */ /* 0x000e280008000200 */
[----:B---3--:R-:W-:Y:S04]  /*278b0*/  STL.64 [R1+0x10b0], R10 ;  /* 0x0010b00a01007387 */ /* 0x008fe80000100a00 */
[----:B--2---:R1:W-:Y:S04]  /*278c0*/  STL.64 [R1+0x10a8], R8 ;  /* 0x0010a80801007387 */ /* 0x0043e80000100a00 */
[----:B-1----:R-:W2:Y:S04]  /*278d0*/  LDL.LU.64 R8, [R1+0x190] ;  /* 0x0001900001087983 */ /* 0x002ea80000300a00 */
[----:B------:R-:W2:Y:S04]  /*278e0*/  LDL.LU.64 R10, [R1+0x198] ;  /* 0x00019800010a7983 */ /* 0x000ea80000300a00 */
[----:B------:R-:W3:Y:S04]  /*278f0*/  LDL.LU.64 R12, [R1+0x1f0] ;  /* 0x0001f000010c7983 */ /* 0x000ee80000300a00 */
[----:B------:R-:W3:Y:S04]  /*27900*/  LDL.LU.64 R14, [R1+0x1f8] ;  /* 0x0001f800010e7983 */ /* 0x000ee80000300a00 */
[----:B0-----:R-:W-:Y:S04]  /*27910*/  STL.64 [R1+0x1080], R18 ;  /* 0x0010801201007387 */ /* 0x001fe80000100a00 */
[----:B------:R0:W-:Y:S04]  /*27920*/  STL.64 [R1+0x1078], R16 ;  /* 0x0010781001007387 */ /* 0x0001e80000100a00 */
[----:B0-----:R-:W4:Y:S04]  /*27930*/  LDL.LU.64 R16, [R1+0x200] ;  /* 0x0002000001107983 */ /* 0x001f280000300a00 */
[----:B------:R-:W4:Y:S01]  /*27940*/  LDL.LU.64 R18, [R1+0x208] ;  /* 0x0002080001127983 */ /* 0x000f220000300a00 */
[----:B--2---:R-:W-:-:S15]  /*27950*/  HMMA.16816.F32 R8, R4, R2, R8 ;  /* 0x000000020408723c */ /* 0x004fde0000001808 */
[----:B------:R-:W-:-:S08]  /*27960*/  NOP ;  /* 0x0000000000007918 */ /* 0x000fd00000000000 */
[----:B------:R-:W-:Y:S04]  /*27970*/  STL.64 [R1+0x190], R8 ;  /* 0x0001900801007387 */ /* 0x000fe80000100a00 */
[----:B------:R0:W-:Y:S04]  /*27980*/  STL.64 [R1+0x198], R10 ;  /* 0x0001980a01007387 */ /* 0x0001e80000100a00 */
[----:B0-----:R-:W2:Y:S04]  /*27990*/  LDL.LU.64 R10, [R1+0x10b0] ;  /* 0x0010b000010a7983 */ /* 0x001ea80000300a00 */
[----:B------:R-:W2:Y:S04]  /*279a0*/  LDL.LU.64 R8, [R1+0x10a8] ;  /* 0x0010a80001087983 */ /* 0x000ea80000300a00 */
[----:B------:R-:W5:Y:S01]  /*279b0*/  LDL R3, [R1+0x18] ;  /* 0x0000180001037983 */ /* 0x000f620000100800 */
[----:B------:R-:W-:-:S02]  /*279c0*/  F2FP.F16.E4M3.UNPACK_B R24, R21 ;  /* 0x00000015ff18723e */ /* 0x000fc400020006ff */
[----:B------:R-:W-:Y:S02]  /*279d0*/  F2FP.F16.E4M3.UNPACK_B R25, R20 ;  /* 0x00000014ff19723e */ /* 0x000fe400020006ff */
[----:B------:R-:W0:Y:S04]  /*279e0*/  LDSM.16.M88.4 R20, [R22+UR6+0x3c00] ;  /* 0x003c00061614783b */ /* 0x000e280008000200 */
[----:B0-----:R-:W-:Y:S04]  /*279f0*/  STL.64 [R1+0x1070], R22 ;  /* 0x0010701601007387 */ /* 0x001fe80000100a00 */
[----:B------:R0:W-:Y:S04]  /*27a00*/  STL.64 [R1+0x1068], R20 ;  /* 0x0010681401007387 */ /* 0x0001e80000100a00 */
[----:B0-----:R-:W4:Y:S04]  /*27a10*/  LDL.LU.64 R20, [R1+0x230] ;  /* 0x0002300001147983 */ /* 0x001f280000300a00 */
[----:B------:R-:W4:Y:S01]  /*27a20*/  LDL.LU.64 R22, [R1+0x238] ;  /* 0x0002380001167983 */ /* 0x000f220000300a00 */
[----:B--2---:R-:W-:Y:S01]  /*27a30*/  HMMA.16816.F32 R8, R4, R24, R8 ;  /* 0x000000180408723c */ /* 0x004fe20000001808 */
[----:B-----5:R-:W-:-:S02]  /*27a40*/  F2FP.F16.E4M3.UNPACK_B R2, R3 ;  /* 0x00000003ff02723e */ /* 0x020fc400020006ff */
[----:B------:R-:W-:-:S07]  /*27a50*/  F2FP.F16.E4M3.UNPACK_B R3, R29 ;  /* 0x0000001dff03723e */ /* 0x000fce00020006ff */
[----:B---3--:R-:W-:-:S13]  /*27a60*/  HMMA.16816.F32 R12, R4, R2, R12 ;  /* 0x00000002040c723c */ /* 0x008fda000000180c */
[----:B------:R-:W-:Y:S04]  /*27a70*/  STL.64 [R1+0x1d0], R8 ;  /* 0x0001d00801007387 */ /* 0x000fe80000100a00 */
[----:B------:R0:W-:Y:S04]  /*27a80*/  STL.64 [R1+0x1d8], R10 ;  /* 0x0001d80a01007387 */ /* 0x0001e80000100a00 */
[----:B0-----:R-:W2:Y:S04]  /*27a90*/  LDL.LU.64 R10, [R1+0x10a0] ;  /* 0x0010a000010a7983 */ /* 0x001ea80000300a00 */
[----:B------:R-:W3:Y:S04]  /*27aa0*/  LDL.LU.64 R8, [R1+0x1098] ;  /* 0x0010980001087983 */ /* 0x000ee80000300a00 */
[----:B------:R0:W-:Y:S04]  /*27ab0*/  STL.64 [R1+0x1f0], R12 ;  /* 0x0001f00c01007387 */ /* 0x0001e80000100a00 */
[----:B------:R1:W-:Y:S04]  /*27ac0*/  STL.64 [R1+0x1f8], R14 ;  /* 0x0001f80e01007387 */ /* 0x0003e80000100a00 */
[----:B0-----:R-:W5:Y:S04]  /*27ad0*/  LDL.LU.64 R12, [R1+0x240] ;  /* 0x00024000010c7983 */ /* 0x001f680000300a00 */
[----:B-1----:R-:W5:Y:S01]  /*27ae0*/  LDL.LU.64 R14, [R1+0x248] ;  /* 0x00024800010e7983 */ /* 0x002f620000300a00 */
[----:B------:R-:W-:-:S02]  /*27af0*/  F2FP.F16.E4M3.UNPACK_B R24, R28 ;  /* 0x0000001cff18723e */ /* 0x000fc400020006ff */
[----:B------:R-:W-:Y:S02]  /*27b00*/  F2FP.F16.E4M3.UNPACK_B R25, R27 ;  /* 0x0000001bff19723e */ /* 0x000fe400020006ff */
[----:B------:R-:W-:Y:S02]  /*27b10*/  F2FP.F16.E4M3.UNPACK_B R2, R26 ;  /* 0x0000001aff02723e */ /* 0x000fe400020006ff */
[----:B------:R-:W-:-:S03]  /*27b20*/  F2FP.F16.E4M3.UNPACK_B R3, R0 ;  /* 0x00000000ff03723e */ /* 0x000fc600020006ff */
[C---:B----4-:R-:W-:Y:S01]  /*27b30*/  HMMA.16816.F32 R24, R4.reuse, R24, R16 ;  /* 0x000000180418723c */ /* 0x050fe20000001810 */
[----:B------:R-:W4:Y:S05]  /*27b40*/  LDL.LU.64 R16, [R1+0x260] ;  /* 0x0002600001107983 */ /* 0x000f2a0000300a00 */
[----:B------:R-:W-:Y:S01]  /*27b50*/  HMMA.16816.F32 R20, R4, R2, R20 ;  /* 0x000000020414723c */ /* 0x000fe20000001814 */
[----:B------:R-:W4:-:S15]  /*27b60*/  LDL.LU.64 R18, [R1+0x268] ;  /* 0x0002680001127983 */ /* 0x000f1e0000300a00 */
[----:B------:R-:W-:-:S01]  /*27b70*/  NOP ;  /* 0x0000000000007918 */ /* 0x000fc20000000000 */
[----:B------:R0:W-:Y:S04]  /*27b80*/  STL.64 [R1+0x200], R24 ;  /* 0x0002001801007387 */ /* 0x0001e80000100a00 */
[----:B------:R-:W-:Y:S04]  /*27b90*/  STL.64 [R1+0x208], R26 ;  /* 0x0002081a01007387 */ /* 0x000fe80000100a00 */
[----:B---3--:R-:W-:Y:S04]  /*27ba0*/  STL [R1+0xf40], R8 ;  /* 0x000f400801007387 */ /* 0x008fe80000100800 */
[----:B------:R-:W-:Y:S01]  /*27bb0*/  STL [R1+0xf44], R9 ;  /* 0x000f440901007387 */ /* 0x000fe20000100800 */
[----:B0-----:R-:W-:-:S02]  /*27bc0*/  F2FP.F16.E4M3.UNPACK_B R24, R8 ;  /* 0x00000008ff18723e */ /* 0x001fc400020006ff */
[----:B------:R-:W-:Y:S01]  /*27bd0*/  F2FP.F16.E4M3.UNPACK_B R25, R9 ;  /* 0x00000009ff19723e */ /* 0x000fe200020006ff */
[----:B------:R0:W-:Y:S04]  /*27be0*/  STL.64 [R1+0x230], R20 ;  /* 0x0002301401007387 */ /* 0x0001e80000100a00 */
[----:B------:R1:W-:Y:S01]  /*27bf0*/  STL.64 [R1+0x238], R22 ;  /* 0x0002381601007387 */ /* 0x0003e20000100a00 */
[----:B--2---:R-:W-:Y:S02]  /*27c00*/  F2FP.F16.E4M3.UNPACK_B R2, R10 ;  /* 0x0000000aff02723e */ /* 0x004fe400020006ff */
[----:B------:R-:W-:Y:S01]  /*27c10*/  F2FP.F16.E4M3.UNPACK_B R3, R11 ;  /* 0x0000000bff03723e */ /* 0x000fe200020006ff */
[----:B0-----:R-:W2:Y:S04]  /*27c20*/  LDL.LU.64 R20, [R1+0x290] ;  /* 0x0002900001147983 */ /* 0x001ea80000300a00 */
[----:B-1----:R-:W2:Y:S04]  /*27c30*/  LDL.LU.64 R22, [R1+0x298] ;  /* 0x0002980001167983 */ /* 0x002ea80000300a00 */
[----:B------:R-:W-:Y:S04]  /*27c40*/  STL [R1+0xf3c], R10 ;  /* 0x000f3c0a01007387 */ /* 0x000fe80000100800 */
[----:B------:R0:W-:Y:S04]  /*27c50*/  STL [R1+0xf38], R11 ;  /* 0x000f380b01007387 */ /* 0x0001e80000100800 */
[----:B------:R-:W3:Y:S01]  /*27c60*/  LDL.LU.64 R8, [R1+0x270] ;  /* 0x0002700001087983 */ /* 0x000ee20000300a00 */
[C---:B-----5:R-:W-:Y:S03]  /*27c70*/  HMMA.16816.F32 R24, R4.reuse, R24, R12 ;  /* 0x000000180418723c */ /* 0x060fe6000000180c */
[----:B0-----:R-:W3:Y:S04]  /*27c80*/  LDL.LU.64 R10, [R1+0x278] ;  /* 0x00027800010a7983 */ /* 0x001ee80000300a00 */
[----:B------:R-:W5:Y:S04]  /*27c90*/  LDL.LU.64 R14, [R1+0x1090] ;  /* 0x00109000010e7983 */ /* 0x000f680000300a00 */
[----:B------:R-:W2:Y:S01]  /*27ca0*/  LDL.LU.64 R12, [R1+0x1088] ;  /* 0x00108800010c7983 */ /* 0x000ea20000300a00 */
[----:B----4-:R-:W-:Y:S11]  /*27cb0*/  HMMA.16816.F32 R16, R4, R2, R16 ;  /* 0x000000020410723c */ /* 0x010ff60000001810 */
[----:B------:R-:W-:Y:S04]  /*27cc0*/  STL.64 [R1+0x240], R24 ;  /* 0x0002401801007387 */ /* 0x000fe80000100a00 */
[----:B------:R-:W-:Y:S08]  /*27cd0*/  STL.64 [R1+0x248], R26 ;  /* 0x0002481a01007387 */ /* 0x000ff00000100a00 */
[----:B------:R-:W-:Y:S04]  /*27ce0*/  STL.64 [R1+0x260], R16 ;  /* 0x0002601001007387 */ /* 0x000fe80000100a00 */
[----:B------:R0:W-:Y:S04]  /*27cf0*/  STL.64 [R1+0x268], R18 ;  /* 0x0002681201007387 */ /* 0x0001e80000100a00 */
[----:B0-----:R-:W4:Y:S04]  /*27d00*/  LDL.LU.64 R18, [R1+0x1080] ;  /* 0x0010800001127983 */ /* 0x001f280000300a00 */
[----:B------:R-:W4:Y:S04]  /*27d10*/  LDL.LU.64 R16, [R1+0x1078] ;  /* 0x0010780001107983 */ /* 0x000f280000300a00 */
[----:B-----5:R-:W-:Y:S01]  /*27d20*/  STL.64 [R1+0xf20], R14 ;  /* 0x000f200e01007387 */ /* 0x020fe20000100a00 */
[----:B--2---:R-:W-:-:S02]  /*27d30*/  F2FP.F16.E4M3.UNPACK_B R24, R12 ;  /* 0x0000000cff18723e */ /* 0x004fc400020006ff */
[----:B------:R-:W-:Y:S01]  /*27d40*/  F2FP.F16.E4M3.UNPACK_B R25, R13 ;  /* 0x0000000dff19723e */ /* 0x000fe200020006ff */
[----:B------:R0:W-:Y:S01]  /*27d50*/  STL.64 [R1+0xf18], R12 ;  /* 0x000f180c01007387 */ /* 0x0001e20000100a00 */
[----:B------:R-:W-:Y:S02]  /*27d60*/  F2FP.F16.E4M3.UNPACK_B R2, R14 ;  /* 0x0000000eff02723e */ /* 0x000fe400020006ff */
[----:B------:R-:W-:Y:S01]  /*27d70*/  F2FP.F16.E4M3.UNPACK_B R3, R15 ;  /* 0x0000000fff03723e */ /* 0x000fe200020006ff */
[----:B0-----:R-:W2:Y:S04]  /*27d80*/  LDL.LU.64 R12, [R1+0x280] ;  /* 0x00028000010c7983 */ /* 0x001ea80000300a00 */
[----:B------:R-:W2:Y:S01]  /*27d90*/  LDL.LU.64 R14, [R1+0x288] ;  /* 0x00028800010e7983 */ /* 0x000ea20000300a00 */
[C---:B---3--:R-:W-:Y:S06]  /*27da0*/  HMMA.16816.F32 R8, R4.reuse, R24, R8 ;  /* 0x000000180408723c */ /* 0x048fec0000001808 */
[----:B------:R-:W-:Y:S01]  /*27db0*/  HMMA.16816.F32 R20, R4, R2, R20 ;  /* 0x000000020414723c */ /* 0x000fe20000001814 */
[----:B----4-:R-:W-:-:S02]  /*27dc0*/  F2FP.F16.E4M3.UNPACK_B R24, R16 ;  /* 0x00000010ff18723e */ /* 0x010fc400020006ff */
[----:B------:R-:W-:-:S14]  /*27dd0*/  F2FP.F16.E4M3.UNPACK_B R25, R17 ;  /* 0x00000011ff19723e */ /* 0x000fdc00020006ff */
[----:B------:R-:W-:Y:S04]  /*27de0*/  STL.64 [R1+0x270], R8 ;  /* 0x0002700801007387 */ /* 0x000fe80000100a00 */
[----:B------:R0:W-:Y:S04]  /*27df0*/  STL.64 [R1+0x278], R10 ;  /* 0x0002780a01007387 */ /* 0x0001e80000100a00 */
[----:B------:R-:W-:Y:S04]  /*27e00*/  STL [R1+0x290], R20 ;  /* 0x0002901401007387 */ /* 0x000fe80000100800 */
[----:B------:R1:W-:Y:S01]  /*27e10*/  STL [R1+0x29c], R23 ;  /* 0x00029c1701007387 */ /* 0x0003e20000100800 */
[----:B0-----:R-:W-:-:S02]  /*27e20*/  IMAD.MOV.U32 R11, RZ, RZ, R22 ;  /* 0x000000ffff0b7224 */ /* 0x001fc400078e0016 */
[----:B------:R-:W-:Y:S01]  /*27e30*/  IMAD.MOV.U32 R10, RZ, RZ, R21 ;  /* 0x000000ffff0a7224 */ /* 0x000fe200078e0015 */
[----:B-1----:R-:W3:Y:S04]  /*27e40*/  LDL.LU.64 R22, [R1+0x1070] ;  /* 0x0010700001167983 */ /* 0x002ee80000300a00 */
[----:B------:R-:W4:Y:S04]  /*27e50*/  LDL.LU.64 R20, [R1+0x1068] ;  /* 0x0010680001147983 */ /* 0x000f280000300a00 */
[----:B------:R-:W5:Y:S04]  /*27e60*/  LDL.LU R0, [R1+0x5c0] ;  /* 0x0005c00001007983 */ /* 0x000f680000300800 */
[----:B------:R-:W3:Y:S04]  /*27e70*/  LDL.LU R29, [R1+0x5cc] ;  /* 0x0005cc00011d7983 */ /* 0x000ee80000300800 */
[----:B------:R-:W3:Y:S04]  /*27e80*/  LDL.LU R28, [R1+0xe14] ;  /* 0x000e1400011c7983 */ /* 0x000ee80000300800 */
[----:B------:R-:W5:Y:S04]  /*27e90*/  LDL.LU R27, [R1+0xe1c] ;  /* 0x000e1c00011b7983 */ /* 0x000f680000300800 */
[----:B------:R-:W5:Y:S04]  /*27ea0*/  LDL.LU R26, [R1+0xe18] ;  /* 0x000e1800011a7983 */ /* 0x000f680000300800 */
[----:B------:R-:W-:Y:S04]  /*27eb0*/  STL.64 [R1+0xf00], R18 ;  /* 0x000f001201007387 */ /* 0x000fe80000100a00 */
[----:B------:R-:W-:Y:S01]  /*27ec0*/  STL.64 [R1+0xef8], R16 ;  /* 0x000ef81001007387 */ /* 0x000fe20000100a00 */
[----:B------:R-:W-:-:S02]  /*27ed0*/  F2FP.F16.E4M3.UNPACK_B R2, R18 ;  /* 0x00000012ff02723e */ /* 0x000fc400020006ff */
[----:B------:R-:W-:Y:S01]  /*27ee0*/  F2FP.F16.E4M3.UNPACK_B R3, R19 ;  /* 0x00000013ff03723e */ /* 0x000fe200020006ff */
[----:B--2---:R-:W-:-:S15]  /*27ef0*/  HMMA.16816.F32 R12, R4, R24, R12 ;  /* 0x00000018040c723c */ /* 0x004fde000000180c */
[----:B------:R-:W-:-:S08]  /*27f00*/  NOP ;  /* 0x0000000000007918 */ /* 0x000fd00000000000 */
[----:B------:R0:W-:Y:S04]  /*27f10*/  STL.64 [R1+0x280], R12 ;  /* 0x0002800c01007387 */ /* 0x0001e80000100a00 */
[----:B0-----:R-:W2:Y:S04]  /*27f20*/  LDL.LU R12, [R1+0xa0] ;  /* 0x0000a000010c7983 */ /* 0x001ea80000300800 */
[----:B------:R-:W2:Y:S04]  /*27f30*/  LDL.LU R13, [R1+0xa4] ;  /* 0x0000a400010d7983 */ /* 0x000ea80000300800 */
[----:B------:R-:W4:Y:S04]  /*27f40*/  LDL.LU R16, [R1+0x2a0] ;  /* 0x0002a00001107983 */ /* 0x000f280000300800 */
[----:B------:R-:W4:Y:S04]  /*27f50*/  LDL.LU R17, [R1+0x2a4] ;  /* 0x0002a40001117983 */ /* 0x000f280000300800 */
[----:B------:R-:W3:Y:S04]  /*27f60*/  LDL.LU R18, [R1+0x2a8] ;  /* 0x0002a80001127983 */ /* 0x000ee80000300800 */
[----:B------:R-:W3:Y:S04]  /*27f70*/  LDL.LU R19, [R1+0x2ac] ;  /* 0x0002ac0001137983 */ /* 0x000ee80000300800 */
[----:B---3--:R0:W-:Y:S04]  /*27f80*/  STL.64 [R1+0x1040], R18 ;  /* 0x0010401201007387 */ /* 0x0081e80000100a00 */
[----:B0-----:R-:W3:Y:S04]  /*27f90*/  LDL.LU R19, [R1+0x5c4] ;  /* 0x0005c40001137983 */ /* 0x001ee80000300800 */
[----:B----4-:R0:W-:Y:S01]  /*27fa0*/  STL.64 [R1+0x1038], R16 ;  /* 0x0010381001007387 */ /* 0x0101e20000100a00 */
[----:B------:R-:W-:-:S02]  /*27fb0*/  IMAD.MOV.U32 R9, RZ, RZ, R14 ;  /* 0x000000ffff097224 */ /* 0x000fc400078e000e */
[----:B------:R-:W-:Y:S01]  /*27fc0*/  IMAD.MOV.U32 R8, RZ, RZ, R15 ;  /* 0x000000ffff087224 */ /* 0x000fe200078e000f */
[----:B---3--:R1:W-:Y:S04]  /*27fd0*/  STL [R1+0x1060], R19 ;  /* 0x0010601301007387 */ /* 0x0083e80000100800 */
[----:B0-----:R-:W3:Y:S04]  /*27fe0*/  LDL.LU.64 R16, [R1+0x250] ;  /* 0x0002500001107983 */ /* 0x001ee80000300a00 */
[----:B-1----:R-:W3:Y:S04]  /*27ff0*/  LDL.LU.64 R18, [R1+0x258] ;  /* 0x0002580001127983 */ /* 0x002ee80000300a00 */
[----:B------:R-:W4:Y:S04]  /*28000*/  LDL.LU R14, [R1+0xa8] ;  /* 0x0000a800010e7983 */ /* 0x000f280000300800 */
[----:B------:R-:W4:Y:S01]  /*28010*/  LDL.LU R15, [R1+0xac] ;  /* 0x0000ac00010f7983 */ /* 0x000f220000300800 */
[----:B---3--:R-:W-:Y:S03]  /*28020*/  HMMA.16816.F32 R16, R4, R2, R16 ;  /* 0x000000020410723c */ /* 0x008fe60000001810 */
[----:B----4-:R-:W-:Y:S04]  /*28030*/  STL.64 [R1+0x1050], R14 ;  /* 0x0010500e01007387 */ /* 0x010fe80000100a00 */
[----:B--2---:R0:W-:Y:S04]  /*28040*/  STL.64 [R1+0x1048], R12 ;  /* 0x0010480c01007387 */ /* 0x0041e80000100a00 */
[----:B0-----:R-:W2:Y:S04]  /*28050*/  LDL.LU.64 R12, [R1+0x220] ;  /* 0x00022000010c7983 */ /* 0x001ea80000300a00 */
[----:B------:R-:W2:Y:S04]  /*28060*/  LDL.LU.64 R14, [R1+0x228] ;  /* 0x00022800010e7983 */ /* 0x000ea80000300a00 */
[----:B------:R-:W-:Y:S04]  /*28070*/  STL.64 [R1+0xf50], R10 ;  /* 0x000f500a01007387 */ /* 0x000fe80000100a00 */
[----:B------:R0:W-:Y:S04]  /*28080*/  STL.64 [R1+0xf48], R8 ;  /* 0x000f480801007387 */ /* 0x0001e80000100a00 */
[----:B0-----:R-:W3:Y:S04]  /*28090*/  LDL.LU R8, [R1+0x2b0] ;  /* 0x0002b00001087983 */ /* 0x001ee80000300800 */
[----:B------:R-:W3:Y:S04]  /*280a0*/  LDL.LU R9, [R1+0x2b4] ;  /* 0x0002b40001097983 */ /* 0x000ee80000300800 */
[----:B------:R-:W3:Y:S04]  /*280b0*/  LDL.LU R10, [R1+0x2b8] ;  /* 0x0002b800010a7983 */ /* 0x000ee80000300800 */
[----:B------:R-:W3:Y:S04]  /*280c0*/  LDL.LU R11, [R1+0x2bc] ;  /* 0x0002bc00010b7983 */ /* 0x000ee80000300800 */
[----:B------:R-:W-:Y:S04]  /*280d0*/  STL.64 [R1+0x250], R16 ;  /* 0x0002501001007387 */ /* 0x000fe80000100a00 */
[----:B------:R0:W-:Y:S04]  /*280e0*/  STL.64 [R1+0x258], R18 ;  /* 0x0002581201007387 */ /* 0x0001e80000100a00 */
[----:B0-----:R-:W4:Y:S04]  /*280f0*/  LDL.LU R19, [R1+0x1060] ;  /* 0x0010600001137983 */ /* 0x001f280000300800 */
[----:B------:R-:W2:Y:S04]  /*28100*/  LDL.LU R2, [R1+0x5c8] ;  /* 0x0005c80001027983 */ /* 0x000ea80000300800 */
[----:B------:R-:W3:Y:S04]  /*28110*/  LDL.LU R3, [R1+0xe10] ;  /* 0x000e100001037983 */ /* 0x000ee80000300800 */
[----:B------:R-:W3:Y:S01]  /*28120*/  LDL.LU.64 R16, [R1+0x1c0] ;  /* 0x0001c00001107983 */ /* 0x000ee20000300a00 */
[----:B------:R-:W-:-:S02]  /*28130*/  F2FP.F16.E4M3.UNPACK_B R24, R20 ;  /* 0x00000014ff18723e */ /* 0x000fc400020006ff */
[----:B------:R-:W-:Y:S01]  /*28140*/  F2FP.F16.E4M3.UNPACK_B R25, R21 ;  /* 0x00000015ff19723e */ /* 0x000fe200020006ff */
[----:B-----5:R-:W-:Y:S02]  /*28150*/  IMAD R27, R26, 0x100, R27 ;  /* 0x000001001a1b7824 */ /* 0x020fe400078e021b */
[----:B----4-:R-:W-:Y:S02]  /*28160*/  IMAD R0, R0, 0x100, R19 ;  /* 0x0000010000007824 */ /* 0x010fe400078e0213 */
[----:B------:R-:W4:Y:S01]  /*28170*/  LDL.LU.64 R18, [R1+0x1c8] ;  /* 0x0001c80001127983 */ /* 0x000f220000300a00 */
[----:B--2---:R-:W-:Y:S02]  /*28180*/  IMAD R2, R2, 0x100, R29 ;  /* 0x0000010002027824 */ /* 0x004fe400078e021d */
[----:B---3--:R-:W-:Y:S01]  /*28190*/  IMAD R3, R3, 0x100, R28 ;  /* 0x0000010003037824 */ /* 0x008fe200078e021c */
[----:B------:R-:W-:Y:S01]  /*281a0*/  HMMA.16816.F32 R12, R4, R24, R12 ;  /* 0x00000018040c723c */ /* 0x000fe2000000180c */
[----:B------:R-:W2:Y:S04]  /*281b0*/  LDL.LU R29, [R1+0x105c] ;  /* 0x00105c00011d7983 */ /* 0x000ea80000300800 */
[----:B------:R-:W3:Y:S01]  /*281c0*/  LDL.LU R28, [R1+0x1058] ;  /* 0x00105800011c7983 */ /* 0x000ee20000300800 */
[----:B------:R-:W-:-:S02]  /*281d0*/  F2FP.F16.E4M3.UNPACK_B R26, R2 ;  /* 0x00000002ff1a723e */ /* 0x000fc400020006ff */
[----:B------:R-:W-:Y:S02]  /*281e0*/  F2FP.F16.E4M3.UNPACK_B R2, R22 ;  /* 0x00000016ff02723e */ /* 0x000fe400020006ff */
[----:B------:R-:W-:Y:S02]  /*281f0*/  F2FP.F16.E4M3.UNPACK_B R25, R3 ;  /* 0x00000003ff19723e */ /* 0x000fe400020006ff */
[----:B------:R-:W-:Y:S02]  /*28200*/  F2FP.F16.E4M3.UNPACK_B R3, R23 ;  /* 0x00000017ff03723e */ /* 0x000fe400020006ff */
[----:B------:R-:W-:-:S09]  /*28210*/  F2FP.F16.E4M3.UNPACK_B R24, R0 ;  /* 0x00000000ff18723e */ /* 0x000fd200020006ff */
[----:B------:R-:W-:Y:S04]  /*28220*/  STL.64 [R1+0x220], R12 ;  /* 0x0002200c01007387 */ /* 0x000fe80000100a00 */
[----:B------:R0:W-:Y:S04]  /*28230*/  STL.64 [R1+0x228], R14 ;  /* 0x0002280e01007387 */ /* 0x0001e80000100a00 */
[----:B0-----:R-:W5:Y:S04]  /*28240*/  LDL.LU.64 R14, [R1+0x1050] ;  /* 0x00105000010e7983 */ /* 0x001f680000300a00 */
[----:B------:R-:W5:Y:S04]  /*28250*/  LDL.LU.64 R12, [R1+0x1048] ;  /* 0x00104800010c7983 */ /* 0x000f680000300a00 */
[----:B------:R-:W5:Y:S04]  /*28260*/  LDL.LU R0, [R1+0xec] ;  /* 0x0000ec0001007983 */ /* 0x000f680000300800 */
[----:B------:R0:W-:Y:S04]  /*28270*/  STL.64 [R1+0xee0], R22 ;  /* 0x000ee01601007387 */ /* 0x0001e80000100a00 */
[----:B0-----:R-:W5:Y:S04]  /*28280*/  LDL.LU R23, [R1+0xe8] ;  /* 0x0000e80001177983 */ /* 0x001f680000300800 */
[----:B------:R-:W-:Y:S01]  /*28290*/  STL.64 [R1+0xed8], R20 ;  /* 0x000ed81401007387 */ /* 0x000fe20000100a00 */
[----:B----4-:R-:W-:-:S15]  /*282a0*/  HMMA.16816.F32 R16, R4, R2, R16 ;  /* 0x000000020410723c */ /* 0x010fde0000001810 */
[----:B------:R-:W-:-:S08]  /*282b0*/  NOP ;  /* 0x0000000000007918 */ /* 0x000fd00000000000 */
[----:B------:R0:W-:Y:S01]  /*282c0*/  STL.64 [R1+0x1c0], R16 ;  /* 0x0001c01001007387 */ /* 0x0001e20000100a00 */
[----:B------:R-:W-:Y:S02]  /*282d0*/  IMAD.MOV.U32 R7, RZ, RZ, R18 ;  /* 0x000000ffff077224 */ /* 0x000fe400078e0012 */
[----:B------:R-:W-:Y:S02]  /*282e0*/  IMAD.MOV.U32 R6, RZ, RZ, R19 ;  /* 0x000000ffff067224 */ /* 0x000fe400078e0013 */
[----:B------:R-:W4:Y:S04]  /*282f0*/  LDL.LU.64 R18, [R1+0x1040] ;  /* 0x0010400001127983 */ /* 0x000f280000300a00 */
[----:B0-----:R-:W4:Y:S01]  /*28300*/  LDL.LU.64 R16, [R1+0x1038] ;  /* 0x0010380001107983 */ /* 0x001f220000300a00 */
[----:B------:R-:W-:-:S02]  /*28310*/  F2FP.F16.E4M3.UNPACK_B R27, R27 ;  /* 0x0000001bff1b723e */ /* 0x000fc400020006ff */
[----:B---3--:R-:W-:Y:S02]  /*28320*/  F2FP.F16.E4M3.UNPACK_B R28, R28.H1 ;  /* 0x0000001cff1c723e */ /* 0x008fe400030006ff */
[----:B--2---:R-:W-:-:S07]  /*28330*/  F2FP.F16.E4M3.UNPACK_B R29, R29.H1 ;  /* 0x0000001dff1d723e */ /* 0x004fce00030006ff */
[----:B------:R-:W-:Y:S01]  /*28340*/  HMMA.16816.F32 R8, R24, R28, R8 ;  /* 0x0000001c1808723c */ /* 0x000fe20000001808 */
[----:B-----5:R-:W-:Y:S02]  /*28350*/  F2FP.F16.E4M3.UNPACK_B R5, R0.H1 ;  /* 0x00000000ff05723e */ /* 0x020fe400030006ff */
[----:B------:R-:W-:-:S15]  /*28360*/  F2FP.F16.E4M3.UNPACK_B R4, R23.H1 ;  /* 0x00000017ff04723e */ /* 0x000fde00030006ff */
[----:B------:R-:W-:-:S05]  /*28370*/  NOP ;  /* 0x0000000000007918 */ /* 0x000fca0000000000 */
[----:B------:R-:W-:Y:S04]  /*28380*/  STL.64 [R1+0x2b0], R8 ;  /* 0x0002b00801007387 */ /* 0x000fe80000100a00 */
[----:B------:R4:W-:Y:S02]  /*28390*/  STL.64 [R1+0x2b8], R10 ;  /* 0x0002b80a01007387 */ /* 0x0009e40000100a00 */
[----:B----4-:R-:W-:Y:S07]  /*283a0*/  HMMA.16816.F32 R8, R24, R4, R16 ;  /* 0x000000041808723c */ /* 0x010fee0000001810 */
[----:B------:R-:W-:-:S02]  /*283b0*/  F2FP.F16.E4M3.UNPACK_B R4, R14.H1 ;  /* 0x0000000eff04723e */ /* 0x000fc400030006ff */
[----:B------:R-:W-:-:S14]  /*283c0*/  F2FP.F16.E4M3.UNPACK_B R5, R15.H1 ;  /* 0x0000000fff05723e */ /* 0x000fdc00030006ff */
[----:B------:R0:W-:Y:S04]  /*283d0*/  STL.64 [R1+0x2a0], R8 ;  /* 0x0002a00801007387 */ /* 0x0001e80000100a00 */
[----:B------:R1:W-:Y:S04]  /*283e0*/  STL.64 [R1+0x2a8], R10 ;  /* 0x0002a80a01007387 */ /* 0x0003e80000100a00 */
[----:B------:R-:W-:Y:S04]  /*283f0*/  STL.64 [R1+0x1030], R6 ;  /* 0x0010300601007387 */ /* 0x000fe80000100a00 */
[----:B------:R-:W-:Y:S04]  /*28400*/  STL.64 [R1+0x1028], R4 ;  /* 0x0010280401007387 */ /* 0x000fe80000100a00 */
[----:B0-----:R-:W2:Y:S04]  /*28410*/  LDL.LU R8, [R1+0xf0] ;  /* 0x0000f00001087983 */ /* 0x001ea80000300800 */
[----:B------:R-:W2:Y:S04]  /*28420*/  LDL.LU R9, [R1+0xf4] ;  /* 0x0000f40001097983 */ /* 0x000ea80000300800 */
[----:B-1----:R-:W3:Y:S04]  /*28430*/  LDL.LU R10, [R1+0xf8] ;  /* 0x0000f800010a7983 */ /* 0x002ee80000300800 */
[----:B------:R-:W3:Y:S04]  /*28440*/  LDL.LU R11, [R1+0xfc] ;  /* 0x0000fc00010b7983 */ /* 0x000ee80000300800 */
[----:B---3--:R-:W-:Y:S04]  /*28450*/  STL.64 [R1+0xfc0], R10 ;  /* 0x000fc00a01007387 */ /* 0x008fe80000100a00 */
[----:B--2---:R-:W-:Y:S04]  /*28460*/  STL.64 [R1+0xfb8], R8 ;  /* 0x000fb80801007387 */ /* 0x004fe80000100a00 */
[----:B------:R-:W2:Y:S04]  /*28470*/  LDL.LU R20, [R1+0x100] ;  /* 0x0001000001147983 */ /* 0x000ea80000300800 */
[----:B------:R-:W2:Y:S04]  /*28480*/  LDL.LU R21, [R1+0x104] ;  /* 0x0001040001157983 */ /* 0x000ea80000300800 */
[----:B------:R-:W3:Y:S04]  /*28490*/  LDL.LU R22, [R1+0x108] ;  /* 0x0001080001167983 */ /* 0x000ee80000300800 */
[----:B------:R-:W3:Y:S04]  /*284a0*/  LDL.LU R23, [R1+0x10c] ;  /* 0x00010c0001177983 */ /* 0x000ee80000300800 */
[----:B---3--:R-:W-:Y:S04]  /*284b0*/  STL.64 [R1+0xfd0], R22 ;  /* 0x000fd01601007387 */ /* 0x008fe80000100a00 */
[----:B--2---:R0:W-:Y:S04]  /*284c0*/  STL.64 [R1+0xfc8], R20 ;  /* 0x000fc81401007387 */ /* 0x0041e80000100a00 */
[----:B0-----:R-:W2:Y:S04]  /*284d0*/  LDL.LU R20, [R1+0x130] ;  /* 0x0001300001147983 */ /* 0x001ea80000300800 */
        /* <DEDUP_REMOVED lines=15> */
[----:B------:R-:W4:Y:S04]  /*285d0*/  LDL.LU R4, [R1+0x210] ;  /* 0x0002100001047983 */ /* 0x000f280000300800 */
[----:B------:R-:W4:Y:S04]  /*285e0*/  LDL.LU R5, [R1+0x214] ;  /* 0x0002140001057983 */ /* 0x000f280000300800 */
[----:B------:R-:W4:Y:S04]  /*285f0*/  LDL.LU R6, [R1+0x218] ;  /* 0x0002180001067983 */ /* 0x000f280000300800 */
[----:B------:R-:W4:Y:S04]  /*28600*/  LDL.LU R7, [R1+0x21c] ;  /* 0x00021c0001077983 */ /* 0x000f280000300800 */
[----:B---3--:R-:W-:Y:S04]  /*28610*/  STL.64 [R1+0x1000], R22 ;  /* 0x0010001601007387 */ /* 0x008fe80000100a00 */
[----:B--2---:R0:W-:Y:S04]  /*28620*/  STL.64 [R1+0xff8], R20 ;  /* 0x000ff81401007387 */ /* 0x0041e80000100a00 */
[----:B0-----:R-:W2:Y:S04]  /*28630*/  LDL.LU R20, [R1+0x1a0] ;  /* 0x0001a00001147983 */ /* 0x001ea80000300800 */
[----:B------:R-:W2:Y:S04]  /*28640*/  LDL.LU R21, [R1+0x1a4] ;  /* 0x0001a40001157983 */ /* 0x000ea80000300800 */
[----:B------:R-:W3:Y:S04]  /*28650*/  LDL.LU R22, [R1+0x1a8] ;  /* 0x0001a80001167983 */ /* 0x000ee80000300800 */
[----:B------:R-:W3:Y:S01]  /*28660*/  LDL.LU R23, [R1+0x1ac] ;  /* 0x0001ac0001177983 */ /* 0x000ee20000300800 */
[----:B------:R-:W-:-:S02]  /*28670*/  F2FP.F16.E4M3.UNPACK_B R2, R12.H1 ;  /* 0x0000000cff02723e */ /* 0x000fc400030006ff */
[----:B------:R-:W-:Y:S01]  /*28680*/  F2FP.F16.E4M3.UNPACK_B R3, R13.H1 ;  /* 0x0000000dff03723e */ /* 0x000fe200030006ff */
[----:B---3--:R-:W-:Y:S04]  /*28690*/  STL.64 [R1+0x1010], R22 ;  /* 0x0010101601007387 */ /* 0x008fe80000100a00 */
[----:B--2---:R0:W-:Y:S04]  /*286a0*/  STL.64 [R1+0x1008], R20 ;  /* 0x0010081401007387 */ /* 0x0041e80000100a00 */
[----:B0-----:R-:W2:Y:S04]  /*286b0*/  LDL.LU R20, [R1+0x1b0] ;  /* 0x0001b00001147983 */ /* 0x001ea80000300800 */
[----:B------:R-:W2:Y:S04]  /*286c0*/  LDL.LU R21, [R1+0x1b4] ;  /* 0x0001b40001157983 */ /* 0x000ea80000300800 */
[----:B------:R-:W3:Y:S04]  /*286d0*/  LDL.LU R22, [R1+0x1b8] ;  /* 0x0001b80001167983 */ /* 0x000ee80000300800 */
[----:B------:R-:W3:Y:S01]  /*286e0*/  LDL.LU R23, [R1+0x1bc] ;  /* 0x0001bc0001177983 */ /* 0x000ee20000300800 */
[C---:B----4-:R-:W-:Y:S03]  /*286f0*/  HMMA.16816.F32 R4, R24.reuse, R2, R4 ;  /* 0x000000021804723c */ /* 0x050fe60000001804 */
[----:B---3--:R-:W-:Y:S04]  /*28700*/  STL.64 [R1+0x1020], R22 ;  /* 0x0010201601007387 */ /* 0x008fe80000100a00 */
[----:B--2---:R0:W-:Y:S04]  /*28710*/  STL.64 [R1+0x1018], R20 ;  /* 0x0010181401007387 */ /* 0x0041e80000100a00 */
[----:B0-----:R-:W2:Y:S04]  /*28720*/  LDL.LU R20, [R1+0x1e0] ;  /* 0x0001e00001147983 */ /* 0x001ea80000300800 */
[----:B------:R-:W2:Y:S04]  /*28730*/  LDL.LU R21, [R1+0x1e4] ;  /* 0x0001e40001157983 */ /* 0x000ea80000300800 */
[----:B------:R-:W2:Y:S04]  /*28740*/  LDL.LU R22, [R1+0x1e8] ;  /* 0x0001e80001167983 */ /* 0x000ea80000300800 */
[----:B------:R-:W2:Y:S04]  /*28750*/  LDL.LU R23, [R1+0x1ec] ;  /* 0x0001ec0001177983 */ /* 0x000ea80000300800 */
[----:B------:R-:W3:Y:S04]  /*28760*/  LDL.LU R8, [R1+0x110] ;  /* 0x0001100001087983 */ /* 0x000ee80000300800 */
[----:B------:R-:W3:Y:S04]  /*28770*/  LDL.LU R9, [R1+0x114] ;  /* 0x0001140001097983 */ /* 0x000ee80000300800 */
[----:B------:R-:W3:Y:S04]  /*28780*/  LDL.LU R10, [R1+0x118] ;  /* 0x00011800010a7983 */ /* 0x000ee80000300800 */
[----:B------:R-:W3:Y:S04]  /*28790*/  LDL.LU R11, [R1+0x11c] ;  /* 0x00011c00010b7983 */ /* 0x000ee80000300800 */
[----:B------:R-:W4:Y:S04]  /*287a0*/  LDL.LU R28, [R1+0x64] ;  /* 0x00006400011c7983 */ /* 0x000f280000300800 */
[----:B------:R-:W5:Y:S04]  /*287b0*/  LDL.LU R29, [R1+0x68] ;  /* 0x00006800011d7983 */ /* 0x000f680000300800 */
[----:B------:R-:W4:Y:S04]  /*287c0*/  LDL.LU R0, [R1+0x6c] ;  /* 0x00006c0001007983 */ /* 0x000f280000300800 */
        /* <DEDUP_REMOVED lines=8> */
[----:B------:R-:W-:Y:S04]  /*28850*/  STL.64 [R1+0x210], R4 ;  /* 0x0002100401007387 */ /* 0x000fe80000100a00 */
[----:B------:R0:W-:Y:S04]  /*28860*/  STL.64 [R1+0x218], R6 ;  /* 0x0002180601007387 */ /* 0x0001e80000100a00 */
[----:B0-----:R-:W4:Y:S04]  /*28870*/  LDL.LU.64 R6, [R1+0x1030] ;  /* 0x0010300001067983 */ /* 0x001f280000300a00 */
[----:B------:R-:W2:Y:S04]  /*28880*/  LDL.LU.64 R4, [R1+0x1028] ;  /* 0x0010280001047983 */ /* 0x000ea80000300a00 */
[----:B------:R-:W3:Y:S04]  /*28890*/  LDL.LU R2, [R1+0x90] ;  /* 0x0000900001027983 */ /* 0x000ee80000300800 */
[----:B------:R-:W5:Y:S01]  /*288a0*/  LDL.LU R3, [R1+0x94] ;  /* 0x0000940001037983 */ /* 0x000f620000300800 */
[----:B--2---:R-:W-:-:S15]  /*288b0*/  HMMA.16816.F32 R20, R24, R4, R20 ;  /* 0x000000041814723c */ /* 0x004fde0000001814 */
[----:B------:R-:W-:-:S08]  /*288c0*/  NOP ;  /* 0x0000000000007918 */ /* 0x000fd00000000000 */
[----:B------:R-:W-:Y:S04]  /*288d0*/  STL.64 [R1+0x1e0], R20 ;  /* 0x0001e01401007387 */ /* 0x000fe80000100a00 */
[----:B------:R0:W-:Y:S04]  /*288e0*/  STL.64 [R1+0x1e8], R22 ;  /* 0x0001e81601007387 */ /* 0x0001e80000100a00 */
[----:B0-----:R-:W2:Y:S04]  /*288f0*/  LDL.LU.64 R22, [R1+0x1020] ;  /* 0x0010200001167983 */ /* 0x001ea80000300a00 */
[----:B------:R-:W2:Y:S01]  /*28900*/  LDL.LU.64 R20, [R1+0x1018] ;  /* 0x0010180001147983 */ /* 0x000ea20000300a00 */
[----:B---3--:R-:W-:-:S02]  /*28910*/  F2FP.F16.E4M3.UNPACK_B R2, R2.H1 ;  /* 0x00000002ff02723e */ /* 0x008fc400030006ff */
[----:B-----5:R-:W-:Y:S01]  /*28920*/  F2FP.F16.E4M3.UNPACK_B R3, R3.H1 ;  /* 0x00000003ff03723e */ /* 0x020fe200030006ff */
[----:B------:R-:W3:Y:S04]  /*28930*/  LDL.LU R4, [R1+0x98] ;  /* 0x0000980001047983 */ /* 0x000ee80000300800 */
[----:B------:R-:W5:Y:S02]  /*28940*/  LDL.LU R5, [R1+0x9c] ;  /* 0x00009c0001057983 */ /* 0x000f640000300800 */
        /* <DEDUP_REMOVED lines=35> */
[----:B------:R-:W2:Y:S04]  /*28b80*/  LDL.LU.64 R20, [R1+0xfd8] ;  /* 0x000fd80001147983 */ /* 0x000ea80000300a00 */
[----:B------:R-:W4:Y:S04]  /*28b90*/  LDL.LU R4, [R1+0x78] ;  /* 0x0000780001047983 */ /* 0x000f280000300800 */
[----:B------:R-:W4:Y:S01]  /*28ba0*/  LDL.LU R5, [R1+0x7c] ;  /* 0x00007c0001057983 */ /* 0x000f220000300800 */
[----:B---3--:R-:W-:-:S02]  /*28bb0*/  F2FP.F16.E4M3.UNPACK_B R2, R2.H1 ;  /* 0x00000002ff02723e */ /* 0x008fc400030006ff */
[----:B-----5:R-:W-:-:S07]  /*28bc0*/  F2FP.F16.E4M3.UNPACK_B R3, R3.H1 ;  /* 0x00000003ff03723e */ /* 0x020fce00030006ff */
[----:B--2---:R-:W-:Y:S01]  /*28bd0*/  HMMA.16816.F32 R20, R24, R2, R20 ;  /* 0x000000021814723c */ /* 0x004fe20000001814 */
[----:B----4-:R-:W-:Y:S02]  /*28be0*/  F2FP.F16.E4M3.UNPACK_B R4, R4.H1 ;  /* 0x00000004ff04723e */ /* 0x010fe400030006ff */
[----:B------:R-:W-:-:S07]  /*28bf0*/  F2FP.F16.E4M3.UNPACK_B R5, R5.H1 ;  /* 0x00000005ff05723e */ /* 0x000fce00030006ff */
[----:B------:R-:W-:-:S13]  /*28c00*/  HMMA.16816.F32 R8, R24, R4, R8 ;  /* 0x000000041808723c */ /* 0x000fda0000001808 */
[----:B------:R-:W-:Y:S04]  /*28c10*/  STL.64 [R1+0x130], R20 ;  /* 0x0001301401007387 */ /* 0x000fe80000100a00 */
[----:B------:R0:W-:Y:S04]  /*28c20*/  STL.64 [R1+0x138], R22 ;  /* 0x0001381601007387 */ /* 0x0001e80000100a00 */
[----:B0-----:R-:W2:Y:S04]  /*28c30*/  LDL.LU.64 R22, [R1+0xfd0] ;  /* 0x000fd00001167983 */ /* 0x001ea80000300a00 */
[----:B------:R-:W2:Y:S04]  /*28c40*/  LDL.LU.64 R20, [R1+0xfc8] ;  /* 0x000fc80001147983 */ /* 0x000ea80000300a00 */
[----:B------:R-:W3:Y:S04]  /*28c50*/  LDL.LU R3, [R1+0x60] ;  /* 0x0000600001037983 */ /* 0x000ee80000300800 */
[----:B------:R-:W-:Y:S04]  /*28c60*/  STL.64 [R1+0x110], R8 ;  /* 0x0001100801007387 */ /* 0x000fe80000100a00 */
[----:B------:R0:W-:Y:S04]  /*28c70*/  STL.64 [R1+0x118], R10 ;  /* 0x0001180a01007387 */ /* 0x0001e80000100a00 */
[----:B0-----:R-:W4:Y:S04]  /*28c80*/  LDL.LU.64 R10, [R1+0xfc0] ;  /* 0x000fc000010a7983 */ /* 0x001f280000300a00 */
[----:B------:R-:W4:Y:S01]  /*28c90*/  LDL.LU.64 R8, [R1+0xfb8] ;  /* 0x000fb80001087983 */ /* 0x000f220000300a00 */
[----:B------:R-:W-:-:S02]  /*28ca0*/  F2FP.F16.E4M3.UNPACK_B R4, R29.H1 ;  /* 0x0000001dff04723e */ /* 0x000fc400030006ff */
[----:B------:R-:W-:Y:S02]  /*28cb0*/  F2FP.F16.E4M3.UNPACK_B R5, R0.H1 ;  /* 0x00000000ff05723e */ /* 0x000fe400030006ff */
[----:B---3--:R-:W-:Y:S02]  /*28cc0*/  F2FP.F16.E4M3.UNPACK_B R2, R3.H1 ;  /* 0x00000003ff02723e */ /* 0x008fe400030006ff */
[----:B------:R-:W-:-:S07]  /*28cd0*/  F2FP.F16.E4M3.UNPACK_B R3, R28.H1 ;  /* 0x0000001cff03723e */ /* 0x000fce00030006ff */
[C---:B--2---:R-:W-:Y:S06]  /*28ce0*/  HMMA.16816.F32 R20, R24.reuse, R2, R20 ;  /* 0x000000021814723c */ /* 0x044fec0000001814 */
[----:B----4-:R-:W-:Y:S01]  /*28cf0*/  HMMA.16816.F32 R8, R24, R4, R8 ;  /* 0x000000041808723c */ /* 0x010fe20000001808 */
[----:B------:R-:W-:Y:S02]  /*28d00*/  F2FP.F16.E4M3.UNPACK_B R2, R16.H1 ;  /* 0x00000010ff02723e */ /* 0x000fe400030006ff */
[----:B------:R-:W-:-:S14]  /*28d10*/  F2FP.F16.E4M3.UNPACK_B R3, R17.H1 ;  /* 0x00000011ff03723e */ /* 0x000fdc00030006ff */
[----:B------:R0:W-:Y:S04]  /*28d20*/  STL.64 [R1+0x100], R20 ;  /* 0x0001001401007387 */ /* 0x0001e80000100a00 */
[----:B------:R-:W-:Y:S04]  /*28d30*/  STL.64 [R1+0x108], R22 ;  /* 0x0001081601007387 */ /* 0x000fe80000100a00 */
[----:B------:R-:W-:Y:S04]  /*28d40*/  STL.64 [R1+0xf0], R8 ;  /* 0x0000f00801007387 */ /* 0x000fe80000100a00 */
[----:B------:R1:W-:Y:S04]  /*28d50*/  STL.64 [R1+0xf8], R10 ;  /* 0x0000f80a01007387 */ /* 0x0003e80000100a00 */
[----:B0-----:R-:W2:Y:S01]  /*28d60*/  LDL.LU R20, [R1+0x1f0] ;  /* 0x0001f00001147983 */ /* 0x001ea20000300800 */
[----:B-1----:R-:W-:-:S15]  /*28d70*/  HMMA.16816.F32 R8, R24, R2, R12 ;  /* 0x000000021808723c */ /* 0x002fde000000180c */
[----:B------:R-:W-:-:S08]  /*28d80*/  NOP ;  /* 0x0000000000007918 */ /* 0x000fd00000000000 */
[----:B------:R0:W-:Y:S04]  /*28d90*/  STL.64 [R1+0xc0], R8 ;  /* 0x0000c00801007387 */ /* 0x0001e80000100a00 */
[----:B------:R1:W-:Y:S04]  /*28da0*/  STL.64 [R1+0xc8], R10 ;  /* 0x0000c80a01007387 */ /* 0x0003e80000100a00 */
[----:B------:R-:W2:Y:S04]  /*28db0*/  LDL.LU R21, [R1+0x1f4] ;  /* 0x0001f40001157983 */ /* 0x000ea80000300800 */
[----:B------:R-:W3:Y:S04]  /*28dc0*/  LDL.LU R22, [R1+0x1f8] ;  /* 0x0001f80001167983 */ /* 0x000ee80000300800 */
[----:B------:R-:W3:Y:S04]  /*28dd0*/  LDL.LU R23, [R1+0x1fc] ;  /* 0x0001fc0001177983 */ /* 0x000ee80000300800 */
[----:B---3--:R-:W-:Y:S04]  /*28de0*/  STL.64 [R1+0xf60], R22 ;  /* 0x000f601601007387 */ /* 0x008fe80000100a00 */
[----:B--2---:R-:W-:Y:S04]  /*28df0*/  STL.64 [R1+0xf58], R20 ;  /* 0x000f581401007387 */ /* 0x004fe80000100a00 */
[----:B0-----:R-:W2:Y:S04]  /*28e00*/  LDL.LU R8, [R1+0x1d0] ;  /* 0x0001d00001087983 */ /* 0x001ea80000300800 */
[----:B------:R-:W2:Y:S04]  /*28e10*/  LDL.LU R9, [R1+0x1d4] ;  /* 0x0001d40001097983 */ /* 0x000ea80000300800 */
[----:B-1----:R-:W3:Y:S04]  /*28e20*/  LDL.LU R10, [R1+0x1d8] ;  /* 0x0001d800010a7983 */ /* 0x002ee80000300800 */
        /* <DEDUP_REMOVED lines=11> */
[----:B------:R-:W5:Y:S04]  /*28ee0*/  LDL.LU R18, [R1+0x128] ;  /* 0x0001280001127983 */ /* 0x000f680000300800 */
[----:B------:R-:W5:Y:S04]  /*28ef0*/  LDL.LU R19, [R1+0x12c] ;  /* 0x00012c0001137983 */ /* 0x000f680000300800 */
[----:B------:R-:W2:Y:S04]  /*28f00*/  LDL.LU R14, [R1+0x40] ;  /* 0x00004000010e7983 */ /* 0x000ea80000300800 */
[----:B------:R-:W2:Y:S04]  /*28f10*/  LDL.LU R15, [R1+0x44] ;  /* 0x00004400010f7983 */ /* 0x000ea80000300800 */
[----:B-----5:R-:W-:Y:S04]  /*28f20*/  STL.64 [R1+0xfa0], R18 ;  /* 0x000fa01201007387 */ /* 0x020fe80000100a00 */
[----:B----4-:R0:W-:Y:S04]  /*28f30*/  STL.64 [R1+0xf98], R16 ;  /* 0x000f981001007387 */ /* 0x0101e80000100a00 */
[----:B0-----:R-:W4:Y:S04]  /*28f40*/  LDL.LU R16, [R1+0xd0] ;  /* 0x0000d00001107983 */ /* 0x001f280000300800 */
[----:B------:R-:W4:Y:S04]  /*28f50*/  LDL.LU R17, [R1+0xd4] ;  /* 0x0000d40001117983 */ /* 0x000f280000300800 */
[----:B------:R-:W5:Y:S04]  /*28f60*/  LDL.LU R18, [R1+0xd8] ;  /* 0x0000d80001127983 */ /* 0x000f680000300800 */
[----:B------:R-:W5:Y:S04]  /*28f70*/  LDL.LU R19, [R1+0xdc] ;  /* 0x0000dc0001137983 */ /* 0x000f680000300800 */
[----:B-----5:R-:W-:Y:S04]  /*28f80*/  STL.64 [R1+0xfb0], R18 ;  /* 0x000fb01201007387 */ /* 0x020fe80000100a00 */
[----:B----4-:R0:W-:Y:S04]  /*28f90*/  STL.64 [R1+0xfa8], R16 ;  /* 0x000fa81001007387 */ /* 0x0101e80000100a00 */
[----:B0-----:R-:W4:Y:S04]  /*28fa0*/  LDL.LU R16, [R1+0xb0] ;  /* 0x0000b00001107983 */ /* 0x001f280000300800 */
        /* <DEDUP_REMOVED lines=9> */
[----:B----4-:R-:W-:Y:S03]  /*29040*/  HMMA.16816.F32 R16, R24, R4, R16 ;  /* 0x000000041810723c */ /* 0x010fe60000001810 */
[----:B---3--:R-:W-:Y:S04]  /*29050*/  STL.64 [R1+0xf90], R10 ;  /* 0x000f900a01007387 */ /* 0x008fe80000100a00 */
[----:B--2---:R0:W-:Y:S04]  /*29060*/  STL.64 [R1+0xf88], R8 ;  /* 0x000f880801007387 */ /* 0x0041e80000100a00 */
[----:B0-----:R-:W2:Y:S04]  /*29070*/  LDL.LU R8, [R1+0x140] ;  /* 0x0001400001087983 */ /* 0x001ea80000300800 */
[----:B------:R-:W2:Y:S04]  /*29080*/  LDL.LU R9, [R1+0x144] ;  /* 0x0001440001097983 */ /* 0x000ea80000300800 */
[----:B------:R-:W2:Y:S04]  /*29090*/  LDL.LU R10, [R1+0x148] ;  /* 0x00014800010a7983 */ /* 0x000ea80000300800 */
[----:B------:R-:W2:Y:S04]  /*290a0*/  LDL.LU R11, [R1+0x14c] ;  /* 0x00014c00010b7983 */ /* 0x000ea80000300800 */
[----:B------:R-:W3:Y:S04]  /*290b0*/  LDL.LU R28, [R1+0x14] ;  /* 0x00001400011c7983 */ /* 0x000ee80000300800 */
[----:B------:R-:W4:Y:S04]  /*290c0*/  LDL.LU R20, [R1+0x190] ;  /* 0x0001900001147983 */ /* 0x000f280000300800 */
[----:B------:R-:W4:Y:S04]  /*290d0*/  LDL.LU R21, [R1+0x194] ;  /* 0x0001940001157983 */ /* 0x000f280000300800 */
[----:B------:R-:W4:Y:S04]  /*290e0*/  LDL.LU R22, [R1+0x198] ;  /* 0x0001980001167983 */ /* 0x000f280000300800 */
[----:B------:R-:W4:Y:S04]  /*290f0*/  LDL.LU R23, [R1+0x19c] ;  /* 0x00019c0001177983 */ /* 0x000f280000300800 */
[----:B------:R-:W5:Y:S04]  /*29100*/  LDL.LU R29, [R1+0x18] ;  /* 0x00001800011d7983 */ /* 0x000f680000300800 */
[----:B------:R-:W3:Y:S04]  /*29110*/  LDL.LU R0, [R1+0x1c] ;  /* 0x00001c0001007983 */ /* 0x000ee80000300800 */
[----:B------:R-:W3:Y:S04]  /*29120*/  LDL.LU R12, [R1] ;  /* 0x00000000010c7983 */ /* 0x000ee80000300800 */
[----:B------:R-:W3:Y:S04]  /*29130*/  LDL.LU R13, [R1+0x4] ;  /* 0x00000400010d7983 */ /* 0x000ee80000300800 */
[----:B------:R-:W-:Y:S04]  /*29140*/  STL.64 [R1+0xb0], R16 ;  /* 0x0000b01001007387 */ /* 0x000fe80000100a00 */
[----:B------:R0:W-:Y:S04]  /*29150*/  STL.64 [R1+0xb8], R18 ;  /* 0x0000b81201007387 */ /* 0x0001e80000100a00 */
[----:B0-----:R-:W2:Y:S04]  /*29160*/  LDL.LU.64 R18, [R1+0xfb0] ;  /* 0x000fb00001127983 */ /* 0x001ea80000300a00 */
[----:B------:R-:W2:Y:S01]  /*29170*/  LDL.LU.64 R16, [R1+0xfa8] ;  /* 0x000fa80001107983 */ /* 0x000ea20000300a00 */
[----:B------:R-:W-:-:S02]  /*29180*/  F2FP.F16.E4M3.UNPACK_B R2, R14.H1 ;  /* 0x0000000eff02723e */ /* 0x000fc400030006ff */
[----:B------:R-:W-:Y:S01]  /*29190*/  F2FP.F16.E4M3.UNPACK_B R3, R15.H1 ;  /* 0x0000000fff03723e */ /* 0x000fe200030006ff */
[----:B------:R-:W4:Y:S04]  /*291a0*/  LDL.LU R4, [R1+0x48] ;  /* 0x0000480001047983 */ /* 0x000f280000300800 */
[----:B------:R-:W5:Y:S04]  /*291b0*/  LDL.LU R5, [R1+0x4c] ;  /* 0x00004c0001057983 */ /* 0x000f680000300800 */
[----:B------:R-:W3:Y:S04]  /*291c0*/  LDL.LU R14, [R1+0x8] ;  /* 0x00000800010e7983 */ /* 0x000ee80000300800 */
[----:B------:R-:W3:Y:S01]  /*291d0*/  LDL.LU R15, [R1+0xc] ;  /* 0x00000c00010f7983 */ /* 0x000ee20000300800 */
[----:B--2---:R-:W-:-:S15]  /*291e0*/  HMMA.16816.F32 R16, R24, R2, R16 ;  /* 0x000000021810723c */ /* 0x004fde0000001810 */
[----:B------:R-:W-:-:S08]  /*291f0*/  NOP ;  /* 0x0000000000007918 */ /* 0x000fd00000000000 */
[----:B------:R-:W-:Y:S04]  /*29200*/  STL.64 [R1+0xd0], R16 ;  /* 0x0000d01001007387 */ /* 0x000fe80000100a00 */
[----:B------:R0:W-:Y:S04]  /*29210*/  STL.64 [R1+0xd8], R18 ;  /* 0x0000d81201007387 */ /* 0x0001e80000100a00 */
[----:B0-----:R-:W2:Y:S04]  /*29220*/  LDL.LU.64 R18, [R1+0xfa0] ;  /* 0x000fa00001127983 */ /* 0x001ea80000300a00 */
[----:B------:R-:W2:Y:S04]  /*29230*/  LDL.LU.64 R16, [R1+0xf98] ;  /* 0x000f980001107983 */ /* 0x000ea80000300a00 */
[----:B------:R-:W3:Y:S04]  /*29240*/  LDL.LU R2, [R1+0x30] ;  /* 0x0000300001027983 */ /* 0x000ee80000300800 */
[----:B------:R-:W3:Y:S01]  /*29250*/  LDL.LU R3, [R1+0x34] ;  /* 0x0000340001037983 */ /* 0x000ee20000300800 */
[----:B----4-:R-:W-:-:S02]  /*29260*/  F2FP.F16.E4M3.UNPACK_B R4, R4.H1 ;  /* 0x00000004ff04723e */ /* 0x010fc400030006ff */
[----:B-----5:R-:W-:-:S07]  /*29270*/  F2FP.F16.E4M3.UNPACK_B R5, R5.H1 ;  /* 0x00000005ff05723e */ /* 0x020fce00030006ff */
[C---:B--2---:R-:W-:Y:S01]  /*29280*/  HMMA.16816.F32 R16, R24.reuse, R4, R16 ;  /* 0x000000041810723c */ /* 0x044fe20000001810 */
[----:B---3--:R-:W-:Y:S02]  /*29290*/  F2FP.F16.E4M3.UNPACK_B R2, R2.H1 ;  /* 0x00000002ff02723e */ /* 0x008fe400030006ff */
[----:B------:R-:W-:Y:S01]  /*292a0*/  F2FP.F16.E4M3.UNPACK_B R3, R3.H1 ;  /* 0x00000003ff03723e */ /* 0x000fe200030006ff */
[----:B------:R-:W2:Y:S04]  /*292b0*/  LDL.LU R4, [R1+0x38] ;  /* 0x0000380001047983 */ /* 0x000ea80000300800 */
[----:B------:R-:W3:Y:S02]  /*292c0*/  LDL.LU R5, [R1+0x3c] ;  /* 0x00003c0001057983 */ /* 0x000ee40000300800 */
[----:B------:R-:W-:-:S13]  /*292d0*/  HMMA.16816.F32 R8, R24, R2, R8 ;  /* 0x000000021808723c */ /* 0x000fda0000001808 */
[----:B------:R0:W-:Y:S04]  /*292e0*/  STL.64 [R1+0x120], R16 ;  /* 0x0001201001007387 */ /* 0x0001e80000100a00 */
[----:B------:R1:W-:Y:S04]  /*292f0*/  STL.64 [R1+0x128], R18 ;  /* 0x0001281201007387 */ /* 0x0003e80000100a00 */
[----:B0-----:R-:W4:Y:S04]  /*29300*/  LDL.LU R16, [R1+0x200] ;  /* 0x0002000001107983 */ /* 0x001f280000300800 */
[----:B------:R-:W4:Y:S04]  /*29310*/  LDL.LU R17, [R1+0x204] ;  /* 0x0002040001117983 */ /* 0x000f280000300800 */
[----:B-1----:R-:W4:Y:S04]  /*29320*/  LDL.LU R18, [R1+0x208] ;  /* 0x0002080001127983 */ /* 0x002f280000300800 */
[----:B------:R-:W4:Y:S04]  /*29330*/  LDL.LU R19, [R1+0x20c] ;  /* 0x00020c0001137983 */ /* 0x000f280000300800 */
[----:B------:R-:W-:Y:S04]  /*29340*/  STL.64 [R1+0x140], R8 ;  /* 0x0001400801007387 */ /* 0x000fe80000100a00 */
[----:B------:R0:W-:Y:S04]  /*29350*/  STL.64 [R1+0x148], R10 ;  /* 0x0001480a01007387 */ /* 0x0001e80000100a00 */
[----:B0-----:R-:W5:Y:S04]  /*29360*/  LDL.LU.64 R10, [R1+0xf90] ;  /* 0x000f9000010a7983 */ /* 0x001f680000300a00 */
[----:B------:R-:W5:Y:S04]  /*29370*/  LDL.LU.64 R8, [R1+0xf88] ;  /* 0x000f880001087983 */ /* 0x000f680000300a00 */
[----:B------:R-:W4:Y:S04]  /*29380*/  LDL.LU R2, [R1+0x20] ;  /* 0x0000200001027983 */ /* 0x000f280000300800 */
[----:B------:R-:W4:Y:S01]  /*29390*/  LDL.LU R3, [R1+0x24] ;  /* 0x0000240001037983 */ /* 0x000f220000300800 */
[----:B--2---:R-:W-:-:S02]  /*293a0*/  F2FP.F16.E4M3.UNPACK_B R4, R4.H1 ;  /* 0x00000004ff04723e */ /* 0x004fc400030006ff */
[----:B---3--:R-:W-:-:S07]  /*293b0*/  F2FP.F16.E4M3.UNPACK_B R5, R5.H1 ;  /* 0x00000005ff05723e */ /* 0x008fce00030006ff */
[----:B-----5:R-:W-:-:S15]  /*293c0*/  HMMA.16816.F32 R8, R24, R4, R8 ;  /* 0x000000041808723c */ /* 0x020fde0000001808 */
[----:B------:R-:W-:-:S08]  /*293d0*/  NOP ;  /* 0x0000000000007918 */ /* 0x000fd00000000000 */
[----:B------:R-:W-:Y:S04]  /*293e0*/  STL.64 [R1+0x160], R8 ;  /* 0x0001600801007387 */ /* 0x000fe80000100a00 */
[----:B------:R0:W-:Y:S04]  /*293f0*/  STL.64 [R1+0x168], R10 ;  /* 0x0001680a01007387 */ /* 0x0001e80000100a00 */
[----:B0-----:R-:W2:Y:S04]  /*29400*/  LDL.LU.64 R10, [R1+0xf80] ;  /* 0x000f8000010a7983 */ /* 0x001ea80000300a00 */
[----:B------:R-:W2:Y:S04]  /*29410*/  LDL.LU.64 R8, [R1+0xf78] ;  /* 0x000f780001087983 */ /* 0x000ea80000300a00 */
[----:B------:R-:W3:Y:S04]  /*29420*/  LDL.LU R4, [R1+0x28] ;  /* 0x0000280001047983 */ /* 0x000ee80000300800 */
[----:B------:R-:W5:Y:S01]  /*29430*/  LDL.LU R5, [R1+0x2c] ;  /* 0x00002c0001057983 */ /* 0x000f620000300800 */
[----:B----4-:R-:W-:-:S02]  /*29440*/  F2FP.F16.E4M3.UNPACK_B R2, R2.H1 ;  /* 0x00000002ff02723e */ /* 0x010fc400030006ff */
[----:B------:R-:W-:-:S07]  /*29450*/  F2FP.F16.E4M3.UNPACK_B R3, R3.H1 ;  /* 0x00000003ff03723e */ /* 0x000fce00030006ff */
[----:B--2---:R-:W-:Y:S01]  /*29460*/  HMMA.16816.F32 R8, R24, R2, R8 ;  /* 0x000000021808723c */ /* 0x004fe20000001808 */
[----:B---3--:R-:W-:Y:S02]  /*29470*/  F2FP.F16.E4M3.UNPACK_B R4, R4.H1 ;  /* 0x00000004ff04723e */ /* 0x008fe400030006ff */
[----:B-----5:R-:W-:-:S07]  /*29480*/  F2FP.F16.E4M3.UNPACK_B R5, R5.H1 ;  /* 0x00000005ff05723e */ /* 0x020fce00030006ff */
        /* <DEDUP_REMOVED lines=17> */
[----:B------:R-:W-:-:S04]  /*295a0*/  F2FP.F16.E4M3.UNPACK_B R3, R13.H1 ;  /* 0x0000000dff03723e */ /* 0x000fc800030006ff */
[----:B------:R-:W-:-:S10]  /*295b0*/  F2FP.F16.E4M3.UNPACK_B R4, R14.H1 ;  /* 0x0000000eff04723e */ /* 0x000fd400030006ff */
[----:B------:R-:W-:Y:S04]  /*295c0*/  STL.64 [R1+0x1d0], R8 ;  /* 0x0001d00801007387 */ /* 0x000fe80000100a00 */
[----:B------:R0:W-:Y:S01]  /*295d0*/  STL.64 [R1+0x1d8], R10 ;  /* 0x0001d80a01007387 */ /* 0x0001e20000100a00 */
[----:B------:R-:W-:-:S03]  /*295e0*/  F2FP.F16.E4M3.UNPACK_B R5, R15.H1 ;  /* 0x0000000fff05723e */ /* 0x000fc600030006ff */
[----:B0-----:R-:W2:Y:S04]  /*295f0*/  LDL.LU.64 R10, [R1+0xf50] ;  /* 0x000f5000010a7983 */ /* 0x001ea80000300a00 */
[----:B------:R-:W3:Y:S04]  /*29600*/  LDL.LU.64 R8, [R1+0xf48] ;  /* 0x000f480001087983 */ /* 0x000ee80000300a00 */
[----:B------:R-:W4:Y:S04]  /*29610*/  LDL.LU R0, [R1+0x608] ;  /* 0x0006080001007983 */ /* 0x000f280000300800 */
[----:B------:R-:W-:Y:S04]  /*29620*/  STL.64 [R1+0x1f0], R20 ;  /* 0x0001f01401007387 */ /* 0x000fe80000100a00 */
[----:B------:R0:W-:Y:S04]  /*29630*/  STL.64 [R1+0x1f8], R22 ;  /* 0x0001f81601007387 */ /* 0x0001e80000100a00 */
[----:B------:R-:W5:Y:S04]  /*29640*/  LDL.LU R12, [R1+0x240] ;  /* 0x00024000010c7983 */ /* 0x000f680000300800 */
[----:B------:R-:W5:Y:S04]  /*29650*/  LDL.LU R13, [R1+0x244] ;  /* 0x00024400010d7983 */ /* 0x000f680000300800 */
[----:B------:R-:W2:Y:S04]  /*29660*/  LDL.LU R14, [R1+0x248] ;  /* 0x00024800010e7983 */ /* 0x000ea80000300800 */
[----:B------:R-:W2:Y:S01]  /*29670*/  LDL.LU R15, [R1+0x24c] ;  /* 0x00024c00010f7983 */ /* 0x000ea20000300800 */
[C---:B0-----:R-:W-:Y:S03]  /*29680*/  HMMA.16816.F32 R20, R24.reuse, R2, R16 ;  /* 0x000000021814723c */ /* 0x041fe60000001810 */
[----:B--2---:R-:W-:Y:S04]  /*29690*/  STL.64 [R1+0xf30], R14 ;  /* 0x000f300e01007387 */ /* 0x004fe80000100a00 */
[----:B-----5:R0:W-:Y:S04]  /*296a0*/  STL.64 [R1+0xf28], R12 ;  /* 0x000f280c01007387 */ /* 0x0201e80000100a00 */
[----:B0-----:R-:W2:Y:S04]  /*296b0*/  LDL.LU R12, [R1+0x230] ;  /* 0x00023000010c7983 */ /* 0x001ea80000300800 */
[----:B------:R-:W2:Y:S04]  /*296c0*/  LDL.LU R13, [R1+0x234] ;  /* 0x00023400010d7983 */ /* 0x000ea80000300800 */
[----:B------:R-:W2:Y:S04]  /*296d0*/  LDL.LU R14, [R1+0x238] ;  /* 0x00023800010e7983 */ /* 0x000ea80000300800 */
[----:B------:R-:W2:Y:S04]  /*296e0*/  LDL.LU R15, [R1+0x23c] ;  /* 0x00023c00010f7983 */ /* 0x000ea80000300800 */
[----:B------:R-:W5:Y:S04]  /*296f0*/  LDL.LU R16, [R1+0x270] ;  /* 0x0002700001107983 */ /* 0x000f680000300800 */
[----:B------:R-:W-:Y:S04]  /*29700*/  STL.64 [R1+0x200], R20 ;  /* 0x0002001401007387 */ /* 0x000fe80000100a00 */
[----:B------:R-:W-:Y:S04]  /*29710*/  STL.64 [R1+0x208], R22 ;  /* 0x0002081601007387 */ /* 0x000fe80000100a00 */
[----:B------:R-:W5:Y:S04]  /*29720*/  LDL.LU R17, [R1+0x274] ;  /* 0x0002740001117983 */ /* 0x000f680000300800 */
[----:B------:R-:W3:Y:S04]  /*29730*/  LDL.LU R18, [R1+0x278] ;  /* 0x0002780001127983 */ /* 0x000ee80000300800 */
[----:B------:R-:W3:Y:S04]  /*29740*/  LDL.LU R19, [R1+0x27c] ;  /* 0x00027c0001137983 */ /* 0x000ee80000300800 */
[----:B---3--:R-:W-:Y:S04]  /*29750*/  STL.64 [R1+0xf10], R18 ;  /* 0x000f101201007387 */ /* 0x008fe80000100a00 */
[----:B-----5:R0:W-:Y:S04]  /*29760*/  STL.64 [R1+0xf08], R16 ;  /* 0x000f081001007387 */ /* 0x0201e80000100a00 */
[----:B0-----:R-:W3:Y:S04]  /*29770*/  LDL.LU R16, [R1+0x260] ;  /* 0x0002600001107983 */ /* 0x001ee80000300800 */
[----:B------:R-:W3:Y:S04]  /*29780*/  LDL.LU R17, [R1+0x264] ;  /* 0x0002640001117983 */ /* 0x000ee80000300800 */
[----:B------:R-:W3:Y:S04]  /*29790*/  LDL.LU R18, [R1+0x268] ;  /* 0x0002680001127983 */ /* 0x000ee80000300800 */
[----:B------:R-:W3:Y:S04]  /*297a0*/  LDL.LU R19, [R1+0x26c] ;  /* 0x00026c0001137983 */ /* 0x000ee80000300800 */
[----:B------:R-:W5:Y:S04]  /*297b0*/  LDL.LU R20, [R1+0x280] ;  /* 0x0002800001147983 */ /* 0x000f680000300800 */
[----:B------:R-:W5:Y:S01]  /*297c0*/  LDL.LU R21, [R1+0x284] ;  /* 0x0002840001157983 */ /* 0x000f620000300800 */
[----:B--2---:R-:W-:Y:S01]  /*297d0*/  HMMA.16816.F32 R12, R24, R4, R12 ;  /* 0x00000004180c723c */ /* 0x004fe2000000180c */
[----:B------:R-:W-:-:S02]  /*297e0*/  IMAD.MOV.U32 R22, RZ, RZ, R9 ;  /* 0x000000ffff167224 */ /* 0x000fc400078e0009 */
[----:B------:R-:W-:Y:S01]  /*297f0*/  IMAD.MOV.U32 R23, RZ, RZ, R8 ;  /* 0x000000ffff177224 */ /* 0x000fe200078e0008 */
[----:B------:R-:W2:Y:S04]  /*29800*/  LDL.LU R9, [R1+0xf44] ;  /* 0x000f440001097983 */ /* 0x000ea80000300800 */
[----:B------:R-:W4:Y:S04]  /*29810*/  LDL.LU R8, [R1+0xf40] ;  /* 0x000f400001087983 */ /* 0x000f280000300800 */
[----:B------:R0:W-:Y:S02]  /*29820*/  STL.64 [R1+0xef0], R22 ;  /* 0x000ef01601007387 */ /* 0x0001e40000100a00 */
[----:B0-----:R-:W-:-:S02]  /*29830*/  IMAD.MOV.U32 R22, RZ, RZ, R11 ;  /* 0x000000ffff167224 */ /* 0x001fc400078e000b */
[----:B-----5:R0:W-:Y:S04]  /*29840*/  STL.64 [R1+0xee8], R20 ;  /* 0x000ee81401007387 */ /* 0x0201e80000100a00 */
[----:B0-----:R-:W5:Y:S01]  /*29850*/  LDL.LU R20, [R1+0x290] ;  /* 0x0002900001147983 */ /* 0x001f620000300800 */
[----:B------:R-:W-:-:S03]  /*29860*/  IMAD.MOV.U32 R21, RZ, RZ, R10 ;  /* 0x000000ffff157224 */ /* 0x000fc600078e000a */
[----:B------:R-:W3:Y:S04]  /*29870*/  LDL.LU R10, [R1+0xf3c] ;  /* 0x000f3c00010a7983 */ /* 0x000ee80000300800 */
[----:B------:R-:W5:Y:S04]  /*29880*/  LDL.LU R11, [R1+0xf38] ;  /* 0x000f3800010b7983 */ /* 0x000f680000300800 */
[----:B------:R-:W5:Y:S04]  /*29890*/  LDL.LU R23, [R1+0x29c] ;  /* 0x00029c0001177983 */ /* 0x000f680000300800 */
[----:B------:R-:W-:Y:S04]  /*298a0*/  STL.64 [R1+0x230], R12 ;  /* 0x0002300c01007387 */ /* 0x000fe80000100a00 */
[----:B------:R0:W-:Y:S04]  /*298b0*/  STL.64 [R1+0x238], R14 ;  /* 0x0002380e01007387 */ /* 0x0001e80000100a00 */
[----:B0-----:R-:W3:Y:S04]  /*298c0*/  LDL.LU.64 R14, [R1+0xf30] ;  /* 0x000f3000010e7983 */ /* 0x001ee80000300a00 */
[----:B------:R-:W3:Y:S01]  /*298d0*/  LDL.LU.64 R12, [R1+0xf28] ;  /* 0x000f2800010c7983 */ /* 0x000ee20000300a00 */
[----:B----4-:R-:W-:-:S02]  /*298e0*/  F2FP.F16.E4M3.UNPACK_B R2, R8.H1 ;  /* 0x00000008ff02723e */ /* 0x010fc400030006ff */
[----:B--2---:R-:W-:Y:S01]  /*298f0*/  F2FP.F16.E4M3.UNPACK_B R3, R9.H1 ;  /* 0x00000009ff03723e */ /* 0x004fe200030006ff */
[----:B------:R-:W2:Y:S04]  /*29900*/  LDL.LU R8, [R1+0x1c0] ;  /* 0x0001c00001087983 */ /* 0x000ea80000300800 */
[----:B------:R-:W2:Y:S02]  /*29910*/  LDL.LU R9, [R1+0x1c4] ;  /* 0x0001c40001097983 */ /* 0x000ea40000300800 */
[----:B---3--:R-:W-:Y:S01]  /*29920*/  HMMA.16816.F32 R12, R24, R2, R12 ;  /* 0x00000002180c723c */ /* 0x008fe2000000180c */
[----:B------:R-:W-:Y:S02]  /*29930*/  F2FP.F16.E4M3.UNPACK_B R4, R10.H1 ;  /* 0x0000000aff04723e */ /* 0x000fe400030006ff */
[----:B-----5:R-:W-:Y:S01]  /*29940*/  F2FP.F16.E4M3.UNPACK_B R5, R11.H1 ;  /* 0x0000000bff05723e */ /* 0x020fe200030006ff */
[----:B------:R-:W-:-:S02]  /*29950*/  IMAD.MOV.U32 R10, RZ, RZ, R7 ;  /* 0x000000ffff0a7224 */ /* 0x000fc400078e0007 */
[----:B------:R-:W-:-:S04]  /*29960*/  IMAD.MOV.U32 R11, RZ, RZ, R6 ;  /* 0x000000ffff0b7224 */ /* 0x000fc800078e0006 */
[----:B------:R-:W-:-:S13]  /*29970*/  HMMA.16816.F32 R4, R24, R4, R16 ;  /* 0x000000041804723c */ /* 0x000fda0000001810 */
[----:B------:R-:W-:Y:S04]  /*29980*/  STL.64 [R1+0x240], R12 ;  /* 0x0002400c01007387 */ /* 0x000fe80000100a00 */
[----:B------:R0:W-:Y:S04]  /*29990*/  STL.64 [R1+0x248], R14 ;  /* 0x0002480e01007387 */ /* 0x0001e80000100a00 */
[----:B0-----:R-:W3:Y:S04]  /*299a0*/  LDL.LU.64 R14, [R1+0xf20] ;  /* 0x000f2000010e7983 */ /* 0x001ee80000300a00 */
[----:B------:R-:W4:Y:S04]  /*299b0*/  LDL.LU.64 R12, [R1+0xf18] ;  /* 0x000f1800010c7983 */ /* 0x000f280000300a00 */
[----:B------:R-:W5:Y:S04]  /*299c0*/  LDL.LU.64 R18, [R1+0xf10] ;  /* 0x000f100001127983 */ /* 0x000f680000300a00 */
[----:B------:R-:W5:Y:S04]  /*299d0*/  LDL.LU.64 R16, [R1+0xf08] ;  /* 0x000f080001107983 */ /* 0x000f680000300a00 */
[----:B------:R-:W-:Y:S04]  /*299e0*/  STL.64 [R1+0x260], R4 ;  /* 0x0002600401007387 */ /* 0x000fe80000100a00 */
[----:B------:R0:W-:Y:S04]  /*299f0*/  STL.64 [R1+0x268], R6 ;  /* 0x0002680601007387 */ /* 0x0001e80000100a00 */
[----:B0-----:R-:W2:Y:S01]  /*29a00*/  LDL R6, [R1+0xe20] ;  /* 0x000e200001067983 */ /* 0x001ea20000100800 */
[----:B----4-:R-:W-:-:S02]  /*29a10*/  F2FP.F16.E4M3.UNPACK_B R2, R12.H1 ;  /* 0x0000000cff02723e */ /* 0x010fc400030006ff */
[----:B------:R-:W-:Y:S02]  /*29a20*/  F2FP.F16.E4M3.UNPACK_B R3, R13.H1 ;  /* 0x0000000dff03723e */ /* 0x000fe400030006ff */
[----:B---3--:R-:W-:Y:S02]  /*29a30*/  F2FP.F16.E4M3.UNPACK_B R4, R14.H1 ;  /* 0x0000000eff04723e */ /* 0x008fe400030006ff */
[----:B------:R-:W-:Y:S01]  /*29a40*/  F2FP.F16.E4M3.UNPACK_B R5, R15.H1 ;  /* 0x0000000fff05723e */ /* 0x000fe200030006ff */
[----:B------:R-:W3:Y:S04]  /*29a50*/  LDL.LU R12, [R1+0x220] ;  /* 0x00022000010c7983 */ /* 0x000ee80000300800 */
[----:B------:R-:W3:Y:S04]  /*29a60*/  LDL.LU R13, [R1+0x224] ;  /* 0x00022400010d7983 */ /* 0x000ee80000300800 */
[----:B------:R-:W3:Y:S04]  /*29a70*/  LDL.LU R14, [R1+0x228] ;  /* 0x00022800010e7983 */ /* 0x000ee80000300800 */
[----:B------:R-:W3:Y:S01]  /*29a80*/  LDL.LU R15, [R1+0x22c] ;  /* 0x00022c00010f7983 */ /* 0x000ee20000300800 */
[C---:B-----5:R-:W-:Y:S06]  /*29a90*/  HMMA.16816.F32 R16, R24.reuse, R2, R16 ;  /* 0x000000021810723c */ /* 0x060fec0000001810 */
[----:B------:R-:W-:-:S15]  /*29aa0*/  HMMA.16816.F32 R20, R24, R4, R20 ;  /* 0x000000041814723c */ /* 0x000fde0000001814 */
[----:B------:R-:W-:-:S02]  /*29ab0*/  NOP ;  /* 0x0000000000007918 */ /* 0x000fc40000000000 */
[----:B------:R-:W-:Y:S04]  /*29ac0*/  STL.64 [R1+0x270], R16 ;  /* 0x0002701001007387 */ /* 0x000fe80000100a00 */
[----:B------:R0:W-:Y:S04]  /*29ad0*/  STL.64 [R1+0x278], R18 ;  /* 0x0002781201007387 */ /* 0x0001e80000100a00 */
[----:B0-----:R-:W4:Y:S04]  /*29ae0*/  LDL.LU.64 R18, [R1+0xf00] ;  /* 0x000f000001127983 */ /* 0x001f280000300a00 */
[----:B------:R-:W5:Y:S04]  /*29af0*/  LDL.LU.64 R16, [R1+0xef8] ;  /* 0x000ef80001107983 */ /* 0x000f680000300a00 */
[----:B------:R-:W-:Y:S04]  /*29b00*/  STL.64 [R1+0x290], R20 ;  /* 0x0002901401007387 */ /* 0x000fe80000100a00 */
[----:B------:R0:W-:Y:S04]  /*29b10*/  STL.64 [R1+0x298], R22 ;  /* 0x0002981601007387 */ /* 0x0001e80000100a00 */
[----:B0-----:R-:W2:Y:S04]  /*29b20*/  LDL.LU.64 R22, [R1+0xef0] ;  /* 0x000ef00001167983 */ /* 0x001ea80000300a00 */
[----:B------:R-:W2:Y:S01]  /*29b30*/  LDL.LU.64 R20, [R1+0xee8] ;  /* 0x000ee80001147983 */ /* 0x000ea20000300a00 */
[----:B-----5:R-:W-:-:S02]  /*29b40*/  F2FP.F16.E4M3.UNPACK_B R2, R16.H1 ;  /* 0x00000010ff02723e */ /* 0x020fc400030006ff */
[----:B------:R-:W-:Y:S01]  /*29b50*/  F2FP.F16.E4M3.UNPACK_B R3, R17.H1 ;  /* 0x00000011ff03723e */ /* 0x000fe200030006ff */
[----:B------:R-:W5:Y:S01]  /*29b60*/  LDL.LU R16, [R1+0x250] ;  /* 0x0002500001107983 */ /* 0x000f620000300800 */
[----:B----4-:R-:W-:-:S03]  /*29b70*/  F2FP.F16.E4M3.UNPACK_B R4, R18.H1 ;  /* 0x00000012ff04723e */ /* 0x010fc600030006ff */
[----:B------:R-:W5:Y:S01]  /*29b80*/  LDL.LU R17, [R1+0x254] ;  /* 0x0002540001117983 */ /* 0x000f620000300800 */
[----:B------:R-:W-:-:S03]  /*29b90*/  F2FP.F16.E4M3.UNPACK_B R5, R19.H1 ;  /* 0x00000013ff05723e */ /* 0x000fc600030006ff */
[----:B------:R-:W5:Y:S04]  /*29ba0*/  LDL.LU R18, [R1+0x258] ;  /* 0x0002580001127983 */ /* 0x000f680000300800 */
[----:B------:R-:W5:Y:S01]  /*29bb0*/  LDL.LU R19, [R1+0x25c] ;  /* 0x00025c0001137983 */ /* 0x000f620000300800 */
[----:B--2---:R-:W-:-:S15]  /*29bc0*/  HMMA.16816.F32 R20, R24, R2, R20 ;  /* 0x000000021814723c */ /* 0x004fde0000001814 */
[----:B------:R-:W-:-:S08]  /*29bd0*/  NOP ;  /* 0x0000000000007918 */ /* 0x000fd00000000000 */
[----:B------:R-:W-:Y:S04]  /*29be0*/  STL.64 [R1+0x280], R20 ;  /* 0x0002801401007387 */ /* 0x000fe80000100a00 */
[----:B------:R0:W-:Y:S04]  /*29bf0*/  STL.64 [R1+0x288], R22 ;  /* 0x0002881601007387 */ /* 0x0001e80000100a00 */
[----:B0-----:R-:W2:Y:S04]  /*29c00*/  LDL.LU.64 R22, [R1+0xee0] ;  /* 0x000ee00001167983 */ /* 0x001ea80000300a00 */
[----:B------:R-:W4:Y:S01]  /*29c10*/  LDL.LU.64 R20, [R1+0xed8] ;  /* 0x000ed80001147983 */ /* 0x000f220000300a00 */
[----:B-----5:R-:W-:Y:S01]  /*29c20*/  HMMA.16816.F32 R16, R24, R4, R16 ;  /* 0x000000041810723c */ /* 0x020fe20000001810 */
[----:B----4-:R-:W-:-:S02]  /*29c30*/  F2FP.F16.E4M3.UNPACK_B R2, R20.H1 ;  /* 0x00000014ff02723e */ /* 0x010fc400030006ff */
[----:B------:R-:W-:-:S04]  /*29c40*/  F2FP.F16.E4M3.UNPACK_B R3, R21.H1 ;  /* 0x00000015ff03723e */ /* 0x000fc800030006ff */
[----:B--2---:R-:W-:Y:S02]  /*29c50*/  F2FP.F16.E4M3.UNPACK_B R4, R22.H1 ;  /* 0x00000016ff04723e */ /* 0x004fe400030006ff */
[----:B------:R-:W-:Y:S01]  /*29c60*/  F2FP.F16.E4M3.UNPACK_B R5, R23.H1 ;  /* 0x00000017ff05723e */ /* 0x000fe200030006ff */
[C---:B---3--:R-:W-:Y:S06]  /*29c70*/  HMMA.16816.F32 R12, R24.reuse, R2, R12 ;  /* 0x00000002180c723c */ /* 0x048fec000000180c */
[----:B------:R-:W-:Y:S07]  /*29c80*/  HMMA.16816.F32 R8, R24, R4, R8 ;  /* 0x000000041808723c */ /* 0x000fee0000001808 */
[----:B------:R-:W-:Y:S04]  /*29c90*/  STL.64 [R1+0x250], R16 ;  /* 0x0002501001007387 */ /* 0x000fe80000100a00 */
[----:B------:R-:W-:Y:S06]  /*29ca0*/  STL.64 [R1+0x258], R18 ;  /* 0x0002581201007387 */ /* 0x000fec0000100a00 */
[----:B------:R-:W-:Y:S04]  /*29cb0*/  STL.64 [R1+0x220], R12 ;  /* 0x0002200c01007387 */ /* 0x000fe80000100a00 */
[----:B------:R-:W-:Y:S04]  /*29cc0*/  STL.64 [R1+0x228], R14 ;  /* 0x0002280e01007387 */ /* 0x000fe80000100a00 */
[----:B------:R-:W-:Y:S04]  /*29cd0*/  STL.64 [R1+0x1c0], R8 ;  /* 0x0001c00801007387 */ /* 0x000fe80000100a00 */
[----:B------:R-:W-:Y:S04]  /*29ce0*/  STL.64 [R1+0x1c8], R10 ;  /* 0x0001c80a01007387 */ /* 0x000fe80000100a00 */
[----:B------:R-:W2:Y:S01]  /*29cf0*/  LDL.LU R24, [R1+0x5f0] ;  /* 0x0005f00001187983 */ /* 0x000ea20000300800 */
[----:B------:R-:W-:-:S03]  /*29d00*/  IADD3 R0, P2, R0, UR7, RZ ;  /* 0x0000000700007c10 */ /* 0x000fc6000ff5e0ff */
[----:B--2---:R0:W-:Y:S04]  /*29d10*/  STL [R1+0xed0], R24 ;  /* 0x000ed01801007387 */ /* 0x0041e80000100800 */
[----:B0-----:R-:W2:Y:S04]  /*29d20*/  LDL.LU R24, [R1+0x5f8] ;  /* 0x0005f80001187983 */ /* 0x001ea80000300800 */
[----:B------:R-:W-:Y:S01]  /*29d30*/  STL [R1+0x608], R0 ;  /* 0x0006080001007387 */ /* 0x000fe20000100800 */
[----:B------:R-:W-:-:S03]  /*29d40*/  UIADD3 UR4, UR4, 0x1, URZ ;  /* 0x0000000104047890 */ /* 0x000fc6000fffe03f */
        /* <DEDUP_REMOVED lines=26> */
[----:B------:R-:W-:-:S03]  /*29ef0*/  ISETP.NE.U32.AND P0, PT, R6, UR4, PT ;  /* 0x0000000406007c0c */ /* 0x000fc6000bf05070 */
[----:B------:R-:W5:Y:S04]  /*29f00*/  LDL.LU R29, [R1+0x620] ;  /* 0x00062000011d7983 */ /* 0x000f680000300800 */
[----:B------:R-:W5:Y:S04]  /*29f10*/  LDL.LU R6, [R1+0xd68] ;  /* 0x000d680001067983 */ /* 0x000f680000300800 */
[----:B------:R-:W5:Y:S04]  /*29f20*/  LDL.LU R7, [R1+0x61c] ;  /* 0x00061c0001077983 */ /* 0x000f680000300800 */
[----:B------:R-:W5:Y:S01]  /*29f30*/  LDL.LU R0, [R1+0xd60] ;  /* 0x000d600001007983 */ /* 0x000f620000300800 */
[----:B--2---:R-:W-:-:S05]  /*29f40*/  IADD3 R24, P1, R24, UR7, RZ ;  /* 0x0000000718187c10 */ /* 0x004fca000ff3e0ff */
[----:B------:R0:W-:Y:S04]  /*29f50*/  STL [R1+0x600], R24 ;  /* 0x0006001801007387 */ /* 0x0001e80000100800 */
[----:B0-----:R-:W2:Y:S02]  /*29f60*/  LDL.LU R24, [R1+0xed4] ;  /* 0x000ed40001187983 */ /* 0x001ea40000300800 */
[----:B--2---:R-:W-:-:S05]  /*29f70*/  IADD3 R24, P4, R24, UR7, RZ ;  /* 0x0000000718187c10 */ /* 0x004fca000ff9e0ff */
[----:B------:R0:W-:Y:S04]  /*29f80*/  STL [R1+0x5f8], R24 ;  /* 0x0005f81801007387 */ /* 0x0001e80000100800 */
[----:B0-----:R-:W2:Y:S01]  /*29f90*/  LDL.LU R24, [R1+0xed0] ;  /* 0x000ed00001187983 */ /* 0x001ea20000300800 */
[----:B---3--:R-:W-:Y:S02]  /*29fa0*/  IADD3 R25, P5, R25, UR7, RZ ;  /* 0x0000000719197c10 */ /* 0x008fe4000ffbe0ff */
[----:B----4-:R-:W-:Y:S02]  /*29fb0*/  IADD3 R26, P3, R26, UR7, RZ ;  /* 0x000000071a1a7c10 */ /* 0x010fe4000ff7e0ff */
[----:B-----5:R-:W-:Y:S02]  /*29fc0*/  IADD3.X R27, R27, UR12, RZ, P2, !PT ;  /* 0x0000000c1b1b7c10 */ /* 0x020fe400097fe4ff */
[----:B------:R-:W-:-:S02]  /*29fd0*/  IADD3 R4, P2, R4, UR7, RZ ;  /* 0x0000000704047c10 */ /* 0x000fc4000ff5e0ff */
[----:B------:R-:W-:Y:S02]  /*29fe0*/  IADD3.X R5, R5, UR12, RZ, P1, !PT ;  /* 0x0000000c05057c10 */ /* 0x000fe40008ffe4ff */
[----:B------:R-:W-:Y:S02]  /*29ff0*/  IADD3 R2, P1, R2, UR8, RZ ;  /* 0x0000000802027c10 */ /* 0x000fe4000ff3e0ff */
[----:B------:R-:W-:Y:S02]  /*2a000*/  IADD3.X R3, R3, UR12, RZ, P4, !PT ;  /* 0x0000000c03037c10 */ /* 0x000fe4000a7fe4ff */
[----:B------:R-:W-:Y:S02]  /*2a010*/  IADD3 R23, P4, R23, UR8, RZ ;  /* 0x0000000817177c10 */ /* 0x000fe4000ff9e0ff */
[----:B------:R-:W-:Y:S02]  /*2a020*/  IADD3.X R20, R20, UR12, RZ, P5, !PT ;  /* 0x0000000c14147c10 */ /* 0x000fe4000affe4ff */
        /* <DEDUP_REMOVED lines=12> */
[----:B--2---:R-:W-:-:S05]  /*2a0f0*/  IADD3 R24, P6, R24, UR7, RZ ;  /* 0x0000000718187c10 */ /* 0x004fca000ffde0ff */
[----:B------:R0:W-:Y:S04]  /*2a100*/  STL [R1+0x5f0], R24 ;  /* 0x0005f01801007387 */ /* 0x0001e80000100800 */
[----:B------:R-:W-:Y:S04]  /*2a110*/  STL [R1+0x5e8], R25 ;  /* 0x0005e81901007387 */ /* 0x000fe80000100800 */
[----:B------:R-:W-:Y:S04]  /*2a120*/  STL [R1+0x5e0], R26 ;  /* 0x0005e01a01007387 */ /* 0x000fe80000100800 */
[----:B------:R-:W-:Y:S04]  /*2a130*/  STL [R1+0x604], R27 ;  /* 0x0006041b01007387 */ /* 0x000fe80000100800 */
[----:B------:R-:W-:Y:S01]  /*2a140*/  STL [R1+0x5d8], R4 ;  /* 0x0005d80401007387 */ /* 0x000fe20000100800 */
[----:B------:R-:W-:-:S03]  /*2a150*/  IADD3.X R22, R22, UR12, RZ, P6, !PT ;  /* 0x0000000c16167c10 */ /* 0x000fc6000b7fe4ff */
[----:B------:R-:W-:Y:S01]  /*2a160*/  STL [R1+0x5fc], R5 ;  /* 0x0005fc0501007387 */ /* 0x000fe20000100800 */
[----:B------:R-:W-:-:S03]  /*2a170*/  IADD3 R21, P6, R21, UR8, RZ ;  /* 0x0000000815157c10 */ /* 0x000fc6000ffde0ff */
        /* <DEDUP_REMOVED lines=22> */
[----:B0-----:R-:W2:Y:S01]  /*2a2e0*/  LDL.LU R24, [R1+0x614] ;  /* 0x0006140001187983 */ /* 0x001ea20000300800 */
[----:B------:R-:W-:-:S02]  /*2a2f0*/  IADD3 R6, P3, R6, UR8, RZ ;  /* 0x0000000806067c10 */ /* 0x000fc4000ff7e0ff */
[----:B------:R-:W-:-:S03]  /*2a300*/  IADD3.X R7, R7, UR13, RZ, P2, !PT ;  /* 0x0000000d07077c10 */ /* 0x000fc600097fe4ff */
[----:B------:R-:W-:Y:S04]  /*2a310*/  STL [R1+0xd68], R6 ;  /* 0x000d680601007387 */ /* 0x000fe80000100800 */
[----:B--2---:R0:W-:Y:S04]  /*2a320*/  STL [R1+0xec8], R24 ;  /* 0x000ec81801007387 */ /* 0x0041e80000100800 */
[----:B------:R-:W-:Y:S04]  /*2a330*/  STL [R1+0x61c], R7 ;  /* 0x00061c0701007387 */ /* 0x000fe80000100800 */
[----:B0-----:R-:W2:Y:S01]  /*2a340*/  LDL.LU R24, [R1+0xd58] ;  /* 0x000d580001187983 */ /* 0x001ea20000300800 */
[----:B------:R-:W-:-:S05]  /*2a350*/  IADD3 R0, P2, R0, UR8, RZ ;  /* 0x0000000800007c10 */ /* 0x000fca000ff5e0ff */
[----:B------:R-:W-:Y:S04]  /*2a360*/  STL [R1+0xd60], R0 ;  /* 0x000d600001007387 */ /* 0x000fe80000100800 */
[----:B--2---:R0:W-:Y:S04]  /*2a370*/  STL [R1+0xecc], R24 ;  /* 0x000ecc1801007387 */ /* 0x0041e80000100800 */
[----:B0-----:R-:W2:Y:S04]  /*2a380*/  LDL.LU R24, [R1+0x618] ;  /* 0x0006180001187983 */ /* 0x001ea80000300800 */
[----:B------:R-:W3:Y:S04]  /*2a390*/  LDL.LU R25, [R1+0xd50] ;  /* 0x000d500001197983 */ /* 0x000ee80000300800 */
[----:B------:R-:W4:Y:S04]  /*2a3a0*/  LDL.LU R26, [R1+0xd74] ;  /* 0x000d7400011a7983 */ /* 0x000f280000300800 */
[----:B------:R-:W5:Y:S04]  /*2a3b0*/  LDL.LU R27, [R1+0xd48] ;  /* 0x000d4800011b7983 */ /* 0x000f680000300800 */
[----:B------:R-:W3:Y:S04]  /*2a3c0*/  LDL.LU R4, [R1+0xd6c] ;  /* 0x000d6c0001047983 */ /* 0x000ee80000300800 */
        /* <DEDUP_REMOVED lines=23> */
[----:B------:R-:W3:Y:S01]  /*2a540*/  LDL.LU R0, [R1+0xd0c] ;  /* 0x000d0c0001007983 */ /* 0x000ee20000300800 */
[----:B--2---:R-:W-:-:S05]  /*2a550*/  IADD3.X R24, R24, UR13, RZ, P1, !PT ;  /* 0x0000000d18187c10 */ /* 0x004fca0008ffe4ff */
[----:B------:R0:W-:Y:S04]  /*2a560*/  STL [R1+0x618], R24 ;  /* 0x0006181801007387 */ /* 0x0001e80000100800 */
[----:B0-----:R-:W2:Y:S02]  /*2a570*/  LDL.LU R24, [R1+0xecc] ;  /* 0x000ecc0001187983 */ /* 0x001ea40000300800 */
[----:B--2---:R-:W-:-:S05]  /*2a580*/  IADD3 R24, P1, R24, UR8, RZ ;  /* 0x0000000818187c10 */ /* 0x004fca000ff3e0ff */
[----:B------:R0:W-:Y:S04]  /*2a590*/  STL [R1+0xd58], R24 ;  /* 0x000d581801007387 */ /* 0x0001e80000100800 */
[----:B0-----:R-:W2:Y:S01]  /*2a5a0*/  LDL.LU R24, [R1+0xec8] ;  /* 0x000ec80001187983 */ /* 0x001ea20000300800 */
[----:B----4-:R-:W-:Y:S02]  /*2a5b0*/  IADD3.X R26, R26, UR13, RZ, P6, !PT ;  /* 0x0000000d1a1a7c10 */ /* 0x010fe4000b7fe4ff */
[----:B-----5:R-:W-:Y:S02]  /*2a5c0*/  IADD3 R27, P6, R27, UR8, RZ ;  /* 0x000000081b1b7c10 */ /* 0x020fe4000ffde0ff */
[----:B---3--:R-:W-:Y:S02]  /*2a5d0*/  IADD3.X R4, R4, UR13, RZ, P5, !PT ;  /* 0x0000000d04047c10 */ /* 0x008fe4000affe4ff */
        /* <DEDUP_REMOVED lines=17> */
[----:B--2---:R-:W-:Y:S02]  /*2a6f0*/  IADD3.X R24, R24, UR13, RZ, P4, !PT ;  /* 0x0000000d18187c10 */ /* 0x004fe4000a7fe4ff */
[----:B------:R-:W-:-:S03]  /*2a700*/  IADD3 R25, P4, R25, UR8, RZ ;  /* 0x0000000819197c10 */ /* 0x000fc6000ff9e0ff */
[----:B------:R0:W-:Y:S04]  /*2a710*/  STL [R1+0x614], R24 ;  /* 0x0006141801007387 */ /* 0x0001e80000100800 */
        /* <DEDUP_REMOVED lines=29> */
[----:B0-----:R-:W2:Y:S01]  /*2a8f0*/  LDL.LU R24, [R1+0xcd8] ;  /* 0x000cd80001187983 */ /* 0x001ea20000300800 */
[----:B------:R-:W-:-:S02]  /*2a900*/  IADD3.X R6, R6, UR13, RZ, P6, !PT ;  /* 0x0000000d06067c10 */ /* 0x000fc4000b7fe4ff */
[----:B------:R-:W-:-:S03]  /*2a910*/  IADD3 R7, P6, R7, UR8, RZ ;  /* 0x0000000807077c10 */ /* 0x000fc6000ffde0ff */
[----:B------:R-:W-:Y:S04]  /*2a920*/  STL [R1+0xd14], R6 ;  /* 0x000d140601007387 */ /* 0x000fe80000100800 */
[----:B--2---:R0:W-:Y:S04]  /*2a930*/  STL [R1+0xec0], R24 ;  /* 0x000ec01801007387 */ /* 0x0041e80000100800 */
[----:B------:R-:W-:Y:S04]  /*2a940*/  STL [R1+0xce8], R7 ;  /* 0x000ce80701007387 */ /* 0x000fe80000100800 */
[----:B0-----:R-:W2:Y:S01]  /*2a950*/  LDL.LU R24, [R1+0xd04] ;  /* 0x000d040001187983 */ /* 0x001ea20000300800 */
[----:B------:R-:W-:-:S05]  /*2a960*/  IADD3.X R0, R0, UR13, RZ, P5, !PT ;  /* 0x0000000d00007c10 */ /* 0x000fca000affe4ff */
[----:B------:R-:W-:Y:S04]  /*2a970*/  STL [R1+0xd0c], R0 ;  /* 0x000d0c0001007387 */ /* 0x000fe80000100800 */
        /* <DEDUP_REMOVED lines=30> */
[----:B--2---:R-:W-:-:S05]  /*2ab60*/  IADD3 R24, P5, R24, UR8, RZ ;  /* 0x0000000818187c10 */ /* 0x004fca000ffbe0ff */
[----:B------:R0:W-:Y:S04]  /*2ab70*/  STL [R1+0xce0], R24 ;  /* 0x000ce01801007387 */ /* 0x0001e80000100800 */
[----:B0-----:R-:W2:Y:S02]  /*2ab80*/  LDL.LU R24, [R1+0xec4] ;  /* 0x000ec40001187983 */ /* 0x001ea40000300800 */
[----:B--2---:R-:W-:-:S05]  /*2ab90*/  IADD3.X R24, R24, UR13, RZ, P3, !PT ;  /* 0x0000000d18187c10 */ /* 0x004fca0009ffe4ff */
[----:B------:R0:W-:Y:S04]  /*2aba0*/  STL [R1+0xd04], R24 ;  /* 0x000d041801007387 */ /* 0x0001e80000100800 */
[----:B0-----:R-:W2:Y:S01]  /*2abb0*/  LDL.LU R24, [R1+0xec0] ;  /* 0x000ec00001187983 */ /* 0x001ea20000300800 */
[----:B---3--:R-:W-:Y:S02]  /*2abc0*/  IADD3.X R25, R25, UR13, RZ, P2, !PT ;  /* 0x0000000d19197c10 */ /* 0x008fe400097fe4ff */
        /* <DEDUP_REMOVED lines=1378> */
[----:B------:R-:W-:-:S02]  /*301f0*/  IADD3.X R29, R29, UR13, RZ, P4, !PT ;  /* 0x0000000d1d1d7c10 */ /* 0x000fc4000a7fe4ff */
[----:B------:R-:W-:Y:S02]  /*30200*/  IADD3.X R6, R6, UR13, RZ, P6, !PT ;  /* 0x0000000d06067c10 */ /* 0x000fe4000b7fe4ff */
[----:B------:R-:W-:Y:S02]  /*30210*/  IADD3.X R0, R0, UR12, RZ, P3, !PT ;  /* 0x0000000c00007c10 */ /* 0x000fe40009ffe4ff */
[----:B------:R-:W-:Y:S02]  /*30220*/  IADD3.X R7, R7, UR13, RZ, P5, !PT ;  /* 0x0000000d07077c10 */ /* 0x000fe4000affe4ff */
[----:B--2---:R-:W-:-:S05]  /*30230*/  IADD3 R24, P2, R24, UR8, RZ ;  /* 0x0000000818187c10 */ /* 0x004fca000ff5e0ff */
[----:B------:R0:W-:Y:S04]  /*30240*/  STL [R1+0xdd8], R24 ;  /* 0x000dd81801007387 */ /* 0x0001e80000100800 */
[----:B------:R0:W-:Y:S04]  /*30250*/  STL [R1+0x640], R25 ;  /* 0x0006401901007387 */ /* 0x0001e80000100800 */
[----:B------:R0:W-:Y:S04]  /*30260*/  STL [R1+0xde0], R26 ;  /* 0x000de01a01007387 */ /* 0x0001e80000100800 */
[----:B------:R0:W-:Y:S04]  /*30270*/  STL [R1+0x63c], R27 ;  /* 0x00063c1b01007387 */ /* 0x0001e80000100800 */
[----:B------:R0:W-:Y:S04]  /*30280*/  STL [R1+0xde8], R4 ;  /* 0x000de80401007387 */ /* 0x0001e80000100800 */
[----:B------:R0:W-:Y:S04]  /*30290*/  STL [R1+0x638], R5 ;  /* 0x0006380501007387 */ /* 0x0001e80000100800 */
[----:B------:R0:W-:Y:S01]  /*302a0*/  STL [R1+0xdf0], R2 ;  /* 0x000df00201007387 */ /* 0x0001e20000100800 */
[----:B------:R-:W-:-:S03]  /*302b0*/  IADD3.X R20, R20, UR13, RZ, P2, !PT ;  /* 0x0000000d14147c10 */ /* 0x000fc600097fe4ff */
[----:B------:R0:W-:Y:S01]  /*302c0*/  STL [R1+0x634], R3 ;  /* 0x0006340301007387 */ /* 0x0001e20000100800 */
[----:B------:R-:W-:-:S03]  /*302d0*/  IADD3 R19, P2, R19, UR8, RZ ;  /* 0x0000000813137c10 */ /* 0x000fc6000ff5e0ff */
[----:B------:R0:W-:Y:S04]  /*302e0*/  STL [R1+0xe0c], R23 ;  /* 0x000e0c1701007387 */ /* 0x0001e80000100800 */
        /* <DEDUP_REMOVED lines=21> */
[----:B------:R-:W-:Y:S05]  /*30440*/  @P0 BRA `(.L_x_2) ;  /* 0xfffffe9c00980947 */ /* 0x000fea000383ffff */
.L_x_1:
[----:B0-----:R-:W2:Y:S01]  /*30450*/  LDL.LU R29, [R1+0x210] ;  /* 0x00021000011d7983 */ /* 0x001ea20000300800 */
[----:B------:R-:W-:Y:S01]  /*30460*/  ULDC.64 UR4, c[0x0][0x228] ;  /* 0x00008a0000047ab9 */ /* 0x000fe20000000a00 */
[----:B------:R-:W-:Y:S01]  /*30470*/  ULDC UR6, c[0x0][0x22c] ;  /* 0x00008b0000067ab9 */ /* 0x000fe20000000800 */
[----:B------:R-:W-:Y:S01]  /*30480*/  ULDC UR8, c[0x0][0x22c] ;  /* 0x00008b0000087ab9 */ /* 0x000fe20000000800 */
[----:B------:R-:W-:Y:S01]  /*30490*/  ULDC UR12, c[0x0][0x22c] ;  /* 0x00008b00000c7ab9 */ /* 0x000fe20000000800 */
[----:B------:R-:W-:Y:S06]  /*304a0*/  BAR.SYNC.DEFER_BLOCKING 0x0 ;  /* 0x0000000000007b1d */ /* 0x000fec0000010000 */
[----:B--2---:R0:W-:Y:S04]  /*304b0*/  STL [R1+0xf58], R29 ;  /* 0x000f581d01007387 */ /* 0x0041e80000100800 */
[----:B0-----:R-:W2:Y:S04]  /*304c0*/  LDL.LU R29, [R1+0x2a8] ;  /* 0x0002a800011d7983 */ /* 0x001ea80000300800 */
[----:B--2---:R0:W-:Y:S04]  /*304d0*/  STL [R1+0xf5c], R29 ;  /* 0x000f5c1d01007387 */ /* 0x0041e80000100800 */
[----:B0-----:R-:W2:Y:S04]  /*304e0*/  LDL.LU R29, [R1+0x2a4] ;  /* 0x0002a400011d7983 */ /* 0x001ea80000300800 */
[----:B--2---:R0:W-:Y:S04]  /*304f0*/  STL [R1+0xf64], R29 ;  /* 0x000f641d01007387 */ /* 0x0041e80000100800 */
[----:B0-----:R-:W2:Y:S04]  /*30500*/  LDL.LU R29, [R1+0x2bc] ;  /* 0x0002bc00011d7983 */ /* 0x001ea80000300800 */
[----:B--2---:R0:W-:Y:S04]  /*30510*/  STL [R1+0xf6c], R29 ;  /* 0x000f6c1d01007387 */ /* 0x0041e80000100800 */
[----:B0-----:R-:W2:Y:S04]  /*30520*/  LDL.LU R29, [R1+0x2b4] ;  /* 0x0002b400011d7983 */ /* 0x001ea80000300800 */
[----:B------:R-:W3:Y:S04]  /*30530*/  LDL.LU R28, [R1+0x214] ;  /* 0x00021400011c7983 */ /* 0x000ee80000300800 */
[----:B---3--:R0:W-:Y:S04]  /*30540*/  STL [R1+0xf60], R28 ;  /* 0x000f601c01007387 */ /* 0x0081e80000100800 */
[----:B0-----:R-:W3:Y:S04]  /*30550*/  LDL.LU R28, [R1+0x2a0] ;  /* 0x0002a000011c7983 */ /* 0x001ee80000300800 */
[----:B---3--:R0:W-:Y:S04]  /*30560*/  STL [R1+0xf68], R28 ;  /* 0x000f681c01007387 */ /* 0x0081e80000100800 */
[----:B0-----:R-:W3:Y:S04]  /*30570*/  LDL.LU R28, [R1+0x2b8] ;  /* 0x0002b800011c7983 */ /* 0x001ee80000300800 */
[----:B---3--:R0:W-:Y:S04]  /*30580*/  STL [R1+0xf70], R28 ;  /* 0x000f701c01007387 */ /* 0x0081e80000100800 */
[----:B0-----:R-:W2:Y:S04]  /*30590*/  LDL.LU R28, [R1+0x2b0] ;  /* 0x0002b000011c7983 */ /* 0x001ea80000300800 */
[----:B------:R-:W3:Y:S04]  /*305a0*/  LDL.LU R27, [R1+0x218] ;  /* 0x00021800011b7983 */ /* 0x000ee80000300800 */
[----:B------:R-:W3:Y:S04]  /*305b0*/  LDL.LU R26, [R1+0x21c] ;  /* 0x00021c00011a7983 */ /* 0x000ee80000300800 */
[----:B------:R-:W4:Y:S04]  /*305c0*/  LDL.LU R25, [R1+0x1e0] ;  /* 0x0001e00001197983 */ /* 0x000f280000300800 */
        /* <DEDUP_REMOVED lines=22> */
[----:B-1----:R-:W5:Y:S04]  /*30730*/  LDL.LU R0, [R1+0x13c] ;  /* 0x00013c0001007983 */ /* 0x002f680000300800 */
[----:B------:R0:W-:Y:S04]  /*30740*/  STL [R1+0xea8], R15 ;  /* 0x000ea80f01007387 */ /* 0x0001e80000100800 */
[----:B0-----:R-:W3:Y:S01]  /*30750*/  LDL.LU R15, [R1+0x2ac] ;  /* 0x0002ac00010f7983 */ /* 0x001ee20000300800 */
[----:B--2---:R-:W-:-:S03]  /*30760*/  F2FP.SATFINITE.E4M3.F32.PACK_AB_MERGE_C R29, R29, R28, RZ ;  /* 0x0000001c1d1d723e */ /* 0x004fc600048070ff */
[----:B------:R-:W2:Y:S04]  /*30770*/  LDL.LU R28, [R1+0xf70] ;  /* 0x000f7000011c7983 */ /* 0x000ea80000300800 */
[----:B------:R0:W-:Y:S04]  /*30780*/  STL [R1+0x38], R29 ;  /* 0x0000381d01007387 */ /* 0x0001e80000100800 */
[----:B0-----:R-:W2:Y:S02]  /*30790*/  LDL.LU R29, [R1+0xf6c] ;  /* 0x000f6c00011d7983 */ /* 0x001ea40000300800 */
[----:B--2---:R-:W-:-:S02]  /*307a0*/  F2FP.SATFINITE.E4M3.F32.PACK_AB_MERGE_C R29, R29, R28, RZ ;  /* 0x0000001c1d1d723e */ /* 0x004fc400048070ff */
[----:B------:R-:W2:Y:S04]  /*307b0*/  LDL.LU R28, [R1+0xf68] ;  /* 0x000f6800011c7983 */ /* 0x000ea80000300800 */
[----:B------:R0:W-:Y:S04]  /*307c0*/  STL [R1+0x68], R29 ;  /* 0x0000681d01007387 */ /* 0x0001e80000100800 */
[----:B0-----:R-:W2:Y:S02]  /*307d0*/  LDL.LU R29, [R1+0xf64] ;  /* 0x000f6400011d7983 */ /* 0x001ea40000300800 */
[----:B--2---:R-:W-:-:S02]  /*307e0*/  F2FP.SATFINITE.E4M3.F32.PACK_AB_MERGE_C R29, R29, R28, RZ ;  /* 0x0000001c1d1d723e */ /* 0x004fc400048070ff */
[----:B------:R-:W2:Y:S04]  /*307f0*/  LDL.LU R28, [R1+0xf60] ;  /* 0x000f6000011c7983 */ /* 0x000ea80000300800 */
[----:B------:R0:W-:Y:S04]  /*30800*/  STL [R1+0x10], R29 ;  /* 0x0000101d01007387 */ /* 0x0001e80000100800 */
[----:B0-----:R-:W3:Y:S02]  /*30810*/  LDL.LU R29, [R1+0xf5c] ;  /* 0x000f5c00011d7983 */ /* 0x001ee40000300800 */
[----:B---3--:R-:W-:-:S02]  /*30820*/  F2FP.SATFINITE.E4M3.F32.PACK_AB_MERGE_C R15, R15, R29, RZ ;  /* 0x0000001d0f0f723e */ /* 0x008fc400048070ff */
[----:B------:R-:W2:Y:S01]  /*30830*/  LDL.LU R29, [R1+0xf58] ;  /* 0x000f5800011d7983 */ /* 0x000ea20000300800 */
[----:B------:R-:W-:Y:S02]  /*30840*/  F2FP.SATFINITE.E4M3.F32.PACK_AB_MERGE_C R26, R26, R27, RZ ;  /* 0x0000001b1a1a723e */ /* 0x000fe400048070ff */
[----:B----4-:R-:W-:Y:S01]  /*30850*/  F2FP.SATFINITE.E4M3.F32.PACK_AB_MERGE_C R24, R24, R25, RZ ;  /* 0x000000191818723e */ /* 0x010fe200048070ff */
[----:B------:R2:W-:Y:S01]  /*30860*/  STL [R1+0x64], R15 ;  /* 0x0000640f01007387 */ /* 0x0005e20000100800 */
[----:B-----5:R-:W-:Y:S02]  /*30870*/  F2FP.SATFINITE.E4M3.F32.PACK_AB_MERGE_C R25, R20, R21, RZ ;  /* 0x000000151419723e */ /* 0x020fe400048070ff */
[----:B------:R-:W-:Y:S02]  /*30880*/  F2FP.SATFINITE.E4M3.F32.PACK_AB_MERGE_C R13, R13, R14, RZ ;  /* 0x0000000e0d0d723e */ /* 0x000fe400048070ff */
[----:B------:R-:W-:Y:S02]  /*30890*/  F2FP.SATFINITE.E4M3.F32.PACK_AB_MERGE_C R7, R7, R8, RZ ;  /* 0x000000080707723e */ /* 0x000fe400048070ff */
[----:B------:R-:W-:-:S02]  /*308a0*/  F2FP.SATFINITE.E4M3.F32.PACK_AB_MERGE_C R5, R5, R6, RZ ;  /* 0x000000060505723e */ /* 0x000fc400048070ff */
[----:B--2---:R-:W-:Y:S02]  /*308b0*/  F2FP.SATFINITE.E4M3.F32.PACK_AB_MERGE_C R15, R28, R29, RZ ;  /* 0x0000001d1c0f723e */ /* 0x004fe400048070ff */
[----:B------:R-:W-:-:S03]  /*308c0*/  F2FP.SATFINITE.E4M3.F32.PACK_AB_MERGE_C R29, R0, R2, RZ ;  /* 0x00000002001d723e */ /* 0x000fc600048070ff */
[----:B------:R0:W-:Y:S04]  /*308d0*/  STL [R1+0x4], R15 ;  /* 0x0000040f01007387 */ /* 0x0001e80000100800 */
[----:B------:R-:W-:Y:S04]  /*308e0*/  STL [R1+0x60], R26 ;  /* 0x0000601a01007387 */ /* 0x000fe80000100800 */
[----:B------:R1:W-:Y:S01]  /*308f0*/  STL [R1+0x1e0], R24 ;  /* 0x0001e01801007387 */ /* 0x0003e20000100800 */
[----:B0-----:R-:W-:-:S03]  /*30900*/  F2FP.SATFINITE.E4M3.F32.PACK_AB_MERGE_C R15, R22, R23, RZ ;  /* 0x00000017160f723e */ /* 0x001fc600048070ff */
[----:B------:R-:W-:Y:S01]  /*30910*/  STL [R1+0xec4], R25 ;  /* 0x000ec41901007387 */ /* 0x000fe20000100800 */
[----:B------:R-:W-:Y:S02]  /*30920*/  F2FP.SATFINITE.E4M3.F32.PACK_AB_MERGE_C R23, R11, R12, RZ ;  /* 0x0000000c0b17723e */ /* 0x000fe400048070ff */
[----:B------:R-:W-:Y:S01]  /*30930*/  F2FP.SATFINITE.E4M3.F32.PACK_AB_MERGE_C R22, R3, R4, RZ ;  /* 0x000000040316723e */ /* 0x000fe200048070ff */
[----:B------:R0:W-:Y:S01]  /*30940*/  STL [R1+0x1e4], R15 ;  /* 0x0001e40f01007387 */ /* 0x0001e20000100800 */
[----:B-1----:R-:W-:-:S05]  /*30950*/  F2FP.SATFINITE.E4M3.F32.PACK_AB_MERGE_C R24, R16, R17, RZ ;  /* 0x000000111018723e */ /* 0x002fca00048070ff */
[----:B------:R-:W-:Y:S01]  /*30960*/  STL [R1+0xec8], R24 ;  /* 0x000ec81801007387 */ /* 0x000fe20000100800 */
[----:B0-----:R-:W-:-:S05]  /*30970*/  F2FP.SATFINITE.E4M3.F32.PACK_AB_MERGE_C R15, R18, R19, RZ ;  /* 0x00000013120f723e */ /* 0x001fca00048070ff */
[----:B------:R0:W-:Y:S04]  /*30980*/  STL [R1+0x5c], R15 ;  /* 0x00005c0f01007387 */ /* 0x0001e80000100800 */
[----:B------:R-:W-:Y:S04]  /*30990*/  STL [R1+0xecc], R23 ;  /* 0x000ecc1701007387 */ /* 0x000fe80000100800 */
[----:B------:R-:W-:Y:S01]  /*309a0*/  STL [R1+0x58], R13 ;  /* 0x0000580d01007387 */ /* 0x000fe20000100800 */
[----:B0-----:R-:W-:-:S05]  /*309b0*/  F2FP.SATFINITE.E4M3.F32.PACK_AB_MERGE_C R15, R9, R10, RZ ;  /* 0x0000000a090f723e */ /* 0x001fca00048070ff */
[----:B------:R-:W-:Y:S04]  /*309c0*/  STL [R1+0xeac], R15 ;  /* 0x000eac0f01007387 */ /* 0x000fe80000100800 */
[----:B------:R-:W-:Y:S04]  /*309d0*/  STL [R1+0x1ac], R7 ;  /* 0x0001ac0701007387 */ /* 0x000fe80000100800 */
[----:B------:R-:W-:Y:S04]  /*309e0*/  STL [R1+0xed0], R22 ;  /* 0x000ed01601007387 */ /* 0x000fe80000100800 */
[----:B------:R-:W-:Y:S04]  /*309f0*/  STL [R1+0x1b0], R5 ;  /* 0x0001b00501007387 */ /* 0x000fe80000100800 */
[----:B------:R-:W2:Y:S04]  /*30a00*/  LDL.LU R20, [R1+0x114] ;  /* 0x0001140001147983 */ /* 0x000ea80000300800 */
[----:B------:R-:W3:Y:S04]  /*30a10*/  LDL.LU R19, [R1+0x104] ;  /* 0x0001040001137983 */ /* 0x000ee80000300800 */
[----:B---3--:R0:W-:Y:S04]  /*30a20*/  STL [R1+0xf4c], R19 ;  /* 0x000f4c1301007387 */ /* 0x0081e80000100800 */
[----:B0-----:R-:W3:Y:S04]  /*30a30*/  LDL.LU R19, [R1+0x11c] ;  /* 0x00011c0001137983 */ /* 0x001ee80000300800 */
[----:B---3--:R0:W-:Y:S04]  /*30a40*/  STL [R1+0xf54], R19 ;  /* 0x000f541301007387 */ /* 0x0081e80000100800 */
[----:B0-----:R-:W2:Y:S04]  /*30a50*/  LDL.LU R19, [R1+0x110] ;  /* 0x0001100001137983 */ /* 0x001ea80000300800 */
[----:B------:R-:W3:Y:S04]  /*30a60*/  LDL.LU R18, [R1+0xc4] ;  /* 0x0000c40001127983 */ /* 0x000ee80000300800 */
[----:B---3--:R0:W-:Y:S04]  /*30a70*/  STL [R1+0xf30], R18 ;  /* 0x000f301201007387 */ /* 0x0081e80000100800 */
[----:B0-----:R-:W3:Y:S04]  /*30a80*/  LDL.LU R18, [R1+0xfc] ;  /* 0x0000fc0001127983 */ /* 0x001ee80000300800 */
        /* <DEDUP_REMOVED lines=8> */
[----:B------:R-:W4:Y:S04]  /*30b10*/  LDL.LU R14, [R1+0xb4] ;  /* 0x0000b400010e7983 */ /* 0x000f280000300800 */
[----:B----4-:R0:W-:Y:S04]  /*30b20*/  STL [R1+0xf24], R14 ;  /* 0x000f240e01007387 */ /* 0x0101e80000100800 */
[----:B0-----:R-:W4:Y:S04]  /*30b30*/  LDL.LU R14, [R1+0xcc] ;  /* 0x0000cc00010e7983 */ /* 0x001f280000300800 */
        /* <DEDUP_REMOVED lines=8> */
[----:B------:R-:W5:Y:S04]  /*30bc0*/  LDL.LU R11, [R1+0xd4] ;  /* 0x0000d400010b7983 */ /* 0x000f680000300800 */
[----:B-----5:R0:W-:Y:S04]  /*30bd0*/  STL [R1+0xf1c], R11 ;  /* 0x000f1c0b01007387 */ /* 0x0201e80000100800 */
[----:B0-----:R-:W5:Y:S04]  /*30be0*/  LDL.LU R11, [R1+0xb8] ;  /* 0x0000b800010b7983 */ /* 0x001f680000300800 */
[----:B-----5:R0:W-:Y:S04]  /*30bf0*/  STL [R1+0xf20], R11 ;  /* 0x000f200b01007387 */ /* 0x0201e80000100800 */
[----:B0-----:R-:W5:Y:S01]  /*30c00*/  LDL.LU R11, [R1+0xb0] ;  /* 0x0000b000010b7983 */ /* 0x001f620000300800 */
[----:B--2---:R-:W-:-:S03]  /*30c10*/  F2FP.SATFINITE.E4M3.F32.PACK_AB_MERGE_C R20, R20, R19, RZ ;  /* 0x000000131414723e */ /* 0x004fc600048070ff */
[----:B-----5:R0:W-:Y:S04]  /*30c20*/  STL [R1+0xf28], R11 ;  /* 0x000f280b01007387 */ /* 0x0201e80000100800 */
[----:B0-----:R-:W2:Y:S04]  /*30c30*/  LDL.LU R11, [R1+0xc8] ;  /* 0x0000c800010b7983 */ /* 0x001ea80000300800 */
        /* <DEDUP_REMOVED lines=23> */
[----:B------:R0:W-:Y:S04]  /*30db0*/  STL [R1+0xeb0], R29 ;  /* 0x000eb01d01007387 */ /* 0x0001e80000100800 */
[----:B0-----:R-:W5:Y:S04]  /*30dc0*/  LDL.LU R29, [R1+0x120] ;  /* 0x00012000011d7983 */ /* 0x001f680000300800 */
[----:B------:R-:W3:Y:S04]  /*30dd0*/  LDL.LU R19, [R1+0xf54] ;  /* 0x000f540001137983 */ /* 0x000ee80000300800 */
[----:B------:R0:W-:Y:S04]  /*30de0*/  STL [R1+0xed4], R20 ;  /* 0x000ed41401007387 */ /* 0x0001e80000100800 */
[----:B0-----:R-:W5:Y:S01]  /*30df0*/  LDL.LU R20, [R1+0xdc] ;  /* 0x0000dc0001147983 */ /* 0x001f620000300800 */
[----:B---3--:R-:W-:-:S03]  /*30e00*/  F2FP.SATFINITE.E4M3.F32.PACK_AB_MERGE_C R19, R19, R18, RZ ;  /* 0x000000121313723e */ /* 0x008fc600048070ff */
[----:B------:R-:W3:Y:S04]  /*30e10*/  LDL.LU R18, [R1+0xf50] ;  /* 0x000f500001127983 */ /* 0x000ee80000300800 */
[----:B------:R0:W-:Y:S04]  /*30e20*/  STL [R1+0x34], R19 ;  /* 0x0000341301007387 */ /* 0x0001e80000100800 */
[----:B0-----:R-:W3:Y:S02]  /*30e30*/  LDL.LU R19, [R1+0xf4c] ;  /* 0x000f4c0001137983 */ /* 0x001ee40000300800 */
[----:B---3--:R-:W-:-:S02]  /*30e40*/  F2FP.SATFINITE.E4M3.F32.PACK_AB_MERGE_C R19, R19, R18, RZ ;  /* 0x000000121313723e */ /* 0x008fc400048070ff */
[----:B------:R-:W4:Y:S04]  /*30e50*/  LDL.LU R18, [R1+0xf48] ;  /* 0x000f480001127983 */ /* 0x000f280000300800 */
[----:B------:R0:W-:Y:S04]  /*30e60*/  STL [R1+0xed8], R19 ;  /* 0x000ed81301007387 */ /* 0x0001e80000100800 */
[----:B0-----:R-:W3:Y:S01]  /*30e70*/  LDL.LU R19, [R1+0xd8] ;  /* 0x0000d80001137983 */ /* 0x001ee20000300800 */
[----:B----4-:R-:W-:-:S03]  /*30e80*/  F2FP.SATFINITE.E4M3.F32.PACK_AB_MERGE_C R18, R18, R14, RZ ;  /* 0x0000000e1212723e */ /* 0x010fc600048070ff */
[----:B------:R-:W4:Y:S04]  /*30e90*/  LDL.LU R14, [R1+0xf44] ;  /* 0x000f4400010e7983 */ /* 0x000f280000300800 */
[----:B------:R0:W-:Y:S04]  /*30ea0*/  STL [R1+0x30], R18 ;  /* 0x0000301201007387 */ /* 0x0001e80000100800 */
[----:B0-----:R-:W4:Y:S02]  /*30eb0*/  LDL.LU R18, [R1+0xf40] ;  /* 0x000f400001127983 */ /* 0x001f240000300800 */
[----:B----4-:R-:W-:-:S02]  /*30ec0*/  F2FP.SATFINITE.E4M3.F32.PACK_AB_MERGE_C R18, R18, R14, RZ ;  /* 0x0000000e1212723e */ /* 0x010fc400048070ff */
        /* <DEDUP_REMOVED lines=8> */
[----:B------:R-:W2:Y:S04]  /*30f50*/  LDL.LU R14, [R1+0xf2c] ;  /* 0x000f2c00010e7983 */ /* 0x000ea80000300800 */
[----:B------:R0:W-:Y:S04]  /*30f60*/  STL [R1+0xedc], R18 ;  /* 0x000edc1201007387 */ /* 0x0001e80000100800 */
[----:B0-----:R-:W4:Y:S01]  /*30f70*/  LDL.LU R18, [R1+0xd0] ;  /* 0x0000d00001127983 */ /* 0x001f220000300800 */
        /* <DEDUP_REMOVED lines=9> */
[----:B------:R-:W4:Y:S01]  /*31010*/  LDL.LU R11, [R1+0xf1c] ;  /* 0x000f1c00010b7983 */ /* 0x000f220000300800 */
[----:B-----5:R-:W-:Y:S02]  /*31020*/  F2FP.SATFINITE.E4M3.F32.PACK_AB_MERGE_C R15, R23, R15, RZ ;  /* 0x0000000f170f723e */ /* 0x020fe400048070ff */
[----:B------:R-:W-:Y:S02]  /*31030*/  F2FP.SATFINITE.E4M3.F32.PACK_AB_MERGE_C R9, R9, R10, RZ ;  /* 0x0000000a0909723e */ /* 0x000fe400048070ff */
[----:B------:R-:W-:Y:S02]  /*31040*/  F2FP.SATFINITE.E4M3.F32.PACK_AB_MERGE_C R7, R7, R8, RZ ;  /* 0x000000080707723e */ /* 0x000fe400048070ff */
[----:B------:R-:W-:Y:S02]  /*31050*/  F2FP.SATFINITE.E4M3.F32.PACK_AB_MERGE_C R5, R5, R6, RZ ;  /* 0x000000060505723e */ /* 0x000fe400048070ff */
[----:B------:R-:W-:Y:S02]  /*31060*/  F2FP.SATFINITE.E4M3.F32.PACK_AB_MERGE_C R0, R0, R2, RZ ;  /* 0x000000020000723e */ /* 0x000fe400048070ff */
[----:B----4-:R-:W-:-:S05]  /*31070*/  F2FP.SATFINITE.E4M3.F32.PACK_AB_MERGE_C R11, R11, R18, RZ ;  /* 0x000000120b0b723e */ /* 0x010fca00048070ff */
[----:B------:R0:W-:Y:S04]  /*31080*/  STL [R1+0xee4], R11 ;  /* 0x000ee40b01007387 */ /* 0x0001e80000100800 */
[----:B------:R3:W-:Y:S01]  /*31090*/  STL [R1+0x24], R14 ;  /* 0x0000240e01007387 */ /* 0x0007e20000100800 */
[----:B0-----:R-:W-:Y:S02]  /*310a0*/  F2FP.SATFINITE.E4M3.F32.PACK_AB_MERGE_C R11, R22, R29, RZ ;  /* 0x0000001d160b723e */ /* 0x001fe400048070ff */
[----:B---3--:R-:W-:-:S05]  /*310b0*/  F2FP.SATFINITE.E4M3.F32.PACK_AB_MERGE_C R14, R20, R19, RZ ;  /* 0x00000013140e723e */ /* 0x008fca00048070ff */
[----:B------:R0:W-:Y:S04]  /*310c0*/  STL [R1+0x20], R14 ;  /* 0x0000200e01007387 */ /* 0x0001e80000100800 */
[----:B------:R1:W-:Y:S04]  /*310d0*/  STL [R1+0x150], R11 ;  /* 0x0001500b01007387 */ /* 0x0003e80000100800 */
[----:B------:R-:W-:Y:S01]  /*310e0*/  STL [R1+0x1a0], R15 ;  /* 0x0001a00f01007387 */ /* 0x000fe20000100800 */
[----:B0-----:R-:W-:Y:S02]  /*310f0*/  F2FP.SATFINITE.E4M3.F32.PACK_AB_MERGE_C R14, R25, R24, RZ ;  /* 0x00000018190e723e */ /* 0x001fe400048070ff */
[----:B-1----:R-:W-:-:S03]  /*31100*/  F2FP.SATFINITE.E4M3.F32.PACK_AB_MERGE_C R11, R27, R28, RZ ;  /* 0x0000001c1b0b723e */ /* 0x002fc600048070ff */
[----:B------:R-:W-:Y:S01]  /*31110*/  STL [R1+0x14], R14 ;  /* 0x0000140e01007387 */ /* 0x000fe20000100800 */
[----:B------:R-:W-:Y:S02]  /*31120*/  F2FP.SATFINITE.E4M3.F32.PACK_AB_MERGE_C R28, R21, R26, RZ ;  /* 0x0000001a151c723e */ /* 0x000fe400048070ff */
[----:B------:R-:W-:Y:S02]  /*31130*/  F2FP.SATFINITE.E4M3.F32.PACK_AB_MERGE_C R27, R12, R13, RZ ;  /* 0x0000000d0c1b723e */ /* 0x000fe400048070ff */
[----:B------:R-:W-:Y:S01]  /*31140*/  F2FP.SATFINITE.E4M3.F32.PACK_AB_MERGE_C R26, R3, R4, RZ ;  /* 0x00000004031a723e */ /* 0x000fe200048070ff */
[----:B------:R-:W-:Y:S04]  /*31150*/  STL [R1+0xeb4], R28 ;  /* 0x000eb41c01007387 */ /* 0x000fe80000100800 */
[----:B------:R0:W-:Y:S04]  /*31160*/  STL [R1+0x28], R11 ;  /* 0x0000280b01007387 */ /* 0x0001e80000100800 */
[----:B------:R-:W-:Y:S01]  /*31170*/  STL [R1+0xeb8], R27 ;  /* 0x000eb81b01007387 */ /* 0x000fe20000100800 */
[----:B0-----:R-:W-:-:S05]  /*31180*/  F2FP.SATFINITE.E4M3.F32.PACK_AB_MERGE_C R11, R16, R17, RZ ;  /* 0x00000011100b723e */ /* 0x001fca00048070ff */
[----:B------:R-:W-:Y:S04]  /*31190*/  STL [R1+0x1c], R11 ;  /* 0x00001c0b01007387 */ /* 0x000fe80000100800 */
[----:B------:R-:W-:Y:S04]  /*311a0*/  STL [R1+0x18], R9 ;  /* 0x0000180901007387 */ /* 0x000fe80000100800 */
[----:B------:R-:W-:Y:S04]  /*311b0*/  STL [R1+0x184], R7 ;  /* 0x0001840701007387 */ /* 0x000fe80000100800 */
[----:B------:R-:W-:Y:S04]  /*311c0*/  STL [R1+0xebc], R26 ;  /* 0x000ebc1a01007387 */ /* 0x000fe80000100800 */
[----:B------:R-:W-:Y:S04]  /*311d0*/  STL [R1+0x19c], R5 ;  /* 0x00019c0501007387 */ /* 0x000fe80000100800 */
[----:B------:R-:W2:Y:S04]  /*311e0*/  LDL.LU R21, [R1+0x1f4] ;  /* 0x0001f40001157983 */ /* 0x000ea80000300800 */
[----:B------:R-:W3:Y:S04]  /*311f0*/  LDL.LU R15, [R1+0x1fc] ;  /* 0x0001fc00010f7983 */ /* 0x000ee80000300800 */
[----:B------:R-:W-:Y:S04]  /*31200*/  STL [R1+0xc], R0 ;  /* 0x00000c0001007387 */ /* 0x000fe80000100800 */
[----:B---3--:R0:W-:Y:S04]  /*31210*/  STL [R1+0xf18], R15 ;  /* 0x000f180f01007387 */ /* 0x0081e80000100800 */
[----:B0-----:R-:W2:Y:S04]  /*31220*/  LDL.LU R15, [R1+0x1f0] ;  /* 0x0001f000010f7983 */ /* 0x001ea80000300800 */
[----:B------:R-:W3:Y:S04]  /*31230*/  LDL.LU R17, [R1+0x204] ;  /* 0x0002040001117983 */ /* 0x000ee80000300800 */
[----:B---3--:R0:W-:Y:S04]  /*31240*/  STL [R1+0xf14], R17 ;  /* 0x000f141101007387 */ /* 0x0081e80000100800 */
[----:B0-----:R-:W3:Y:S04]  /*31250*/  LDL.LU R17, [R1+0x1f8] ;  /* 0x0001f80001117983 */ /* 0x001ee80000300800 */
[----:B------:R-:W4:Y:S04]  /*31260*/  LDL.LU R5, [R1+0x20c] ;  /* 0x00020c0001057983 */ /* 0x000f280000300800 */
[----:B----4-:R0:W-:Y:S04]  /*31270*/  STL [R1+0xf10], R5 ;  /* 0x000f100501007387 */ /* 0x0101e80000100800 */
[----:B0-----:R-:W4:Y:S04]  /*31280*/  LDL.LU R5, [R1+0x200] ;  /* 0x0002000001057983 */ /* 0x001f280000300800 */
[----:B------:R-:W5:Y:S04]  /*31290*/  LDL.LU R3, [R1+0x244] ;  /* 0x0002440001037983 */ /* 0x000f680000300800 */
[----:B-----5:R0:W-:Y:S04]  /*312a0*/  STL [R1+0xefc], R3 ;  /* 0x000efc0301007387 */ /* 0x0201e80000100800 */
[----:B0-----:R-:W5:Y:S04]  /*312b0*/  LDL.LU R3, [R1+0x23c] ;  /* 0x00023c0001037983 */ /* 0x001f680000300800 */
[----:B-----5:R0:W-:Y:S04]  /*312c0*/  STL [R1+0xf04], R3 ;  /* 0x000f040301007387 */ /* 0x0201e80000100800 */
[----:B0-----:R-:W5:Y:S04]  /*312d0*/  LDL.LU R3, [R1+0x234] ;  /* 0x0002340001037983 */ /* 0x001f680000300800 */
[----:B-----5:R0:W-:Y:S04]  /*312e0*/  STL [R1+0xf0c], R3 ;  /* 0x000f0c0301007387 */ /* 0x0201e80000100800 */
[----:B0-----:R-:W5:Y:S04]  /*312f0*/  LDL.LU R3, [R1+0x208] ;  /* 0x0002080001037983 */ /* 0x001f680000300800 */
[----:B------:R-:W2:Y:S04]  /*31300*/  LDL.LU R0, [R1+0x24c] ;  /* 0x00024c0001007983 */ /* 0x000ea80000300800 */
        /* <DEDUP_REMOVED lines=15> */
[----:B------:R-:W2:Y:S01]  /*31400*/  LDL.LU R11, [R1+0x278] ;  /* 0x00027800010b7983 */ /* 0x000ea20000300800 */
[----:B------:R-:W-:-:S03]  /*31410*/  F2FP.SATFINITE.E4M3.F32.PACK_AB_MERGE_C R21, R21, R15, RZ ;  /* 0x0000000f1515723e */ /* 0x000fc600048070ff */
        /* <DEDUP_REMOVED lines=21> */
[----:B------:R-:W3:Y:S04]  /*31570*/  LDL.LU R15, [R1+0xf18] ;  /* 0x000f1800010f7983 */ /* 0x000ee80000300800 */
[----:B------:R0:W-:Y:S04]  /*31580*/  STL [R1+0xec0], R21 ;  /* 0x000ec01501007387 */ /* 0x0001e80000100800 */
[----:B0-----:R-:W2:Y:S01]  /*31590*/  LDL.LU R21, [R1+0x1c4] ;  /* 0x0001c40001157983 */ /* 0x001ea20000300800 */
[----:B---3--:R-:W-:-:S03]  /*315a0*/  F2FP.SATFINITE.E4M3.F32.PACK_AB_MERGE_C R15, R15, R17, RZ ;  /* 0x000000110f0f723e */ /* 0x008fc600048070ff */
[----:B------:R-:W3:Y:S04]  /*315b0*/  LDL.LU R17, [R1+0xf14] ;  /* 0x000f140001117983 */ /* 0x000ee80000300800 */
[----:B------:R0:W-:Y:S04]  /*315c0*/  STL [R1+0x8], R15 ;  /* 0x0000080f01007387 */ /* 0x0001e80000100800 */
[----:B0-----:R-:W2:Y:S01]  /*315d0*/  LDL.LU R15, [R1+0x4] ;  /* 0x00000400010f7983 */ /* 0x001ea20000300800 */
[----:B---3--:R-:W-:-:S03]  /*315e0*/  F2FP.SATFINITE.E4M3.F32.PACK_AB_MERGE_C R17, R17, R5, RZ ;  /* 0x000000051111723e */ /* 0x008fc600048070ff */
[----:B------:R-:W3:Y:S02]  /*315f0*/  LDL.LU R5, [R1+0xf10] ;  /* 0x000f100001057983 */ /* 0x000ee40000300800 */
[----:B---3--:R-:W-:Y:S02]  /*31600*/  F2FP.SATFINITE.E4M3.F32.PACK_AB_MERGE_C R5, R5, R3, RZ ;  /* 0x000000030505723e */ /* 0x008fe400048070ff */
[----:B------:R-:W3:Y:S04]  /*31610*/  LDL.LU R3, [R1+0xf0c] ;  /* 0x000f0c0001037983 */ /* 0x000ee80000300800 */
[----:B------:R0:W-:Y:S04]  /*31620*/  STL [R1+0xea0], R5 ;  /* 0x000ea00501007387 */ /* 0x0001e80000100800 */
[----:B0-----:R-:W2:Y:S01]  /*31630*/  LDL.LU R5, [R1+0x1c0] ;  /* 0x0001c00001057983 */ /* 0x001ea20000300800 */
[----:B---3--:R-:W-:-:S03]  /*31640*/  F2FP.SATFINITE.E4M3.F32.PACK_AB_MERGE_C R3, R3, R0, RZ ;  /* 0x000000000303723e */ /* 0x008fc600048070ff */
[----:B------:R-:W3:Y:S04]  /*31650*/  LDL.LU R0, [R1+0xf08] ;  /* 0x000f080001007983 */ /* 0x000ee80000300800 */
[----:B------:R0:W-:Y:S04]  /*31660*/  STL [R1+0x154], R3 ;  /* 0x0001540301007387 */ /* 0x0001e80000100800 */
[----:B0-----:R-:W3:Y:S02]  /*31670*/  LDL.LU R3, [R1+0xf04] ;  /* 0x000f040001037983 */ /* 0x001ee40000300800 */
[----:B---3--:R-:W-:-:S02]  /*31680*/  F2FP.SATFINITE.E4M3.F32.PACK_AB_MERGE_C R3, R3, R0, RZ ;  /* 0x000000000303723e */ /* 0x008fc400048070ff */
[----:B------:R-:W3:Y:S04]  /*31690*/  LDL.LU R0, [R1+0xf00] ;  /* 0x000f000001007983 */ /* 0x000ee80000300800 */
[----:B------:R0:W-:Y:S04]  /*316a0*/  STL [R1+0x190], R3 ;  /* 0x0001900301007387 */ /* 0x0001e80000100800 */
[----:B0-----:R-:W3:Y:S02]  /*316b0*/  LDL.LU R3, [R1+0xefc] ;  /* 0x000efc0001037983 */ /* 0x001ee40000300800 */
[----:B---3--:R-:W-:-:S02]  /*316c0*/  F2FP.SATFINITE.E4M3.F32.PACK_AB_MERGE_C R3, R3, R0, RZ ;  /* 0x000000000303723e */ /* 0x008fc400048070ff */
[----:B------:R-:W3:Y:S02]  /*316d0*/  LDL.LU R0, [R1+0xef8] ;  /* 0x000ef80001007983 */ /* 0x000ee40000300800 */
[----:B---3--:R-:W-:Y:S02]  /*316e0*/  F2FP.SATFINITE.E4M3.F32.PACK_AB_MERGE_C R0, R0, R2, RZ ;  /* 0x000000020000723e */ /* 0x008fe400048070ff */
[----:B------:R-:W4:Y:S04]  /*316f0*/  LDL.LU R2, [R1+0xef4] ;  /* 0x000ef40001027983 */ /* 0x000f280000300800 */
[----:B------:R0:W-:Y:S04]  /*31700*/  STL [R1+0xea4], R0 ;  /* 0x000ea40001007387 */ /* 0x0001e80000100800 */
[----:B0-----:R-:W3:Y:S01]  /*31710*/  LDL.LU R0, [R1+0x228] ;  /* 0x0002280001007983 */ /* 0x001ee20000300800 */
[----:B----4-:R-:W-:-:S03]  /*31720*/  F2FP.SATFINITE.E4M3.F32.PACK_AB_MERGE_C R2, R2, R4, RZ ;  /* 0x000000040202723e */ /* 0x010fc600048070ff */
[----:B------:R-:W5:Y:S02]  /*31730*/  LDL.LU R4, [R1+0xef0] ;  /* 0x000ef00001047983 */ /* 0x000f640000300800 */
[----:B-----5:R-:W-:Y:S02]  /*31740*/  F2FP.SATFINITE.E4M3.F32.PACK_AB_MERGE_C R4, R4, R6, RZ ;  /* 0x000000060404723e */ /* 0x020fe400048070ff */
[----:B------:R-:W4:Y:S01]  /*31750*/  LDL.LU R6, [R1+0xeec] ;  /* 0x000eec0001067983 */ /* 0x000f220000300800 */
[----:B--2---:R-:W-:Y:S02]  /*31760*/  F2FP.SATFINITE.E4M3.F32.PACK_AB_MERGE_C R18, R18, R14, RZ ;  /* 0x0000000e1212723e */ /* 0x004fe400048070ff */
[----:B----4-:R-:W-:Y:S02]  /*31770*/  F2FP.SATFINITE.E4M3.F32.PACK_AB_MERGE_C R6, R6, R11, RZ ;  /* 0x0000000b0606723e */ /* 0x010fe400048070ff */
[----:B------:R-:W2:Y:S01]  /*31780*/  LDL.LU R11, [R1+0xee8] ;  /* 0x000ee800010b7983 */ /* 0x000ea20000300800 */
[----:B------:R-:W-:-:S02]  /*31790*/  F2FP.SATFINITE.E4M3.F32.PACK_AB_MERGE_C R20, R20, R19, RZ ;  /* 0x000000131414723e */ /* 0x000fc400048070ff */
[----:B------:R-:W-:Y:S02]  /*317a0*/  F2FP.SATFINITE.E4M3.F32.PACK_AB_MERGE_C R9, R9, R23, RZ ;  /* 0x000000170909723e */ /* 0x000fe400048070ff */
[----:B------:R-:W-:Y:S02]  /*317b0*/  F2FP.SATFINITE.E4M3.F32.PACK_AB_MERGE_C R8, R8, R22, RZ ;  /* 0x000000160808723e */ /* 0x000fe400048070ff */
[----:B------:R-:W-:Y:S02]  /*317c0*/  F2FP.SATFINITE.E4M3.F32.PACK_AB_MERGE_C R10, R10, R24, RZ ;  /* 0x000000180a0a723e */ /* 0x000fe400048070ff */
[----:B------:R-:W-:Y:S02]  /*317d0*/  F2FP.SATFINITE.E4M3.F32.PACK_AB_MERGE_C R12, R12, R25, RZ ;  /* 0x000000190c0c723e */ /* 0x000fe400048070ff */
[----:B--2---:R-:W-:Y:S02]  /*317e0*/  F2FP.SATFINITE.E4M3.F32.PACK_AB_MERGE_C R7, R7, R11, RZ ;  /* 0x0000000b0707723e */ /* 0x004fe400048070ff */
[----:B------:R-:W2:Y:S04]  /*317f0*/  LDL.LU R11, [R1+0xee4] ;  /* 0x000ee400010b7983 */ /* 0x000ea80000300800 */
[----:B------:R-:W4:Y:S04]  /*31800*/  LDL.LU R14, [R1+0xee0] ;  /* 0x000ee000010e7983 */ /* 0x000f280000300800 */
[----:B------:R0:W-:Y:S04]  /*31810*/  STL [R1+0x124], R18 ;  /* 0x0001241201007387 */ /* 0x0001e80000100800 */
[----:B0-----:R-:W5:Y:S04]  /*31820*/  LDL.LU R18, [R1+0xedc] ;  /* 0x000edc0001127983 */ /* 0x001f680000300800 */
[----:B------:R-:W2:Y:S04]  /*31830*/  LDL.LU R19, [R1+0xed8] ;  /* 0x000ed80001137983 */ /* 0x000ea80000300800 */
[----:B------:R0:W-:Y:S04]  /*31840*/  STL [R1+0x180], R20 ;  /* 0x0001801401007387 */ /* 0x0001e80000100800 */
[----:B0-----:R-:W2:Y:S04]  /*31850*/  LDL.LU R20, [R1+0xed4] ;  /* 0x000ed40001147983 */ /* 0x001ea80000300800 */
[----:B------:R-:W2:Y:S04]  /*31860*/  LDL.LU R22, [R1+0xed0] ;  /* 0x000ed00001167983 */ /* 0x000ea80000300800 */
[----:B------:R-:W2:Y:S04]  /*31870*/  LDL.LU R23, [R1+0xecc] ;  /* 0x000ecc0001177983 */ /* 0x000ea80000300800 */
[----:B------:R0:W-:Y:S04]  /*31880*/  STL [R1+0xe98], R9 ;  /* 0x000e980901007387 */ /* 0x0001e80000100800 */
[----:B0-----:R-:W2:Y:S04]  /*31890*/  LDL.LU R9, [R1+0x220] ;  /* 0x0002200001097983 */ /* 0x001ea80000300800 */
[----:B------:R-:W2:Y:S04]  /*318a0*/  LDL.LU R24, [R1+0xec8] ;  /* 0x000ec80001187983 */ /* 0x000ea80000300800 */
[----:B------:R-:W2:Y:S01]  /*318b0*/  LDL.LU R25, [R1+0xec4] ;  /* 0x000ec40001197983 */ /* 0x000ea20000300800 */
[----:B---3--:R-:W-:-:S02]  /*318c0*/  F2FP.SATFINITE.E4M3.F32.PACK_AB_MERGE_C R16, R16, R0, RZ ;  /* 0x000000001010723e */ /* 0x008fc400048070ff */
[----:B------:R-:W-:Y:S01]  /*318d0*/  F2FP.SATFINITE.E4M3.F32.PACK_AB_MERGE_C R5, R21, R5, RZ ;  /* 0x000000051505723e */ /* 0x000fe200048070ff */
[----:B------:R-:W-:Y:S01]  /*318e0*/  STL [R1+0xe9c], R12 ;  /* 0x000e9c0c01007387 */ /* 0x000fe20000100800 */
[----:B------:R-:W-:Y:S02]  /*318f0*/  F2FP.SATFINITE.E4M3.F32.PACK_AB_MERGE_C R0, R27, R26, RZ ;  /* 0x0000001a1b00723e */ /* 0x000fe400048070ff */
[----:B------:R-:W-:Y:S01]  /*31900*/  LOP3.LUT R28, R28, 0xffff, RZ, 0xc0, !PT ;  /* 0x0000ffff1c1c7812 */ /* 0x000fe200078ec0ff */
[----:B------:R4:W-:Y:S01]  /*31910*/  STL [R1+0x114], R5 ;  /* 0x0001140501007387 */ /* 0x0009e20000100800 */
[----:B------:R-:W-:Y:S02]  /*31920*/  LOP3.LUT R27, R29, 0xffff, RZ, 0xc0, !PT ;  /* 0x0000ffff1d1b7812 */ /* 0x000fe400078ec0ff */
[----:B------:R-:W-:Y:S01]  /*31930*/  LOP3.LUT R21, R15, 0xffff, RZ, 0xc0, !PT ;  /* 0x0000ffff0f157812 */ /* 0x000fe200078ec0ff */
[----:B------:R5:W-:Y:S01]  /*31940*/  STL [R1+0x144], R0 ;  /* 0x0001440001007387 */ /* 0x000be20000100800 */
[----:B----4-:R-:W-:-:S02]  /*31950*/  LOP3.LUT R5, R14, 0xffff, RZ, 0xc0, !PT ;  /* 0x0000ffff0e057812 */ /* 0x010fc400078ec0ff */
[----:B-----5:R-:W-:Y:S02]  /*31960*/  LOP3.LUT R0, R18, 0xffff, RZ, 0xc0, !PT ;  /* 0x0000ffff12007812 */ /* 0x020fe400078ec0ff */
[----:B--2---:R-:W-:-:S04]  /*31970*/  LOP3.LUT R19, R19, 0xffff, RZ, 0xc0, !PT ;  /* 0x0000ffff13137812 */ /* 0x004fc800078ec0ff */
[----:B------:R-:W-:Y:S02]  /*31980*/  PRMT R18, R19, 0x3340, R1 ;  /* 0x0000334013127816 */ /* 0x000fe40000000001 */
[----:B------:R-:W-:Y:S02]  /*31990*/  LOP3.LUT R26, R23, 0xffff, RZ, 0xc0, !PT ;  /* 0x0000ffff171a7812 */ /* 0x000fe400078ec0ff */
[----:B------:R-:W-:Y:S02]  /*319a0*/  LOP3.LUT R23, R20, 0xffff, RZ, 0xc0, !PT ;  /* 0x0000ffff14177812 */ /* 0x000fe400078ec0ff */
[----:B------:R-:W-:Y:S02]  /*319b0*/  F2FP.SATFINITE.E4M3.F32.PACK_AB_MERGE_C R13, R13, R9, RZ ;  /* 0x000000090d0d723e */ /* 0x000fe400048070ff */
[----:B------:R-:W2:Y:S01]  /*319c0*/  LDL.LU R9, [R1+0x64] ;  /* 0x0000640001097983 */ /* 0x000ea20000300800 */
[----:B------:R-:W-:-:S03]  /*319d0*/  LOP3.LUT R29, R24, 0xffff, RZ, 0xc0, !PT ;  /* 0x0000ffff181d7812 */ /* 0x000fc600078ec0ff */
[----:B------:R-:W-:Y:S01]  /*319e0*/  STL [R1+0x4c], R28 ;  /* 0x00004c1c01007387 */ /* 0x000fe20000100800 */
[----:B------:R-:W-:-:S03]  /*319f0*/  LOP3.LUT R15, R25, 0xffff, RZ, 0xc0, !PT ;  /* 0x0000ffff190f7812 */ /* 0x000fc600078ec0ff */
[----:B------:R-:W-:Y:S01]  /*31a00*/  STL [R1+0x44], R27 ;  /* 0x0000441b01007387 */ /* 0x000fe20000100800 */
[----:B------:R-:W-:-:S03]  /*31a10*/  LOP3.LUT R24, R22, 0xffff, RZ, 0xc0, !PT ;  /* 0x0000ffff16187812 */ /* 0x000fc600078ec0ff */
[----:B------:R-:W3:Y:S04]  /*31a20*/  LDL.LU R12, [R1+0x5c] ;  /* 0x00005c00010c7983 */ /* 0x000ee80000300800 */
[----:B------:R0:W-:Y:S04]  /*31a30*/  STL [R1+0x3c], R21 ;  /* 0x00003c1501007387 */ /* 0x0001e80000100800 */
[----:B------:R-:W4:Y:S01]  /*31a40*/  LDL.LU R25, [R1+0x68] ;  /* 0x0000680001197983 */ /* 0x000f220000300800 */
[----:B------:R-:W-:Y:S02]  /*31a50*/  LOP3.LUT R22, R11, 0xffff, RZ, 0xc0, !PT ;  /* 0x0000ffff0b167812 */ /* 0x000fe400078ec0ff */
[----:B------:R-:W-:Y:S01]  /*31a60*/  PRMT R11, R21, 0x3340, R1 ;  /* 0x00003340150b7816 */ /* 0x000fe20000000001 */
[----:B------:R-:W-:Y:S04]  /*31a70*/  STL [R1+0x54], R15 ;  /* 0x0000540f01007387 */ /* 0x000fe80000100800 */
[----:B------:R-:W-:Y:S04]  /*31a80*/  STL [R1+0x50], R29 ;  /* 0x0000501d01007387 */ /* 0x000fe80000100800 */
[----:B------:R-:W-:Y:S04]  /*31a90*/  STL [R1+0x48], R26 ;  /* 0x0000481a01007387 */ /* 0x000fe80000100800 */
[----:B------:R-:W-:Y:S04]  /*31aa0*/  STL [R1+0x40], R24 ;  /* 0x0000401801007387 */ /* 0x000fe80000100800 */
[----:B------:R1:W-:Y:S01]  /*31ab0*/  STL [R1+0x38], R23 ;  /* 0x0000381701007387 */ /* 0x0003e20000100800 */
[----:B------:R-:W-:-:S03]  /*31ac0*/  PRMT R20, R28, 0x3340, R27 ;  /* 0x000033401c147816 */ /* 0x000fc6000000001b */
[----:B------:R5:W-:Y:S01]  /*31ad0*/  STL [R1+0x10], R19 ;  /* 0x0000101301007387 */ /* 0x000be20000100800 */
[----:B------:R-:W-:-:S03]  /*31ae0*/  PRMT R14, R26, 0x3340, R1 ;  /* 0x000033401a0e7816 */ /* 0x000fc60000000001 */
[----:B0-----:R-:W3:Y:S04]  /*31af0*/  LDL.LU R21, [R1+0xec0] ;  /* 0x000ec00001157983 */ /* 0x001ee80000300800 */
[----:B------:R0:W-:Y:S01]  /*31b00*/  STL [R1+0x74], R0 ;  /* 0x0000740001007387 */ /* 0x0001e20000100800 */
[----:B-1----:R-:W-:-:S03]  /*31b10*/  PRMT R23, R24, 0x3340, R23 ;  /* 0x0000334018177816 */ /* 0x002fc60000000017 */
[----:B------:R-:W-:Y:S01]  /*31b20*/  STL [R1+0x70], R5 ;  /* 0x0000700501007387 */ /* 0x000fe20000100800 */
[----:B-----5:R-:W-:-:S03]  /*31b30*/  PRMT R19, R22, 0x3340, R1 ;  /* 0x0000334016137816 */ /* 0x020fc60000000001 */
[----:B------:R1:W-:Y:S01]  /*31b40*/  STL [R1+0x6c], R22 ;  /* 0x00006c1601007387 */ /* 0x0003e20000100800 */
[----:B------:R-:W-:-:S03]  /*31b50*/  PRMT R24, R0, 0x3340, R5 ;  /* 0x0000334000187816 */ /* 0x000fc60000000005 */
[----:B------:R-:W5:Y:S01]  /*31b60*/  LDL.LU R26, [R1+0xebc] ;  /* 0x000ebc00011a7983 */ /* 0x000f620000300800 */
[----:B0-----:R-:W-:-:S03]  /*31b70*/  PRMT R0, R20, 0x5410, R11 ;  /* 0x0000541014007816 */ /* 0x001fc6000000000b */
[----:B------:R-:W5:Y:S01]  /*31b80*/  LDL.LU R27, [R1+0xeb8] ;  /* 0x000eb800011b7983 */ /* 0x000f620000300800 */
[----:B-1----:R-:W-:-:S03]  /*31b90*/  PRMT R22, R15, 0x3340, R29 ;  /* 0x000033400f167816 */ /* 0x002fc6000000001d */
[----:B------:R-:W5:Y:S04]  /*31ba0*/  LDL.LU R28, [R1+0xeb4] ;  /* 0x000eb400011c7983 */ /* 0x000f680000300800 */
[----:B------:R-:W5:Y:S04]  /*31bb0*/  LDL.LU R29, [R1+0xeb0] ;  /* 0x000eb000011d7983 */ /* 0x000f680000300800 */
[----:B------:R-:W5:Y:S04]  /*31bc0*/  LDL.LU R15, [R1+0xeac] ;  /* 0x000eac00010f7983 */ /* 0x000f680000300800 */
[----:B------:R-:W5:Y:S04]  /*31bd0*/  LDL.LU R11, [R1+0x60] ;  /* 0x00006000010b7983 */ /* 0x000f680000300800 */
[----:B------:R-:W5:Y:S04]  /*31be0*/  LDL.LU R20, [R1+0x30] ;  /* 0x0000300001147983 */ /* 0x000f680000300800 */
[----:B------:R0:W-:Y:S02]  /*31bf0*/  STL [R1+0x17c], R0 ;  /* 0x00017c0001007387 */ /* 0x0001e40000100800 */
[----:B0-----:R-:W-:-:S02]  /*31c00*/  PRMT R0, R22, 0x5410, R14 ;  /* 0x0000541016007816 */ /* 0x001fc4000000000e */
[----:B------:R-:W5:Y:S01]  /*31c10*/  LDL.LU R14, [R1+0x58] ;  /* 0x00005800010e7983 */ /* 0x000f620000300800 */
[----:B------:R-:W-:Y:S02]  /*31c20*/  PRMT R23, R23, 0x5410, R18 ;  /* 0x0000541017177816 */ /* 0x000fe40000000012 */
[----:B------:R-:W-:Y:S01]  /*31c30*/  PRMT R18, R24, 0x5410, R19 ;  /* 0x0000541018127816 */ /* 0x000fe20000000013 */
[----:B------:R-:W5:Y:S04]  /*31c40*/  LDL.LU R22, [R1+0x34] ;  /* 0x0000340001167983 */ /* 0x000f680000300800 */
[----:B------:R0:W-:Y:S04]  /*31c50*/  STL [R1+0x174], R0 ;  /* 0x0001740001007387 */ /* 0x0001e80000100800 */
[----:B0-----:R-:W5:Y:S04]  /*31c60*/  LDL.LU R0, [R1+0x20] ;  /* 0x0000200001007983 */ /* 0x001f680000300800 */
[----:B------:R-:W5:Y:S04]  /*31c70*/  LDL.LU R5, [R1+0x14] ;  /* 0x0000140001057983 */ /* 0x000f680000300800 */
[----:B------:R-:W-:Y:S04]  /*31c80*/  STL [R1+0x170], R23 ;  /* 0x0001701701007387 */ /* 0x000fe80000100800 */
[----:B------:R0:W-:Y:S01]  /*31c90*/  STL [R1+0x168], R18 ;  /* 0x0001681201007387 */ /* 0x0001e20000100800 */
[----:B----4-:R-:W-:-:S02]  /*31ca0*/  LOP3.LUT R24, R25, 0xffff, RZ, 0xc0, !PT ;  /* 0x0000ffff19187812 */ /* 0x010fc400078ec0ff */
[----:B--2---:R-:W-:Y:S02]  /*31cb0*/  LOP3.LUT R25, R9, 0xffff, RZ, 0xc0, !PT ;  /* 0x0000ffff09197812 */ /* 0x004fe400078ec0ff */
[----:B------:R-:W2:Y:S01]  /*31cc0*/  LDL.LU R9, [R1+0xe48] ;  /* 0x000e480001097983 */ /* 0x000ea20000300800 */
[----:B---3--:R-:W-:Y:S01]  /*31cd0*/  LOP3.LUT R12, R12, 0xffff, RZ, 0xc0, !PT ;  /* 0x0000ffff0c0c7812 */ /* 0x008fe200078ec0ff */
[----:B0-----:R-:W0:Y:S01]  /*31ce0*/  S2R R18, SR_TID.X ;  /* 0x0000000000127919 */ /* 0x001e220000002100 */
[----:B-----5:R-:W-:Y:S02]  /*31cf0*/  LOP3.LUT R11, R11, 0xffff, RZ, 0xc0, !PT ;  /* 0x0000ffff0b0b7812 */ /* 0x020fe400078ec0ff */
[----:B------:R-:W-:Y:S02]  /*31d00*/  LOP3.LUT R19, R14, 0xffff, RZ, 0xc0, !PT ;  /* 0x0000ffff0e137812 */ /* 0x000fe400078ec0ff */
[----:B------:R-:W-:Y:S02]  /*31d10*/  LOP3.LUT R14, R15, 0xffff, RZ, 0xc0, !PT ;  /* 0x0000ffff0f0e7812 */ /* 0x000fe400078ec0ff */
[----:B------:R-:W3:Y:S01]  /*31d20*/  LDL.LU R15, [R1+0xea8] ;  /* 0x000ea800010f7983 */ /* 0x000ee20000300800 */
[----:B0-----:R-:W-:Y:S01]  /*31d30*/  IMAD.SHL.U32 R23, R18, 0x80, RZ ;  /* 0x0000008012177824 */ /* 0x001fe200078e00ff */
[----:B------:R-:W-:-:S02]  /*31d40*/  LOP3.LUT R18, R20, 0xffff, RZ, 0xc0, !PT ;  /* 0x0000ffff14127812 */ /* 0x000fc400078ec0ff */
[----:B------:R0:W-:Y:S01]  /*31d50*/  STL [R1+0x60], R11 ;  /* 0x0000600b01007387 */ /* 0x0001e20000100800 */
[----:B------:R-:W-:Y:S02]  /*31d60*/  LOP3.LUT R29, R29, 0xffff, RZ, 0xc0, !PT ;  /* 0x0000ffff1d1d7812 */ /* 0x000fe400078ec0ff */
[----:B------:R-:W-:Y:S01]  /*31d70*/  LOP3.LUT R23, R23, 0xc00, RZ, 0xc0, !PT ;  /* 0x00000c0017177812 */ /* 0x000fe200078ec0ff */
[----:B------:R-:W-:Y:S01]  /*31d80*/  STL [R1+0x5c], R12 ;  /* 0x00005c0c01007387 */ /* 0x000fe20000100800 */
[----:B------:R-:W-:-:S03]  /*31d90*/  LOP3.LUT R22, R22, 0xffff, RZ, 0xc0, !PT ;  /* 0x0000ffff16167812 */ /* 0x000fc600078ec0ff */
[----:B------:R1:W-:Y:S01]  /*31da0*/  STL [R1+0x4], R19 ;  /* 0x0000041301007387 */ /* 0x0003e20000100800 */
[----:B------:R-:W-:Y:S02]  /*31db0*/  PRMT R20, R29, 0x3340, R22 ;  /* 0x000033401d147816 */ /* 0x000fe40000000016 */
[----:B0-----:R-:W-:Y:S01]  /*31dc0*/  PRMT R11, R11, 0x3340, R1 ;  /* 0x000033400b0b7816 */ /* 0x001fe20000000001 */
[----:B------:R0:W-:Y:S04]  /*31dd0*/  STL [R1], R14 ;  /* 0x0000000e01007387 */ /* 0x0001e80000100800 */
[----:B------:R4:W-:Y:S01]  /*31de0*/  STL [R1+0x34], R18 ;  /* 0x0000341201007387 */ /* 0x0009e20000100800 */
[----:B-1----:R-:W-:-:S03]  /*31df0*/  PRMT R19, R12, 0x3340, R19 ;  /* 0x000033400c137816 */ /* 0x002fc60000000013 */
[----:B------:R1:W-:Y:S01]  /*31e00*/  STL [R1+0xe94], R25 ;  /* 0x000e941901007387 */ /* 0x0003e20000100800 */
[----:B0-----:R-:W-:Y:S02]  /*31e10*/  PRMT R14, R14, 0x3340, R1 ;  /* 0x000033400e0e7816 */ /* 0x001fe40000000001 */
[----:B--2---:R-:W-:Y:S02]  /*31e20*/  LOP3.LUT R23, R23, 0x60, R9, 0xf8, !PT ;  /* 0x0000006017177812 */ /* 0x004fe400078ef809 */
[----:B---3--:R-:W-:Y:S02]  /*31e30*/  PRMT R15, R18, 0x3340, R15 ;  /* 0x00003340120f7816 */ /* 0x008fe4000000000f */
[----:B----4-:R-:W-:-:S04]  /*31e40*/  PRMT R18, R24, 0x3340, R25 ;  /* 0x0000334018127816 */ /* 0x010fc80000000019 */
[----:B------:R-:W-:Y:S02]  /*31e50*/  PRMT R9, R18, 0x5410, R11 ;  /* 0x0000541012097816 */ /* 0x000fe4000000000b */
[----:B------:R-:W2:Y:S04]  /*31e60*/  LDL.LU R11, [R1+0x2c] ;  /* 0x00002c00010b7983 */ /* 0x000ea80000300800 */
[----:B------:R-:W3:Y:S01]  /*31e70*/  LDL.LU R18, [R1+0x24] ;  /* 0x0000240001127983 */ /* 0x000ee20000300800 */
[----:B------:R-:W-:Y:S02]  /*31e80*/  PRMT R14, R19, 0x5410, R14 ;  /* 0x00005410130e7816 */ /* 0x000fe4000000000e */
[----:B------:R-:W-:Y:S01]  /*31e90*/  PRMT R15, R20, 0x5410, R15 ;  /* 0x00005410140f7816 */ /* 0x000fe2000000000f */
[----:B------:R0:W-:Y:S04]  /*31ea0*/  STL [R1+0x15c], R9 ;  /* 0x00015c0901007387 */ /* 0x0001e80000100800 */
[----:B-1----:R-:W4:Y:S04]  /*31eb0*/  LDL.LU R25, [R1+0x18] ;  /* 0x0000180001197983 */ /* 0x002f280000300800 */
[----:B------:R-:W5:Y:S04]  /*31ec0*/  LDL.LU R12, [R1+0xc] ;  /* 0x00000c00010c7983 */ /* 0x000f680000300800 */
[----:B0-----:R-:W4:Y:S01]  /*31ed0*/  LDL.LU R9, [R1+0x8] ;  /* 0x0000080001097983 */ /* 0x001f220000300800 */
[----:B------:R-:W-:-:S02]  /*31ee0*/  LOP3.LUT R26, R26, 0xffff, RZ, 0xc0, !PT ;  /* 0x0000ffff1a1a7812 */ /* 0x000fc400078ec0ff */
[----:B------:R-:W-:Y:S01]  /*31ef0*/  LOP3.LUT R19, R28, 0xffff, RZ, 0xc0, !PT ;  /* 0x0000ffff1c137812 */ /* 0x000fe200078ec0ff */
[----:B------:R-:W-:Y:S01]  /*31f00*/  STL [R1+0x158], R14 ;  /* 0x0001580e01007387 */ /* 0x000fe20000100800 */
[----:B------:R-:W-:Y:S02]  /*31f10*/  LOP3.LUT R17, R17, 0xffff, RZ, 0xc0, !PT ;  /* 0x0000ffff11117812 */ /* 0x000fe400078ec0ff */
[----:B------:R-:W-:Y:S01]  /*31f20*/  LOP3.LUT R28, R3, 0xffff, RZ, 0xc0, !PT ;  /* 0x0000ffff031c7812 */ /* 0x000fe200078ec0ff */
[----:B------:R0:W-:Y:S01]  /*31f30*/  STL [R1+0x14c], R15 ;  /* 0x00014c0f01007387 */ /* 0x0001e20000100800 */
[----:B------:R-:W-:Y:S02]  /*31f40*/  LOP3.LUT R20, R6, 0xffff, RZ, 0xc0, !PT ;  /* 0x0000ffff06147812 */ /* 0x000fe400078ec0ff */
[----:B0-----:R-:W-:Y:S02]  /*31f50*/  LOP3.LUT R15, R0, 0xffff, RZ, 0xc0, !PT ;  /* 0x0000ffff000f7812 */ /* 0x001fe400078ec0ff */
[----:B------:R-:W-:-:S02]  /*31f60*/  LOP3.LUT R0, R27, 0xffff, RZ, 0xc0, !PT ;  /* 0x0000ffff1b007812 */ /* 0x000fc400078ec0ff */
[--C-:B------:R-:W-:Y:S02]  /*31f70*/  PRMT R6, R17, 0x3340, R1.reuse ;  /* 0x0000334011067816 */ /* 0x100fe40000000001 */
[--C-:B------:R-:W-:Y:S01]  /*31f80*/  PRMT R3, R0, 0x3340, R1.reuse ;  /* 0x0000334000037816 */ /* 0x100fe20000000001 */
[----:B------:R0:W-:Y:S01]  /*31f90*/  STL [R1+0x58], R0 ;  /* 0x0000580001007387 */ /* 0x0001e20000100800 */
[----:B------:R-:W-:Y:S02]  /*31fa0*/  LOP3.LUT R27, R2, 0xffff, RZ, 0xc0, !PT ;  /* 0x0000ffff021b7812 */ /* 0x000fe400078ec0ff */
[----:B------:R-:W-:Y:S01]  /*31fb0*/  PRMT R2, R15, 0x3340, R1 ;  /* 0x000033400f027816 */ /* 0x000fe20000000001 */
[----:B------:R1:W-:Y:S01]  /*31fc0*/  STL [R1+0x2c], R26 ;  /* 0x00002c1a01007387 */ /* 0x0003e20000100800 */
[----:B--2---:R-:W-:Y:S02]  /*31fd0*/  LOP3.LUT R11, R11, 0xffff, RZ, 0xc0, !PT ;  /* 0x0000ffff0b0b7812 */ /* 0x004fe400078ec0ff */
[----:B---3--:R-:W-:-:S02]  /*31fe0*/  LOP3.LUT R14, R18, 0xffff, RZ, 0xc0, !PT ;  /* 0x0000ffff120e7812 */ /* 0x008fc400078ec0ff */
[----:B------:R-:W-:Y:S02]  /*31ff0*/  LOP3.LUT R18, R5, 0xffff, RZ, 0xc0, !PT ;  /* 0x0000ffff05127812 */ /* 0x000fe400078ec0ff */
[----:B------:R-:W-:-:S05]  /*32000*/  LOP3.LUT R5, R21, 0xffff, RZ, 0xc0, !PT ;  /* 0x0000ffff15057812 */ /* 0x000fca00078ec0ff */
[----:B------:R-:W-:Y:S04]  /*32010*/  STL [R1+0x24], R5 ;  /* 0x0000240501007387 */ /* 0x000fe80000100800 */
[----:B------:R2:W-:Y:S04]  /*32020*/  STL [R1+0x20], R17 ;  /* 0x0000201101007387 */ /* 0x0005e80000100800 */
[----:B------:R-:W-:Y:S04]  /*32030*/  STL [R1+0x14], R28 ;  /* 0x0000141c01007387 */ /* 0x000fe80000100800 */
[----:B0-----:R-:W3:Y:S01]  /*32040*/  LDL.LU R0, [R1+0xea4] ;  /* 0x000ea40001007983 */ /* 0x001ee20000300800 */
[----:B-1----:R-:W-:-:S02]  /*32050*/  PRMT R26, R26, 0x3340, R5 ;  /* 0x000033401a1a7816 */ /* 0x002fc40000000005 */
[----:B--2---:R-:W-:Y:S01]  /*32060*/  PRMT R17, R20, 0x3340, R1 ;  /* 0x0000334014117816 */ /* 0x004fe20000000001 */
[----:B------:R0:W-:Y:S01]  /*32070*/  STL [R1+0x7c], R20 ;  /* 0x00007c1401007387 */ /* 0x0001e20000100800 */
[----:B------:R-:W-:-:S03]  /*32080*/  PRMT R21, R18, 0x3340, R19 ;  /* 0x0000334012157816 */ /* 0x000fc60000000013 */
[----:B------:R-:W2:Y:S01]  /*32090*/  LDL.LU R5, [R1+0xea0] ;  /* 0x000ea00001057983 */ /* 0x000ea20000300800 */
[----:B0-----:R-:W-:-:S04]  /*320a0*/  PRMT R20, R11, 0x3340, R14 ;  /* 0x000033400b147816 */ /* 0x001fc8000000000e */
[----:B------:R-:W-:Y:S02]  /*320b0*/  PRMT R2, R20, 0x5410, R2 ;  /* 0x0000541014027816 */ /* 0x000fe40000000002 */
[----:B------:R-:W3:Y:S04]  /*320c0*/  LDL.LU R20, [R1+0x28] ;  /* 0x0000280001147983 */ /* 0x000ee80000300800 */
[----:B------:R0:W-:Y:S04]  /*320d0*/  STL [R1+0x120], R2 ;  /* 0x0001200201007387 */ /* 0x0001e80000100800 */
[----:B0-----:R-:W3:Y:S01]  /*320e0*/  LDL.LU R2, [R1+0x1c] ;  /* 0x00001c0001027983 */ /* 0x001ee20000300800 */
[----:B------:R-:W-:-:S02]  /*320f0*/  PRMT R3, R21, 0x5410, R3 ;  /* 0x0000541015037816 */ /* 0x000fc40000000003 */
[----:B------:R-:W-:Y:S02]  /*32100*/  PRMT R28, R28, 0x3340, R27 ;  /* 0x000033401c1c7816 */ /* 0x000fe4000000001b */
[----:B------:R-:W-:Y:S01]  /*32110*/  PRMT R21, R26, 0x5410, R6 ;  /* 0x000054101a157816 */ /* 0x000fe20000000006 */
[----:B------:R0:W-:Y:S01]  /*32120*/  STL [R1+0x13c], R3 ;  /* 0x00013c0301007387 */ /* 0x0001e20000100800 */
[----:B-----5:R-:W-:Y:S02]  /*32130*/  LOP3.LUT R26, R12, 0xffff, RZ, 0xc0, !PT ;  /* 0x0000ffff0c1a7812 */ /* 0x020fe400078ec0ff */
[----:B----4-:R-:W-:Y:S01]  /*32140*/  LOP3.LUT R12, R9, 0xffff, RZ, 0xc0, !PT ;  /* 0x0000ffff090c7812 */ /* 0x010fe200078ec0ff */
[----:B------:R1:W-:Y:S01]  /*32150*/  STL [R1+0x138], R21 ;  /* 0x0001381501007387 */ /* 0x0003e20000100800 */
[----:B0-----:R-:W-:Y:S02]  /*32160*/  PRMT R3, R28, 0x5410, R17 ;  /* 0x000054101c037816 */ /* 0x001fe40000000011 */
[----:B------:R-:W-:-:S03]  /*32170*/  LOP3.LUT R9, R4, 0xffff, RZ, 0xc0, !PT ;  /* 0x0000ffff04097812 */ /* 0x000fc600078ec0ff */
[----:B------:R2:W-:Y:S01]  /*32180*/  STL [R1+0x134], R3 ;  /* 0x0001340301007387 */ /* 0x0005e20000100800 */
[----:B------:R-:W-:Y:S02]  /*32190*/  LOP3.LUT R7, R7, 0xffff, RZ, 0xc0, !PT ;  /* 0x0000ffff07077812 */ /* 0x000fe400078ec0ff */
[----:B-1----:R-:W-:Y:S02]  /*321a0*/  LOP3.LUT R21, R10, 0xffff, RZ, 0xc0, !PT ;  /* 0x0000ffff0a157812 */ /* 0x002fe400078ec0ff */
[----:B------:R-:W-:Y:S02]  /*321b0*/  PRMT R4, R7, 0x3340, R1 ;  /* 0x0000334007047816 */ /* 0x000fe40000000001 */
[----:B--2---:R-:W-:Y:S02]  /*321c0*/  LOP3.LUT R3, R5, 0xffff, RZ, 0xc0, !PT ;  /* 0x0000ffff05037812 */ /* 0x004fe400078ec0ff */
[----:B---3--:R-:W-:-:S05]  /*321d0*/  LOP3.LUT R6, R20, 0xffff, RZ, 0xc0, !PT ;  /* 0x0000ffff14067812 */ /* 0x008fca00078ec0ff */
[----:B------:R-:W-:Y:S01]  /*321e0*/  STL [R1+0x64], R6 ;  /* 0x0000640601007387 */ /* 0x000fe20000100800 */
[----:B------:R-:W-:Y:S02]  /*321f0*/  LOP3.LUT R28, R2, 0xffff, RZ, 0xc0, !PT ;  /* 0x0000ffff021c7812 */ /* 0x000fe400078ec0ff */
[----:B------:R-:W-:Y:S02]  /*32200*/  LOP3.LUT R2, R25, 0xffff, RZ, 0xc0, !PT ;  /* 0x0000ffff19027812 */ /* 0x000fe400078ec0ff */
[----:B------:R-:W-:-:S03]  /*32210*/  LOP3.LUT R25, R0, 0xffff, RZ, 0xc0, !PT ;  /* 0x0000ffff00197812 */ /* 0x000fc600078ec0ff */
[----:B------:R-:W-:Y:S04]  /*32220*/  STL [R1+0x90], R2 ;  /* 0x0000900201007387 */ /* 0x000fe80000100800 */
[----:B------:R-:W2:Y:S04]  /*32230*/  LDL.LU R17, [R1+0x3c] ;  /* 0x00003c0001117983 */ /* 0x000ea80000300800 */
[----:B------:R-:W-:Y:S04]  /*32240*/  STL [R1+0x8c], R26 ;  /* 0x00008c1a01007387 */ /* 0x000fe80000100800 */
[----:B------:R-:W-:Y:S04]  /*32250*/  STL [R1+0x88], R12 ;  /* 0x0000880c01007387 */ /* 0x000fe80000100800 */
[----:B------:R-:W-:Y:S04]  /*32260*/  STL [R1+0x84], R3 ;  /* 0x0000840301007387 */ /* 0x000fe80000100800 */
[----:B------:R-:W-:Y:S04]  /*32270*/  STL [R1+0x80], R25 ;  /* 0x0000801901007387 */ /* 0x000fe80000100800 */
[----:B------:R-:W-:Y:S01]  /*32280*/  STL [R1+0x18], R9 ;  /* 0x0000180901007387 */ /* 0x000fe20000100800 */
[----:B------:R-:W-:-:S03]  /*32290*/  LOP3.LUT R20, R8, 0xffff, RZ, 0xc0, !PT ;  /* 0x0000ffff08147812 */ /* 0x000fc600078ec0ff */
[----:B------:R0:W-:Y:S01]  /*322a0*/  STL [R1+0x94], R7 ;  /* 0x0000940701007387 */ /* 0x0001e20000100800 */
[----:B------:R-:W-:Y:S02]  /*322b0*/  PRMT R8, R25, 0x3340, R9 ;  /* 0x0000334019087816 */ /* 0x000fe40000000009 */
[----:B0-----:R-:W-:Y:S02]  /*322c0*/  PRMT R7, R26, 0x3340, R12 ;  /* 0x000033401a077816 */ /* 0x001fe4000000000c */
[----:B------:R-:W3:Y:S04]  /*322d0*/  LDL.LU R12, [R1+0xe9c] ;  /* 0x000e9c00010c7983 */ /* 0x000ee80000300800 */
[----:B------:R-:W4:Y:S04]  /*322e0*/  LDL.LU R10, [R1+0x38] ;  /* 0x00003800010a7983 */ /* 0x000f280000300800 */
[----:B------:R-:W5:Y:S04]  /*322f0*/  LDL.LU R26, [R1+0x10] ;  /* 0x00001000011a7983 */ /* 0x000f680000300800 */
[----:B------:R-:W2:Y:S01]  /*32300*/  LDL.LU R9, [R1+0xe98] ;  /* 0x000e980001097983 */ /* 0x000ea20000300800 */
[----:B------:R-:W-:-:S02]  /*32310*/  LOP3.LUT R13, R13, 0xffff, RZ, 0xc0, !PT ;  /* 0x0000ffff0d0d7812 */ /* 0x000fc400078ec0ff */
[----:B------:R-:W-:Y:S02]  /*32320*/  PRMT R5, R20, 0x3340, R21 ;  /* 0x0000334014057816 */ /* 0x000fe40000000015 */
[----:B------:R-:W-:-:S04]  /*32330*/  PRMT R0, R13, 0x3340, R1 ;  /* 0x000033400d007816 */ /* 0x000fc80000000001 */
[----:B------:R-:W-:Y:S02]  /*32340*/  PRMT R25, R5, 0x5410, R0 ;  /* 0x0000541005197816 */ /* 0x000fe40000000000 */
[----:B------:R-:W4:Y:S04]  /*32350*/  LDL.LU R0, [R1+0x4c] ;  /* 0x00004c0001007983 */ /* 0x000f280000300800 */
[----:B------:R-:W5:Y:S01]  /*32360*/  LDL.LU R5, [R1+0x44] ;  /* 0x0000440001057983 */ /* 0x000f620000300800 */
[--C-:B------:R-:W-:Y:S02]  /*32370*/  PRMT R2, R2, 0x3340, R1.reuse ;  /* 0x0000334002027816 */ /* 0x100fe40000000001 */
[----:B------:R-:W-:Y:S02]  /*32380*/  PRMT R6, R6, 0x3340, R28 ;  /* 0x0000334006067816 */ /* 0x000fe4000000001c */
[----:B------:R-:W-:-:S02]  /*32390*/  PRMT R3, R3, 0x3340, R1 ;  /* 0x0000334003037816 */ /* 0x000fc40000000001 */
[----:B------:R-:W-:Y:S01]  /*323a0*/  PRMT R2, R6, 0x5410, R2 ;  /* 0x0000541006027816 */ /* 0x000fe20000000002 */
[----:B------:R-:W-:Y:S01]  /*323b0*/  STL [R1+0x118], R25 ;  /* 0x0001181901007387 */ /* 0x000fe20000100800 */
[----:B------:R-:W-:-:S03]  /*323c0*/  PRMT R3, R7, 0x5410, R3 ;  /* 0x0000541007037816 */ /* 0x000fc60000000003 */
[----:B------:R-:W4:Y:S04]  /*323d0*/  LDL.LU R7, [R1+0x40] ;  /* 0x0000400001077983 */ /* 0x000f280000300800 */
[----:B------:R0:W-:Y:S04]  /*323e0*/  STL [R1+0x130], R2 ;  /* 0x0001300201007387 */ /* 0x0001e80000100800 */
[----:B------:R5:W-:Y:S01]  /*323f0*/  STL [R1+0x140], R3 ;  /* 0x0001400301007387 */ /* 0x000be20000100800 */
[----:B0-----:R-:W-:-:S03]  /*32400*/  PRMT R2, R8, 0x5410, R4 ;  /* 0x0000541008027816 */ /* 0x001fc60000000004 */
[----:B------:R-:W4:Y:S04]  /*32410*/  LDL.LU R8, [R1+0x48] ;  /* 0x0000480001087983 */ /* 0x000f280000300800 */
[----:B------:R0:W-:Y:S01]  /*32420*/  STL [R1+0x148], R2 ;  /* 0x0001480201007387 */ /* 0x0001e20000100800 */
[----:B---3--:R-:W-:Y:S02]  /*32430*/  LOP3.LUT R25, R12, 0xffff, RZ, 0xc0, !PT ;  /* 0x0000ffff0c197812 */ /* 0x008fe400078ec0ff */
[----:B--2---:R-:W-:Y:S02]  /*32440*/  LOP3.LUT R4, R9, 0xffff, RZ, 0xc0, !PT ;  /* 0x0000ffff09047812 */ /* 0x004fe400078ec0ff */
[----:B------:R-:W2:Y:S04]  /*32450*/  LDL.LU R9, [R1+0x50] ;  /* 0x0000500001097983 */ /* 0x000ea80000300800 */
[----:B------:R-:W3:Y:S01]  /*32460*/  LDL.LU R12, [R1+0x54] ;  /* 0x00005400010c7983 */ /* 0x000ee20000300800 */
[----:B------:R-:W1:Y:S01]  /*32470*/  S2R R6, SR_TID.X ;  /* 0x0000000000067919 */ /* 0x000e620000002100 */
[----:B-----5:R-:W-:-:S02]  /*32480*/  SHF.R.U32.HI R3, RZ, 0x8, R5 ;  /* 0x00000008ff037819 */ /* 0x020fc40000011605 */
[----:B------:R-:W5:Y:S01]  /*32490*/  S2R R5, SR_TID.X ;  /* 0x0000000000057919 */ /* 0x000f620000002100 */
[----:B0-----:R-:W-:Y:S02]  /*324a0*/  LOP3.LUT R2, R16, 0xffff, RZ, 0xc0, !PT ;  /* 0x0000ffff10027812 */ /* 0x001fe400078ec0ff */
[----:B----4-:R-:W-:Y:S01]  /*324b0*/  SHF.R.U32.HI R0, RZ, 0x8, R0 ;  /* 0x00000008ff007819 */ /* 0x010fe20000011600 */
[----:B------:R0:W-:Y:S04]  /*324c0*/  STL [R1+0x78], R4 ;  /* 0x0000780401007387 */ /* 0x0001e80000100800 */
[----:B------:R-:W-:Y:S04]  /*324d0*/  STL [R1+0x1c], R25 ;  /* 0x00001c1901007387 */ /* 0x000fe80000100800 */
[----:B------:R4:W-:Y:S01]  /*324e0*/  STL [R1+0x68], R2 ;  /* 0x0000680201007387 */ /* 0x0009e20000100800 */
[----:B0-----:R-:W-:Y:S01]  /*324f0*/  PRMT R4, R4, 0x3340, R25 ;  /* 0x0000334004047816 */ /* 0x001fe20000000019 */
[----:B-1----:R-:W-:Y:S01]  /*32500*/  IMAD.SHL.U32 R6, R6, 0x200, RZ ;  /* 0x0000020006067824 */ /* 0x002fe200078e00ff */
[----:B----4-:R-:W-:Y:S01]  /*32510*/  PRMT R2, R2, 0x3340, R1 ;  /* 0x0000334002027816 */ /* 0x010fe20000000001 */
[----:B------:R-:W4:Y:S03]  /*32520*/  LDL.LU R25, [R1+0xe94] ;  /* 0x000e940001197983 */ /* 0x000f260000300800 */
[----:B------:R-:W-:-:S02]  /*32530*/  LOP3.LUT R6, R6, 0xc00, RZ, 0xc0, !PT ;  /* 0x00000c0006067812 */ /* 0x000fc400078ec0ff */
[----:B-----5:R-:W-:Y:S02]  /*32540*/  LOP3.LUT R16, R5, 0x1f, RZ, 0xc0, !PT ;  /* 0x0000001f05107812 */ /* 0x020fe400078ec0ff */
[----:B------:R-:W-:Y:S02]  /*32550*/  LOP3.LUT R5, R0, 0xffff, RZ, 0xc0, !PT ;  /* 0x0000ffff00057812 */ /* 0x000fe400078ec0ff */
[----:B------:R-:W-:Y:S01]  /*32560*/  PRMT R2, R4, 0x5410, R2 ;  /* 0x0000541004027816 */ /* 0x000fe20000000002 */
[----:B------:R-:W-:Y:S01]  /*32570*/  IMAD R0, R16, 0x10, R6 ;  /* 0x0000001010007824 */ /* 0x000fe200078e0206 */
[----:B------:R-:W-:-:S04]  /*32580*/  LOP3.LUT R3, R3, 0xffff, RZ, 0xc0, !PT ;  /* 0x0000ffff03037812 */ /* 0x000fc800078ec0ff */
[----:B------:R0:W-:Y:S01]  /*32590*/  STL [R1+0xe90], R0 ;  /* 0x000e900001007387 */ /* 0x0001e20000100800 */
[----:B------:R-:W-:-:S03]  /*325a0*/  PRMT R3, R5, 0x3340, R3 ;  /* 0x0000334005037816 */ /* 0x000fc60000000003 */
[----:B------:R3:W-:Y:S01]  /*325b0*/  STL [R1+0x128], R2 ;  /* 0x0001280201007387 */ /* 0x0007e20000100800 */
[----:B------:R-:W-:Y:S02]  /*325c0*/  SHF.R.U32.HI R6, RZ, 0x8, R7 ;  /* 0x00000008ff067819 */ /* 0x000fe40000011607 */
[----:B------:R-:W-:Y:S01]  /*325d0*/  SHF.R.U32.HI R5, RZ, 0x8, R8 ;  /* 0x00000008ff057819 */ /* 0x000fe20000011608 */
[----:B0-----:R-:W5:Y:S01]  /*325e0*/  LDL.LU R0, [R1+0x6c] ;  /* 0x00006c0001007983 */ /* 0x001f620000300800 */
[----:B------:R-:W-:-:S03]  /*325f0*/  SHF.R.U32.HI R7, RZ, 0x8, R10 ;  /* 0x00000008ff077819 */ /* 0x000fc6000001160a */
[----:B------:R0:W-:Y:S01]  /*32600*/  STL [R1+0xe8c], R3 ;  /* 0x000e8c0301007387 */ /* 0x0001e20000100800 */
[----:B------:R-:W-:Y:S02]  /*32610*/  SHF.R.U32.HI R8, RZ, 0x8, R26 ;  /* 0x00000008ff087819 */ /* 0x000fe4000001161a */
[----:B--2---:R-:W-:Y:S02]  /*32620*/  SHF.R.U32.HI R4, RZ, 0x8, R9 ;  /* 0x00000008ff047819 */ /* 0x004fe40000011609 */
[----:B------:R-:W2:Y:S01]  /*32630*/  LDL.LU R9, [R1+0x5c] ;  /* 0x00005c0001097983 */ /* 0x000ea20000300800 */
[----:B---3--:R-:W-:Y:S02]  /*32640*/  SHF.R.U32.HI R2, RZ, 0x8, R12 ;  /* 0x00000008ff027819 */ /* 0x008fe4000001160c */
[----:B------:R-:W-:Y:S01]  /*32650*/  LOP3.LUT R4, R4, 0xffff, RZ, 0xc0, !PT ;  /* 0x0000ffff04047812 */ /* 0x000fe200078ec0ff */
[----:B------:R-:W3:Y:S01]  /*32660*/  LDL.LU R10, [R1+0x4] ;  /* 0x00000400010a7983 */ /* 0x000ee20000300800 */
[----:B------:R-:W-:-:S03]  /*32670*/  LOP3.LUT R2, R2, 0xffff, RZ, 0xc0, !PT ;  /* 0x0000ffff02027812 */ /* 0x000fc600078ec0ff */
[----:B------:R-:W3:Y:S01]  /*32680*/  LDL.LU R26, [R1] ;  /* 0x00000000011a7983 */ /* 0x000ee20000300800 */
[----:B0-----:R-:W-:-:S03]  /*32690*/  PRMT R3, R2, 0x3340, R4 ;  /* 0x0000334002037816 */ /* 0x001fc60000000004 */
[----:B------:R-:W4:Y:S01]  /*326a0*/  LDL.LU R2, [R1+0x74] ;  /* 0x0000740001027983 */ /* 0x000f220000300800 */
[----:B------:R-:W-:-:S03]  /*326b0*/  LOP3.LUT R5, R5, 0xffff, RZ, 0xc0, !PT ;  /* 0x0000ffff05057812 */ /* 0x000fc600078ec0ff */
[----:B------:R-:W2:Y:S01]  /*326c0*/  LDL.LU R4, [R1+0x70] ;  /* 0x0000700001047983 */ /* 0x000ea20000300800 */
[----:B------:R-:W-:Y:S02]  /*326d0*/  LOP3.LUT R7, R7, 0xffff, RZ, 0xc0, !PT ;  /* 0x0000ffff07077812 */ /* 0x000fe400078ec0ff */
[----:B------:R-:W-:Y:S02]  /*326e0*/  LOP3.LUT R6, R6, 0xffff, RZ, 0xc0, !PT ;  /* 0x0000ffff06067812 */ /* 0x000fe400078ec0ff */
[----:B------:R-:W-:Y:S02]  /*326f0*/  PRMT R16, R5, 0x3340, R1 ;  /* 0x0000334005107816 */ /* 0x000fe40000000001 */
[----:B------:R-:W-:Y:S01]  /*32700*/  PRMT R5, R6, 0x3340, R7 ;  /* 0x0000334006057816 */ /* 0x000fe20000000007 */
[----:B------:R-:W-:Y:S04]  /*32710*/  STL [R1+0xc], R3 ;  /* 0x00000c0301007387 */ /* 0x000fe80000100800 */
[----:B------:R0:W-:Y:S02]  /*32720*/  STL [R1+0x28], R5 ;  /* 0x0000280501007387 */ /* 0x0001e40000100800 */
[----:B0-----:R-:W-:Y:S01]  /*32730*/  SHF.R.U32.HI R5, RZ, 0x8, R24 ;  /* 0x00000008ff057819 */ /* 0x001fe20000011618 */
[----:B------:R-:W0:Y:S01]  /*32740*/  S2R R3, SR_TID.X ;  /* 0x0000000000037919 */ /* 0x000e220000002100 */
[----:B----4-:R-:W-:-:S02]  /*32750*/  SHF.R.U32.HI R7, RZ, 0x8, R2 ;  /* 0x00000008ff077819 */ /* 0x010fc40000011602 */
[----:B-----5:R-:W-:Y:S02]  /*32760*/  SHF.R.U32.HI R2, RZ, 0x8, R0 ;  /* 0x00000008ff027819 */ /* 0x020fe40000011600 */
[----:B------:R-:W4:Y:S04]  /*32770*/  LDL.LU R0, [R1+0x34] ;  /* 0x0000340001007983 */ /* 0x000f280000300800 */
[----:B------:R-:W5:Y:S01]  /*32780*/  LDL.LU R24, [R1+0x60] ;  /* 0x0000600001187983 */ /* 0x000f620000300800 */
[----:B--2---:R-:W-:Y:S02]  /*32790*/  SHF.R.U32.HI R6, RZ, 0x8, R4 ;  /* 0x00000008ff067819 */ /* 0x004fe40000011604 */
[----:B------:R-:W-:Y:S02]  /*327a0*/  LOP3.LUT R2, R2, 0xffff, RZ, 0xc0, !PT ;  /* 0x0000ffff02027812 */ /* 0x000fe400078ec0ff */
[----:B------:R-:W-:-:S02]  /*327b0*/  LOP3.LUT R8, R8, 0xffff, RZ, 0xc0, !PT ;  /* 0x0000ffff08087812 */ /* 0x000fc400078ec0ff */
[----:B------:R-:W-:Y:S02]  /*327c0*/  LOP3.LUT R6, R6, 0xffff, RZ, 0xc0, !PT ;  /* 0x0000ffff06067812 */ /* 0x000fe400078ec0ff */
[----:B------:R-:W-:Y:S02]  /*327d0*/  LOP3.LUT R7, R7, 0xffff, RZ, 0xc0, !PT ;  /* 0x0000ffff07077812 */ /* 0x000fe400078ec0ff */
[----:B------:R-:W-:Y:S02]  /*327e0*/  SHF.R.U32.HI R4, RZ, 0x8, R25 ;  /* 0x00000008ff047819 */ /* 0x000fe40000011619 */
[--C-:B------:R-:W-:Y:S02]  /*327f0*/  PRMT R2, R2, 0x3340, R1.reuse ;  /* 0x0000334002027816 */ /* 0x100fe40000000001 */
[----:B------:R-:W-:Y:S01]  /*32800*/  PRMT R12, R8, 0x3340, R1 ;  /* 0x00003340080c7816 */ /* 0x000fe20000000001 */
[----:B0-----:R-:W-:Y:S01]  /*32810*/  IMAD.SHL.U32 R8, R3, 0x4, RZ ;  /* 0x0000000403087824 */ /* 0x001fe200078e00ff */
[----:B------:R-:W-:-:S02]  /*32820*/  PRMT R6, R7, 0x3340, R6 ;  /* 0x0000334007067816 */ /* 0x000fc40000000006 */
[----:B------:R-:W-:Y:S02]  /*32830*/  LOP3.LUT R4, R4, 0xffff, RZ, 0xc0, !PT ;  /* 0x0000ffff04047812 */ /* 0x000fe400078ec0ff */
[----:B------:R-:W-:Y:S01]  /*32840*/  LOP3.LUT R5, R5, 0xffff, RZ, 0xc0, !PT ;  /* 0x0000ffff05057812 */ /* 0x000fe200078ec0ff */
[----:B------:R0:W-:Y:S04]  /*32850*/  STL [R1+0xe88], R2 ;  /* 0x000e880201007387 */ /* 0x0001e80000100800 */
[----:B------:R1:W-:Y:S01]  /*32860*/  STL [R1+0x8], R6 ;  /* 0x0000080601007387 */ /* 0x0003e20000100800 */
[----:B0-----:R-:W-:Y:S02]  /*32870*/  PRMT R2, R5, 0x3340, R4 ;  /* 0x0000334005027816 */ /* 0x001fe40000000004 */
[----:B-1----:R-:W-:-:S02]  /*32880*/  LOP3.LUT R6, R23, 0x70, R8, 0x78, !PT ;  /* 0x0000007017067812 */ /* 0x002fc400078e7808 */
[----:B------:R-:W-:-:S03]  /*32890*/  SHF.R.U32.HI R22, RZ, 0x8, R22 ;  /* 0x00000008ff167819 */ /* 0x000fc60000011616 */
[----:B------:R3:W-:Y:S01]  /*328a0*/  STL [R1+0x30], R6 ;  /* 0x0000300601007387 */ /* 0x0007e20000100800 */
[----:B------:R-:W-:-:S03]  /*328b0*/  SHF.R.U32.HI R4, RZ, 0x8, R9 ;  /* 0x00000008ff047819 */ /* 0x000fc60000011609 */
[----:B------:R-:W-:Y:S01]  /*328c0*/  STL [R1+0x10], R2 ;  /* 0x0000100201007387 */ /* 0x000fe20000100800 */
[----:B------:R-:W-:-:S03]  /*328d0*/  LOP3.LUT R4, R4, 0xffff, RZ, 0xc0, !PT ;  /* 0x0000ffff04047812 */ /* 0x000fc600078ec0ff */
[----:B------:R-:W2:Y:S01]  /*328e0*/  LDL.LU R23, [R1+0x14] ;  /* 0x0000140001177983 */ /* 0x000ea20000300800 */
[----:B---3--:R-:W-:Y:S02]  /*328f0*/  SHF.R.U32.HI R6, RZ, 0x8, R10 ;  /* 0x00000008ff067819 */ /* 0x008fe4000001160a */
[----:B------:R-:W-:Y:S02]  /*32900*/  LOP3.LUT R10, R22, 0xffff, RZ, 0xc0, !PT ;  /* 0x0000ffff160a7812 */ /* 0x000fe400078ec0ff */
[----:B------:R-:W-:Y:S01]  /*32910*/  LOP3.LUT R6, R6, 0xffff, RZ, 0xc0, !PT ;  /* 0x0000ffff06067812 */ /* 0x000fe200078ec0ff */
[----:B------:R-:W3:Y:S03]  /*32920*/  LDL.LU R22, [R1+0x20] ;  /* 0x0000200001167983 */ /* 0x000ee60000300800 */
[----:B------:R-:W-:Y:S02]  /*32930*/  PRMT R9, R4, 0x3340, R6 ;  /* 0x0000334004097816 */ /* 0x000fe40000000006 */
[----:B-----5:R-:W-:-:S04]  /*32940*/  SHF.R.U32.HI R5, RZ, 0x8, R24 ;  /* 0x00000008ff057819 */ /* 0x020fc80000011618 */
[----:B------:R-:W-:-:S04]  /*32950*/  LOP3.LUT R5, R5, 0xffff, RZ, 0xc0, !PT ;  /* 0x0000ffff05057812 */ /* 0x000fc800078ec0ff */
[----:B------:R-:W-:Y:S02]  /*32960*/  PRMT R8, R5, 0x3340, R1 ;  /* 0x0000334005087816 */ /* 0x000fe40000000001 */
[----:B------:R-:W5:Y:S04]  /*32970*/  LDL.LU R5, [R1+0x58] ;  /* 0x0000580001057983 */ /* 0x000f680000300800 */
[----:B------:R0:W-:Y:S04]  /*32980*/  STL [R1+0xe84], R8 ;  /* 0x000e840801007387 */ /* 0x0001e80000100800 */
[----:B0-----:R-:W5:Y:S04]  /*32990*/  LDL.LU R8, [R1+0x24] ;  /* 0x0000240001087983 */ /* 0x001f680000300800 */
[----:B------:R-:W5:Y:S01]  /*329a0*/  LDL.LU R6, [R1+0x2c] ;  /* 0x00002c0001067983 */ /* 0x000f620000300800 */
[----:B----4-:R-:W-:-:S03]  /*329b0*/  SHF.R.U32.HI R4, RZ, 0x8, R0 ;  /* 0x00000008ff047819 */ /* 0x010fc60000011600 */
[----:B------:R-:W4:Y:S04]  /*329c0*/  LDL.LU R2, [R1+0x7c] ;  /* 0x00007c0001027983 */ /* 0x000f280000300800 */
[----:B------:R-:W4:Y:S01]  /*329d0*/  LDL.LU R0, [R1+0x64] ;  /* 0x0000640001007983 */ /* 0x000f220000300800 */
[----:B------:R-:W-:Y:S02]  /*329e0*/  SHF.R.U32.HI R11, RZ, 0x8, R11 ;  /* 0x00000008ff0b7819 */ /* 0x000fe4000001160b */
[----:B------:R-:W-:Y:S02]  /*329f0*/  SHF.R.U32.HI R14, RZ, 0x8, R14 ;  /* 0x00000008ff0e7819 */ /* 0x000fe4000001160e */
[----:B------:R-:W-:Y:S02]  /*32a00*/  SHF.R.U32.HI R18, RZ, 0x8, R18 ;  /* 0x00000008ff127819 */ /* 0x000fe40000011612 */
[----:B------:R-:W-:-:S02]  /*32a10*/  SHF.R.U32.HI R19, RZ, 0x8, R19 ;  /* 0x00000008ff137819 */ /* 0x000fc40000011613 */
[----:B------:R-:W-:Y:S02]  /*32a20*/  SHF.R.U32.HI R15, RZ, 0x8, R15 ;  /* 0x00000008ff0f7819 */ /* 0x000fe4000001160f */
[----:B------:R-:W-:Y:S02]  /*32a30*/  LOP3.LUT R4, R4, 0xffff, RZ, 0xc0, !PT ;  /* 0x0000ffff04047812 */ /* 0x000fe400078ec0ff */
[----:B------:R-:W-:Y:S02]  /*32a40*/  LOP3.LUT R14, R14, 0xffff, RZ, 0xc0, !PT ;  /* 0x0000ffff0e0e7812 */ /* 0x000fe400078ec0ff */
[----:B------:R-:W-:Y:S02]  /*32a50*/  LOP3.LUT R11, R11, 0xffff, RZ, 0xc0, !PT ;  /* 0x0000ffff0b0b7812 */ /* 0x000fe400078ec0ff */
[----:B------:R-:W-:Y:S02]  /*32a60*/  LOP3.LUT R19, R19, 0xffff, RZ, 0xc0, !PT ;  /* 0x0000ffff13137812 */ /* 0x000fe400078ec0ff */
[----:B------:R-:W-:-:S02]  /*32a70*/  LOP3.LUT R18, R18, 0xffff, RZ, 0xc0, !PT ;  /* 0x0000ffff12127812 */ /* 0x000fc400078ec0ff */
[----:B------:R-:W-:Y:S02]  /*32a80*/  LOP3.LUT R15, R15, 0xffff, RZ, 0xc0, !PT ;  /* 0x0000ffff0f0f7812 */ /* 0x000fe400078ec0ff */
[----:B------:R-:W-:Y:S02]  /*32a90*/  PRMT R25, R4, 0x3340, R1 ;  /* 0x0000334004197816 */ /* 0x000fe40000000001 */
[----:B------:R-:W-:Y:S02]  /*32aa0*/  PRMT R11, R11, 0x3340, R14 ;  /* 0x000033400b0b7816 */ /* 0x000fe4000000000e */
[----:B------:R-:W-:Y:S02]  /*32ab0*/  PRMT R4, R18, 0x3340, R19 ;  /* 0x0000334012047816 */ /* 0x000fe40000000013 */
[----:B--2---:R-:W-:Y:S02]  /*32ac0*/  SHF.R.U32.HI R14, RZ, 0x8, R23 ;  /* 0x00000008ff0e7819 */ /* 0x004fe40000011617 */
[----:B------:R-:W-:Y:S01]  /*32ad0*/  SHF.R.U32.HI R18, RZ, 0x8, R27 ;  /* 0x00000008ff127819 */ /* 0x000fe2000001161b */
[----:B------:R-:W2:Y:S01]  /*32ae0*/  LDL.LU R23, [R1+0x90] ;  /* 0x0000900001177983 */ /* 0x000ea20000300800 */
[----:B------:R-:W-:-:S02]  /*32af0*/  PRMT R24, R15, 0x3340, R1 ;  /* 0x000033400f187816 */ /* 0x000fc40000000001 */
[----:B------:R-:W-:Y:S01]  /*32b00*/  SHF.R.U32.HI R29, RZ, 0x8, R29 ;  /* 0x00000008ff1d7819 */ /* 0x000fe2000001161d */
[----:B------:R-:W2:Y:S01]  /*32b10*/  LDL.LU R27, [R1+0x88] ;  /* 0x00008800011b7983 */ /* 0x000ea20000300800 */
[----:B------:R-:W-:Y:S02]  /*32b20*/  LOP3.LUT R18, R18, 0xffff, RZ, 0xc0, !PT ;  /* 0x0000ffff12127812 */ /* 0x000fe400078ec0ff */
[----:B------:R-:W-:Y:S02]  /*32b30*/  LOP3.LUT R14, R14, 0xffff, RZ, 0xc0, !PT ;  /* 0x0000ffff0e0e7812 */ /* 0x000fe400078ec0ff */
[----:B------:R-:W-:Y:S02]  /*32b40*/  SHF.R.U32.HI R7, RZ, 0x8, R26 ;  /* 0x00000008ff077819 */ /* 0x000fe4000001161a */
[----:B------:R-:W-:Y:S02]  /*32b50*/  LOP3.LUT R29, R29, 0xffff, RZ, 0xc0, !PT ;  /* 0x0000ffff1d1d7812 */ /* 0x000fe400078ec0ff */
[----:B------:R-:W-:-:S02]  /*32b60*/  PRMT R18, R14, 0x3340, R18 ;  /* 0x000033400e127816 */ /* 0x000fc40000000012 */
[----:B------:R-:W-:Y:S02]  /*32b70*/  SHF.R.U32.HI R14, RZ, 0x8, R20 ;  /* 0x00000008ff0e7819 */ /* 0x000fe40000011614 */
[----:B------:R-:W-:Y:S02]  /*32b80*/  SHF.R.U32.HI R20, RZ, 0x8, R21 ;  /* 0x00000008ff147819 */ /* 0x000fe40000011615 */
[----:B------:R-:W-:Y:S02]  /*32b90*/  LOP3.LUT R7, R7, 0xffff, RZ, 0xc0, !PT ;  /* 0x0000ffff07077812 */ /* 0x000fe400078ec0ff */
[----:B------:R-:W-:Y:S02]  /*32ba0*/  PRMT R10, R29, 0x3340, R10 ;  /* 0x000033401d0a7816 */ /* 0x000fe4000000000a */
[----:B------:R-:W-:Y:S02]  /*32bb0*/  LOP3.LUT R14, R14, 0xffff, RZ, 0xc0, !PT ;  /* 0x0000ffff0e0e7812 */ /* 0x000fe400078ec0ff */
[----:B------:R-:W-:-:S02]  /*32bc0*/  SHF.R.U32.HI R21, RZ, 0x8, R13 ;  /* 0x00000008ff157819 */ /* 0x000fc4000001160d */
[----:B------:R-:W-:Y:S02]  /*32bd0*/  LOP3.LUT R20, R20, 0xffff, RZ, 0xc0, !PT ;  /* 0x0000ffff14147812 */ /* 0x000fe400078ec0ff */
[----:B------:R-:W-:Y:S02]  /*32be0*/  PRMT R26, R7, 0x3340, R1 ;  /* 0x00003340071a7816 */ /* 0x000fe40000000001 */
[----:B---3--:R-:W-:Y:S02]  /*32bf0*/  SHF.R.U32.HI R7, RZ, 0x8, R22 ;  /* 0x00000008ff077819 */ /* 0x008fe40000011616 */
[----:B------:R-:W-:Y:S02]  /*32c00*/  SHF.R.U32.HI R22, RZ, 0x8, R28 ;  /* 0x00000008ff167819 */ /* 0x000fe4000001161c */
[----:B------:R-:W-:Y:S02]  /*32c10*/  PRMT R20, R14, 0x3340, R20 ;  /* 0x000033400e147816 */ /* 0x000fe40000000014 */
[----:B-----5:R-:W-:-:S02]  /*32c20*/  SHF.R.U32.HI R15, RZ, 0x8, R6 ;  /* 0x00000008ff0f7819 */ /* 0x020fc40000011606 */
[----:B------:R-:W-:Y:S02]  /*32c30*/  SHF.R.U32.HI R6, RZ, 0x8, R8 ;  /* 0x00000008ff067819 */ /* 0x000fe40000011608 */
[----:B------:R-:W-:Y:S02]  /*32c40*/  LOP3.LUT R15, R15, 0xffff, RZ, 0xc0, !PT ;  /* 0x0000ffff0f0f7812 */ /* 0x000fe400078ec0ff */
[----:B------:R-:W-:Y:S02]  /*32c50*/  LOP3.LUT R6, R6, 0xffff, RZ, 0xc0, !PT ;  /* 0x0000ffff06067812 */ /* 0x000fe400078ec0ff */
[----:B----4-:R-:W-:Y:S02]  /*32c60*/  SHF.R.U32.HI R19, RZ, 0x8, R2 ;  /* 0x00000008ff137819 */ /* 0x010fe40000011602 */
[----:B------:R-:W-:Y:S02]  /*32c70*/  PRMT R6, R15, 0x3340, R6 ;  /* 0x000033400f067816 */ /* 0x000fe40000000006 */
[----:B------:R-:W3:Y:S01]  /*32c80*/  LDL.LU R15, [R1+0x80] ;  /* 0x00008000010f7983 */ /* 0x000ee20000300800 */
[----:B------:R-:W-:-:S03]  /*32c90*/  SHF.R.U32.HI R13, RZ, 0x8, R0 ;  /* 0x00000008ff0d7819 */ /* 0x000fc60000011600 */
[----:B------:R-:W4:Y:S04]  /*32ca0*/  LDL.LU R29, [R1+0x94] ;  /* 0x00009400011d7983 */ /* 0x000f280000300800 */
[----:B------:R-:W5:Y:S04]  /*32cb0*/  LDL.LU R2, [R1+0x1c] ;  /* 0x00001c0001027983 */ /* 0x000f680000300800 */
[----:B------:R-:W5:Y:S04]  /*32cc0*/  LDL.LU R0, [R1+0x78] ;  /* 0x0000780001007983 */ /* 0x000f680000300800 */
[----:B------:R-:W5:Y:S04]  /*32cd0*/  LDL.LU R8, [R1+0x68] ;  /* 0x0000680001087983 */ /* 0x000f680000300800 */
[----:B------:R-:W4:Y:S04]  /*32ce0*/  LDL.LU R28, [R1+0x8c] ;  /* 0x00008c00011c7983 */ /* 0x000f280000300800 */
[----:B------:R-:W5:Y:S01]  /*32cf0*/  LDL.LU R14, [R1+0x18] ;  /* 0x00001800010e7983 */ /* 0x000f620000300800 */
[----:B------:R-:W-:-:S02]  /*32d00*/  LOP3.LUT R13, R13, 0xffff, RZ, 0xc0, !PT ;  /* 0x0000ffff0d0d7812 */ /* 0x000fc400078ec0ff */
[----:B--2---:R-:W-:-:S04]  /*32d10*/  SHF.R.U32.HI R27, RZ, 0x8, R27 ;  /* 0x00000008ff1b7819 */ /* 0x004fc8000001161b */
[----:B------:R-:W-:Y:S02]  /*32d20*/  LOP3.LUT R27, R27, 0xffff, RZ, 0xc0, !PT ;  /* 0x0000ffff1b1b7812 */ /* 0x000fe400078ec0ff */
[----:B------:R-:W-:-:S04]  /*32d30*/  LOP3.LUT R22, R22, 0xffff, RZ, 0xc0, !PT ;  /* 0x0000ffff16167812 */ /* 0x000fc800078ec0ff */
[----:B------:R-:W-:Y:S02]  /*32d40*/  PRMT R22, R13, 0x3340, R22 ;  /* 0x000033400d167816 */ /* 0x000fe40000000016 */
[----:B------:R-:W2:Y:S01]  /*32d50*/  LDL.LU R13, [R1+0x84] ;  /* 0x00008400010d7983 */ /* 0x000ea20000300800 */
[----:B---3--:R-:W-:-:S04]  /*32d60*/  SHF.R.U32.HI R15, RZ, 0x8, R15 ;  /* 0x00000008ff0f7819 */ /* 0x008fc8000001160f */
[----:B------:R-:W-:Y:S02]  /*32d70*/  LOP3.LUT R15, R15, 0xffff, RZ, 0xc0, !PT ;  /* 0x0000ffff0f0f7812 */ /* 0x000fe400078ec0ff */
[----:B----4-:R-:W-:Y:S02]  /*32d80*/  SHF.R.U32.HI R28, RZ, 0x8, R28 ;  /* 0x00000008ff1c7819 */ /* 0x010fe4000001161c */
[----:B-----5:R-:W-:Y:S02]  /*32d90*/  SHF.R.U32.HI R14, RZ, 0x8, R14 ;  /* 0x00000008ff0e7819 */ /* 0x020fe4000001160e */
[----:B------:R-:W-:Y:S02]  /*32da0*/  LOP3.LUT R28, R28, 0xffff, RZ, 0xc0, !PT ;  /* 0x0000ffff1c1c7812 */ /* 0x000fe400078ec0ff */
[----:B------:R-:W-:Y:S02]  /*32db0*/  LOP3.LUT R14, R14, 0xffff, RZ, 0xc0, !PT ;  /* 0x0000ffff0e0e7812 */ /* 0x000fe400078ec0ff */
[----:B------:R-:W-:-:S02]  /*32dc0*/  PRMT R27, R28, 0x3340, R27 ;  /* 0x000033401c1b7816 */ /* 0x000fc4000000001b */
[----:B------:R-:W-:Y:S02]  /*32dd0*/  PRMT R15, R15, 0x3340, R14 ;  /* 0x000033400f0f7816 */ /* 0x000fe4000000000e */
[----:B------:R-:W-:Y:S01]  /*32de0*/  SHF.R.U32.HI R14, RZ, 0x8, R29 ;  /* 0x00000008ff0e7819 */ /* 0x000fe2000001161d */
[----:B------:R0:W-:Y:S01]  /*32df0*/  STL [R1+0x14], R27 ;  /* 0x0000141b01007387 */ /* 0x0001e20000100800 */
[----:B------:R-:W-:-:S03]  /*32e00*/  SHF.R.U32.HI R29, RZ, 0x8, R2 ;  /* 0x00000008ff1d7819 */ /* 0x000fc60000011602 */
[----:B------:R1:W-:Y:S04]  /*32e10*/  STL [R1+0x18], R15 ;  /* 0x0000180f01007387 */ /* 0x0003e80000100800 */
[----:B------:R-:W3:Y:S01]  /*32e20*/  LDL R2, [R1+0xe4c] ;  /* 0x000e4c0001027983 */ /* 0x000ee20000100800 */
[----:B0-----:R-:W-:-:S03]  /*32e30*/  SHF.R.U32.HI R27, RZ, 0x8, R0 ;  /* 0x00000008ff1b7819 */ /* 0x001fc60000011600 */
[----:B------:R-:W4:Y:S01]  /*32e40*/  LDL.LU R0, [R1+0x33c] ;  /* 0x00033c0001007983 */ /* 0x000f220000300800 */
[----:B------:R-:W-:Y:S02]  /*32e50*/  SHF.R.U32.HI R28, RZ, 0x4, R3 ;  /* 0x00000004ff1c7819 */ /* 0x000fe40000011603 */
[----:B------:R-:W-:Y:S02]  /*32e60*/  LOP3.LUT R14, R14, 0xffff, RZ, 0xc0, !PT ;  /* 0x0000ffff0e0e7812 */ /* 0x000fe400078ec0ff */
[----:B------:R-:W-:Y:S02]  /*32e70*/  LOP3.LUT R29, R29, 0xffff, RZ, 0xc0, !PT ;  /* 0x0000ffff1d1d7812 */ /* 0x000fe400078ec0ff */
[----:B------:R-:W-:Y:S02]  /*32e80*/  LOP3.LUT R27, R27, 0xffff, RZ, 0xc0, !PT ;  /* 0x0000ffff1b1b7812 */ /* 0x000fe400078ec0ff */
[----:B------:R-:W-:Y:S02]  /*32e90*/  SGXT.U32 R28, R28, 0x2 ;  /* 0x000000021c1c781a */ /* 0x000fe40000000000 */
[----:B------:R-:W-:-:S02]  /*32ea0*/  PRMT R14, R14, 0x3340, R1 ;  /* 0x000033400e0e7816 */ /* 0x000fc40000000001 */
[----:B-1----:R-:W-:Y:S02]  /*32eb0*/  SHF.R.U32.HI R15, RZ, 0x8, R8 ;  /* 0x00000008ff0f7819 */ /* 0x002fe40000011608 */
[----:B------:R-:W-:Y:S01]  /*32ec0*/  PRMT R29, R27, 0x3340, R29 ;  /* 0x000033401b1d7816 */ /* 0x000fe2000000001d */
[----:B------:R0:W-:Y:S04]  /*32ed0*/  STL [R1+0xe80], R14 ;  /* 0x000e800e01007387 */ /* 0x0001e80000100800 */
[----:B------:R-:W-:Y:S01]  /*32ee0*/  STL [R1+0xe7c], R29 ;  /* 0x000e7c1d01007387 */ /* 0x000fe20000100800 */
[----:B---3--:R-:W-:Y:S01]  /*32ef0*/  ISETP.GE.AND P0, PT, R2, UR4, PT ;  /* 0x0000000402007c0c */ /* 0x008fe2000bf06270 */
[----:B------:R-:W-:Y:S01]  /*32f00*/  ULDC UR4, c[0x0][0x244] ;  /* 0x0000910000047ab9 */ /* 0x000fe20000000800 */
[----:B----4-:R-:W-:-:S02]  /*32f10*/  LOP3.LUT R8, R0, R28, RZ, 0xfc, !PT ;  /* 0x0000001c00087212 */ /* 0x010fc400078efcff */
[C-C-:B------:R-:W-:Y:S02]  /*32f20*/  LOP3.LUT R2, R0.reuse, 0x4, R28.reuse, 0xfe, !PT ;  /* 0x0000000400027812 */ /* 0x140fe400078efe1c */
[C-C-:B0-----:R-:W-:Y:S01]  /*32f30*/  LOP3.LUT R14, R0.reuse, 0x8, R28.reuse, 0xfe, !PT ;  /* 0x00000008000e7812 */ /* 0x141fe200078efe1c */
[----:B------:R0:W-:Y:S04]  /*32f40*/  STL [R1+0x4], R8 ;  /* 0x0000040801007387 */ /* 0x0001e80000100800 */
[----:B------:R1:W-:Y:S01]  /*32f50*/  STL [R1+0x1c], R2 ;  /* 0x00001c0201007387 */ /* 0x0003e20000100800 */
[----:B0-----:R-:W-:-:S03]  /*32f60*/  LOP3.LUT R8, R0, 0xc, R28, 0xfe, !PT ;  /* 0x0000000c00087812 */ /* 0x001fc600078efe1c */
[----:B------:R0:W-:Y:S01]  /*32f70*/  STL [R1+0x20], R14 ;  /* 0x0000200e01007387 */ /* 0x0001e20000100800 */
[----:B-1----:R-:W-:-:S03]  /*32f80*/  LOP3.LUT R2, R0, 0x10, R28, 0xfe, !PT ;  /* 0x0000001000027812 */ /* 0x002fc600078efe1c */
[----:B------:R1:W-:Y:S04]  /*32f90*/  STL [R1+0x24], R8 ;  /* 0x0000240801007387 */ /* 0x0003e80000100800 */
[----:B------:R3:W-:Y:S01]  /*32fa0*/  STL [R1+0x2c], R2 ;  /* 0x00002c0201007387 */ /* 0x0007e20000100800 */
[C-C-:B0-----:R-:W-:Y:S02]  /*32fb0*/  LOP3.LUT R14, R0.reuse, 0x14, R28.reuse, 0xfe, !PT ;  /* 0x00000014000e7812 */ /* 0x141fe400078efe1c */
[----:B-1----:R-:W-:-:S03]  /*32fc0*/  LOP3.LUT R8, R0, 0x18, R28, 0xfe, !PT ;  /* 0x0000001800087812 */ /* 0x002fc600078efe1c */
[----:B------:R0:W-:Y:S01]  /*32fd0*/  STL [R1+0x34], R14 ;  /* 0x0000340e01007387 */ /* 0x0001e20000100800 */
[----:B---3--:R-:W-:-:S03]  /*32fe0*/  LOP3.LUT R2, R0, 0x1c, R28, 0xfe, !PT ;  /* 0x0000001c00027812 */ /* 0x008fc600078efe1c */
[----:B------:R1:W-:Y:S04]  /*32ff0*/  STL [R1+0x38], R8 ;  /* 0x0000380801007387 */ /* 0x0003e80000100800 */
[----:B------:R3:W-:Y:S01]  /*33000*/  STL [R1+0x3c], R2 ;  /* 0x00003c0201007387 */ /* 0x0007e20000100800 */
[C-C-:B0-----:R-:W-:Y:S02]  /*33010*/  LOP3.LUT R14, R0.reuse, 0x2c, R28.reuse, 0xfe, !PT ;  /* 0x0000002c000e7812 */ /* 0x141fe400078efe1c */
[C-C-:B-1----:R-:W-:Y:S02]  /*33020*/  LOP3.LUT R8, R0.reuse, 0x24, R28.reuse, 0xfe, !PT ;  /* 0x0000002400087812 */ /* 0x142fe400078efe1c */
[----:B---3--:R-:W-:-:S03]  /*33030*/  LOP3.LUT R2, R0, 0x28, R28, 0xfe, !PT ;  /* 0x0000002800027812 */ /* 0x008fc600078efe1c */
        /* <DEDUP_REMOVED lines=179> */
[----:B------:R-:W3:Y:S04]  /*33b70*/  LDL.LU R29, [R1+0xc] ;  /* 0x00000c00011d7983 */ /* 0x000ee80000300800 */
[----:B------:R-:W-:Y:S01]  /*33b80*/  STL [R1+0x234], R8 ;  /* 0x0002340801007387 */ /* 0x000fe20000100800 */
[----:B0-----:R-:W-:-:S03]  /*33b90*/  LOP3.LUT R14, R0, 0x1ac, R28, 0xfe, !PT ;  /* 0x000001ac000e7812 */ /* 0x001fc600078efe1c */
[----:B------:R0:W-:Y:S04]  /*33ba0*/  STL [R1+0x238], R2 ;  /* 0x0002380201007387 */ /* 0x0001e80000100800 */
[----:B0-----:R-:W4:Y:S04]  /*33bb0*/  LDL.LU R2, [R1+0x28] ;  /* 0x0000280001027983 */ /* 0x001f280000300800 */
[----:B------:R-:W5:Y:S04]  /*33bc0*/  LDL.LU R8, [R1+0x8] ;  /* 0x0000080001087983 */ /* 0x000f680000300800 */
[----:B------:R0:W-:Y:S02]  /*33bd0*/  STL [R1+0x23c], R14 ;  /* 0x00023c0e01007387 */ /* 0x0001e40000100800 */
[----:B0-----:R-:W-:-:S05]  /*33be0*/  LOP3.LUT R14, R0, 0x1b0, R28, 0xfe, !PT ;  /* 0x000001b0000e7812 */ /* 0x001fca00078efe1c */
        /* <DEDUP_REMOVED lines=30> */
[----:B------:R0:W-:Y:S01]  /*33dd0*/  STL [R1+0x27c], R14 ;  /* 0x00027c0e01007387 */ /* 0x0001e20000100800 */
[C-C-:B------:R-:W-:Y:S02]  /*33de0*/  LOP3.LUT R27, R0.reuse, 0x20, R28.reuse, 0xfe, !PT ;  /* 0x00000020001b7812 */ /* 0x140fe400078efe1c */
[----:B0-----:R-:W-:-:S05]  /*33df0*/  LOP3.LUT R14, R0, 0x1f4, R28, 0xfe, !PT ;  /* 0x000001f4000e7812 */ /* 0x001fca00078efe1c */
[----:B------:R0:W-:Y:S02]  /*33e00*/  STL [R1+0x280], R14 ;  /* 0x0002800e01007387 */ /* 0x0001e40000100800 */
[----:B0-----:R-:W-:Y:S02]  /*33e10*/  LOP3.LUT R14, R0, 0x1f8, R28, 0xfe, !PT ;  /* 0x000001f8000e7812 */ /* 0x001fe400078efe1c */
[----:B------:R-:W-:-:S03]  /*33e20*/  LEA.HI R0, R3, R0, RZ, 0x1c ;  /* 0x0000000003007211 */ /* 0x000fc600078fe0ff */
[----:B------:R-:W-:Y:S04]  /*33e30*/  STL [R1+0x1c8], R14 ;  /* 0x0001c80e01007387 */ /* 0x000fe80000100800 */
[----:B------:R0:W-:Y:S04]  /*33e40*/  STL [R1+0x40], R0 ;  /* 0x0000400001007387 */ /* 0x0001e80000100800 */
[----:B0-----:R-:W2:Y:S01]  /*33e50*/  LDL.LU R0, [R1+0xe90] ;  /* 0x000e900001007983 */ /* 0x001ea20000300800 */
[----:B------:R-:W0:Y:S01]  /*33e60*/  S2R R28, SR_CgaCtaId ;  /* 0x00000000001c7919 */ /* 0x000e220000008800 */
[----:B------:R-:W-:-:S02]  /*33e70*/  MOV R14, 0x400 ;  /* 0x00000400000e7802 */ /* 0x000fc40000000f00 */
[----:B------:R-:W-:Y:S02]  /*33e80*/  SHF.R.U32.HI R17, RZ, 0x8, R17 ;  /* 0x00000008ff117819 */ /* 0x000fe40000011611 */
[----:B0-----:R-:W-:Y:S02]  /*33e90*/  LEA R14, R28, R14, 0x18 ;  /* 0x0000000e1c0e7211 */ /* 0x001fe400078ec0ff */
[----:B--2---:R-:W-:Y:S02]  /*33ea0*/  LOP3.LUT R0, R0, 0x20, R3, 0x78, !PT ;  /* 0x0000002000007812 */ /* 0x004fe400078e7803 */
[----:B------:R-:W2:Y:S01]  /*33eb0*/  LDL.LU R3, [R1+0xe8c] ;  /* 0x000e8c0001037983 */ /* 0x000ea20000300800 */
[----:B------:R-:W0:Y:S01]  /*33ec0*/  S2R R28, SR_TID.X ;  /* 0x00000000001c7919 */ /* 0x000e220000002100 */
[----:B------:R-:W-:-:S04]  /*33ed0*/  LOP3.LUT R17, R17, 0xffff, RZ, 0xc0, !PT ;  /* 0x0000ffff11117812 */ /* 0x000fc800078ec0ff */
[----:B------:R-:W-:Y:S02]  /*33ee0*/  PRMT R17, R17, 0x3340, R1 ;  /* 0x0000334011117816 */ /* 0x000fe40000000001 */
[----:B------:R-:W-:Y:S01]  /*33ef0*/  ISETP.LT.AND P5, PT, R27, UR6, !P0 ;  /* 0x000000061b007c0c */ /* 0x000fe2000c7a1270 */
[----:B------:R-:W-:Y:S01]  /*33f00*/  ULDC.64 UR6, c[0x0][0x220] ;  /* 0x0000880000067ab9 */ /* 0x000fe20000000a00 */
[----:B------:R-:W5:Y:S01]  /*33f10*/  LDL.LU R27, [R1+0x10] ;  /* 0x00001000011b7983 */ /* 0x000f620000300800 */
[----:B---3--:R-:W-:Y:S02]  /*33f20*/  PRMT R16, R29, 0x5410, R16 ;  /* 0x000054101d107816 */ /* 0x008fe40000000010 */
[----:B----4-:R-:W-:Y:S02]  /*33f30*/  PRMT R12, R2, 0x5410, R12 ;  /* 0x00005410020c7816 */ /* 0x010fe4000000000c */
[----:B0-----:R-:W-:Y:S02]  /*33f40*/  LOP3.LUT R28, R28, 0x20, RZ, 0xc0, !PT ;  /* 0x000000201c1c7812 */ /* 0x001fe400078ec0ff */
[----:B--2---:R-:W-:-:S03]  /*33f50*/  PRMT R17, R3, 0x5410, R17 ;  /* 0x0000541003117816 */ /* 0x004fc60000000011 */
[----:B------:R-:W-:Y:S02]  /*33f60*/  IMAD R3, R28, 0x10, R14 ;  /* 0x000000101c037824 */ /* 0x000fe400078e020e */
[----:B------:R-:W2:Y:S04]  /*33f70*/  LDL.LU R28, [R1+0x30] ;  /* 0x00003000011c7983 */ /* 0x000ea80000300800 */
[----:B------:R-:W3:Y:S04]  /*33f80*/  LDL.LU R14, [R1+0x14] ;  /* 0x00001400010e7983 */ /* 0x000ee80000300800 */
[----:B------:R-:W4:Y:S04]  /*33f90*/  LDL.LU R29, [R1+0x18] ;  /* 0x00001800011d7983 */ /* 0x000f280000300800 */
[----:B------:R-:W5:Y:S01]  /*33fa0*/  LDL.LU R2, [R1+0xe88] ;  /* 0x000e880001027983 */ /* 0x000f620000300800 */
[----:B------:R-:W-:-:S04]  /*33fb0*/  SHF.R.U32.HI R5, RZ, 0x8, R5 ;  /* 0x00000008ff057819 */ /* 0x000fc80000011605 */
[----:B------:R-:W-:Y:S02]  /*33fc0*/  LOP3.LUT R5, R5, 0xffff, RZ, 0xc0, !PT ;  /* 0x0000ffff05057812 */ /* 0x000fe400078ec0ff */
[----:B------:R-:W-:Y:S02]  /*33fd0*/  LOP3.LUT R7, R7, 0xffff, RZ, 0xc0, !PT ;  /* 0x0000ffff07077812 */ /* 0x000fe400078ec0ff */
[--C-:B------:R-:W-:Y:S02]  /*33fe0*/  PRMT R5, R5, 0x3340, R1.reuse ;  /* 0x0000334005057816 */ /* 0x100fe40000000001 */
[----:B------:R-:W-:Y:S02]  /*33ff0*/  PRMT R11, R11, 0x5410, R24 ;  /* 0x000054100b0b7816 */ /* 0x000fe40000000018 */
[----:B------:R-:W-:Y:S02]  /*34000*/  PRMT R7, R7, 0x3340, R1 ;  /* 0x0000334007077816 */ /* 0x000fe40000000001 */
[----:B-----5:R-:W-:-:S02]  /*34010*/  PRMT R2, R8, 0x5410, R2 ;  /* 0x0000541008027816 */ /* 0x020fc40000000002 */
[----:B------:R-:W5:Y:S01]  /*34020*/  LDL.LU R8, [R1+0xe84] ;  /* 0x000e840001087983 */ /* 0x000f620000300800 */
[----:B------:R-:W-:Y:S02]  /*34030*/  LOP3.LUT R19, R19, 0xffff, RZ, 0xc0, !PT ;  /* 0x0000ffff13137812 */ /* 0x000fe400078ec0ff */
[----:B------:R-:W-:Y:S02]  /*34040*/  PRMT R24, R4, 0x5410, R5 ;  /* 0x0000541004187816 */ /* 0x000fe40000000005 */
[----:B------:R-:W-:Y:S01]  /*34050*/  PRMT R10, R10, 0x5410, R25 ;  /* 0x000054100a0a7816 */ /* 0x000fe20000000019 */
[----:B------:R-:W4:Y:S01]  /*34060*/  LDL.LU R4, [R1+0x17c] ;  /* 0x00017c0001047983 */ /* 0x000f220000300800 */
[----:B------:R-:W-:Y:S02]  /*34070*/  PRMT R19, R19, 0x3340, R1 ;  /* 0x0000334013137816 */ /* 0x000fe40000000001 */
[----:B------:R-:W-:Y:S01]  /*34080*/  PRMT R25, R6, 0x5410, R7 ;  /* 0x0000541006197816 */ /* 0x000fe20000000007 */
[----:B------:R-:W4:Y:S01]  /*34090*/  LDL.LU R5, [R1+0x174] ;  /* 0x0001740001057983 */ /* 0x000f220000300800 */
[----:B------:R-:W-:-:S03]  /*340a0*/  LOP3.LUT R21, R21, 0xffff, RZ, 0xc0, !PT ;  /* 0x0000ffff15157812 */ /* 0x000fc600078ec0ff */
[----:B------:R0:W-:Y:S01]  /*340b0*/  STL [R1+0x10], R24 ;  /* 0x0000101801007387 */ /* 0x0001e20000100800 */
[----:B------:R-:W-:Y:S02]  /*340c0*/  SHF.R.U32.HI R23, RZ, 0x8, R23 ;  /* 0x00000008ff177819 */ /* 0x000fe40000011617 */
[----:B------:R-:W-:Y:S02]  /*340d0*/  PRMT R9, R9, 0x5410, R26 ;  /* 0x0000541009097816 */ /* 0x000fe4000000001a */
[----:B------:R-:W-:Y:S02]  /*340e0*/  PRMT R26, R18, 0x5410, R19 ;  /* 0x00005410121a7816 */ /* 0x000fe40000000013 */
[----:B------:R-:W-:Y:S01]  /*340f0*/  PRMT R21, R21, 0x3340, R1 ;  /* 0x0000334015157816 */ /* 0x000fe20000000001 */
[----:B0-----:R-:W4:Y:S04]  /*34100*/  LDL.LU R24, [R1+0x15c] ;  /* 0x00015c0001187983 */ /* 0x001f280000300800 */
[----:B------:R-:W4:Y:S01]  /*34110*/  LDL.LU R6, [R1+0x170] ;  /* 0x0001700001067983 */ /* 0x000f220000300800 */
[----:B------:R-:W-:-:S03]  /*34120*/  LOP3.LUT R23, R23, 0xffff, RZ, 0xc0, !PT ;  /* 0x0000ffff17177812 */ /* 0x000fc600078ec0ff */
[----:B------:R-:W4:Y:S01]  /*34130*/  LDL.LU R7, [R1+0x168] ;  /* 0x0001680001077983 */ /* 0x000f220000300800 */
[----:B--2---:R-:W-:-:S03]  /*34140*/  IMAD.IADD R3, R28, 0x1, R3 ;  /* 0x000000011c037824 */ /* 0x004fc600078e0203 */
[----:B------:R0:W-:Y:S01]  /*34150*/  STL [R1+0xc], R25 ;  /* 0x00000c1901007387 */ /* 0x0001e20000100800 */
[----:B------:R-:W-:Y:S02]  /*34160*/  SHF.R.U32.HI R13, RZ, 0x8, R13 ;  /* 0x00000008ff0d7819 */ /* 0x000fe4000001160d */
[----:B------:R-:W-:Y:S02]  /*34170*/  PRMT R28, R20, 0x5410, R21 ;  /* 0x00005410141c7816 */ /* 0x000fe40000000015 */
[----:B------:R-:W-:Y:S01]  /*34180*/  PRMT R23, R23, 0x3340, R1 ;  /* 0x0000334017177816 */ /* 0x000fe20000000001 */
[----:B0-----:R-:W2:Y:S04]  /*34190*/  LDL.LU R25, [R1+0x158] ;  /* 0x0001580001197983 */ /* 0x001ea80000300800 */
[----:B------:R-:W2:Y:S04]  /*341a0*/  LDL.LU R19, [R1+0x1a4] ;  /* 0x0001a40001137983 */ /* 0x000ea80000300800 */
[----:B------:R-:W2:Y:S04]  /*341b0*/  LDL.LU R18, [R1+0x150] ;  /* 0x0001500001127983 */ /* 0x000ea80000300800 */
[----:B------:R0:W-:Y:S01]  /*341c0*/  STL [R1+0x8], R26 ;  /* 0x0000081a01007387 */ /* 0x0001e20000100800 */
[----:B------:R-:W-:-:S03]  /*341d0*/  LOP3.LUT R13, R13, 0xffff, RZ, 0xc0, !PT ;  /* 0x0000ffff0d0d7812 */ /* 0x000fc600078ec0ff */
[----:B0-----:R-:W2:Y:S01]  /*341e0*/  LDL.LU R26, [R1+0x14c] ;  /* 0x00014c00011a7983 */ /* 0x001ea20000300800 */
[----:B------:R-:W-:-:S04]  /*341f0*/  PRMT R13, R13, 0x3340, R1 ;  /* 0x000033400d0d7816 */ /* 0x000fc80000000001 */
[----:B---3--:R-:W-:Y:S02]  /*34200*/  PRMT R13, R14, 0x5410, R13 ;  /* 0x000054100e0d7816 */ /* 0x008fe4000000000d */
[----:B-----5:R-:W-:Y:S02]  /*34210*/  PRMT R8, R27, 0x5410, R8 ;  /* 0x000054101b087816 */ /* 0x020fe40000000008 */
[----:B------:R-:W3:Y:S04]  /*34220*/  LDL.LU R27, [R1+0x120] ;  /* 0x00012000011b7983 */ /* 0x000ee80000300800 */
[----:B------:R-:W5:Y:S04]  /*34230*/  LDL.LU R21, [R1+0x1e0] ;  /* 0x0001e00001157983 */ /* 0x000f680000300800 */
[----:B------:R-:W2:Y:S04]  /*34240*/  LDL.LU R20, [R1+0x1ac] ;  /* 0x0001ac0001147983 */ /* 0x000ea80000300800 */
[----:B------:R0:W-:Y:S02]  /*34250*/  STL [R1], R28 ;  /* 0x0000001c01007387 */ /* 0x0001e40000100800 */
[----:B0-----:R-:W-:-:S02]  /*34260*/  PRMT R28, R22, 0x5410, R23 ;  /* 0x00005410161c7816 */ /* 0x001fc40000000017 */
[----:B------:R-:W3:Y:S04]  /*34270*/  LDL.LU R22, [R1+0x1a8] ;  /* 0x0001a80001167983 */ /* 0x000ee80000300800 */
[----:B------:R-:W3:Y:S04]  /*34280*/  LDL.LU R23, [R1+0x1a0] ;  /* 0x0001a00001177983 */ /* 0x000ee80000300800 */
[----:B------:R0:W-:Y:S04]  /*34290*/  STL [R1+0xe6c], R28 ;  /* 0x000e6c1c01007387 */ /* 0x0001e80000100800 */
[----:B0-----:R-:W3:Y:S04]  /*342a0*/  LDL.LU R28, [R1+0x1b0] ;  /* 0x0001b000011c7983 */ /* 0x001ee80000300800 */
[----:B------:R-:W4:Y:S04]  /*342b0*/  LDL.LU R14, [R1+0xe80] ;  /* 0x000e8000010e7983 */ /* 0x000f280000300800 */
[----:B------:R0:W-:Y:S04]  /*342c0*/  STL [R1+0x28], R13 ;  /* 0x0000280d01007387 */ /* 0x0001e80000100800 */
[----:B0-----:R-:W3:Y:S01]  /*342d0*/  LDL.LU R13, [R1+0x1e4] ;  /* 0x0001e400010d7983 */ /* 0x001ee20000300800 */
[----:B----4-:R-:W-:-:S03]  /*342e0*/  PRMT R14, R29, 0x5410, R14 ;  /* 0x000054101d0e7816 */ /* 0x010fc6000000000e */
[----:B------:R-:W4:Y:S01]  /*342f0*/  LDL.LU R29, [R1+0xe7c] ;  /* 0x000e7c00011d7983 */ /* 0x000f220000300800 */
[----:B------:R-:W-:Y:S02]  /*34300*/  LOP3.LUT R15, R15, 0xffff, RZ, 0xc0, !PT ;  /* 0x0000ffff0f0f7812 */ /* 0x000fe400078ec0ff */
[----:B-----5:R-:W-:Y:S02]  /*34310*/  LOP3.LUT R21, R21, 0xffff, RZ, 0xc0, !PT ;  /* 0x0000ffff15157812 */ /* 0x020fe400078ec0ff */
[----:B--2---:R-:W-:Y:S02]  /*34320*/  LOP3.LUT R20, R20, 0xffff, RZ, 0xc0, !PT ;  /* 0x0000ffff14147812 */ /* 0x004fe400078ec0ff */
[----:B------:R-:W-:Y:S02]  /*34330*/  LOP3.LUT R19, R19, 0xffff, RZ, 0xc0, !PT ;  /* 0x0000ffff13137812 */ /* 0x000fe400078ec0ff */
[----:B------:R-:W-:Y:S02]  /*34340*/  LOP3.LUT R18, R18, 0xffff, RZ, 0xc0, !PT ;  /* 0x0000ffff12127812 */ /* 0x000fe400078ec0ff */
[----:B------:R-:W-:-:S02]  /*34350*/  PRMT R15, R15, 0x3340, R1 ;  /* 0x000033400f0f7816 */ /* 0x000fc40000000001 */
[----:B------:R-:W-:Y:S02]  /*34360*/  PRMT R4, R4, 0x4210, R21 ;  /* 0x0000421004047816 */ /* 0x000fe40000000015 */
[----:B------:R-:W-:Y:S02]  /*34370*/  PRMT R5, R5, 0x4210, R20 ;  /* 0x0000421005057816 */ /* 0x000fe40000000014 */
[----:B------:R-:W-:Y:S02]  /*34380*/  PRMT R6, R6, 0x4210, R19 ;  /* 0x0000421006067816 */ /* 0x000fe40000000013 */
[----:B------:R-:W-:-:S05]  /*34390*/  PRMT R7, R7, 0x4210, R18 ;  /* 0x0000421007077816 */ /* 0x000fca0000000012 */
[----:B------:R0:W-:Y:S02]  /*343a0*/  STS.128 [R3], R4 ;  /* 0x0000000403007388 */ /* 0x0001e40000000c00 */
[----:B0-----:R-:W-:Y:S02]  /*343b0*/  PRMT R4, R17, 0x5210, R21 ;  /* 0x0000521011047816 */ /* 0x001fe40000000015 */
[----:B---3--:R-:W-:Y:S02]  /*343c0*/  LOP3.LUT R17, R28, 0xffff, RZ, 0xc0, !PT ;  /* 0x0000ffff1c117812 */ /* 0x008fe400078ec0ff */
[----:B------:R-:W-:Y:S02]  /*343d0*/  PRMT R6, R12, 0x5210, R19 ;  /* 0x000052100c067816 */ /* 0x000fe40000000013 */
[----:B------:R-:W0:Y:S01]  /*343e0*/  S2R R19, SR_CgaCtaId ;  /* 0x0000000000137919 */ /* 0x000e220000008800 */
[----:B------:R-:W-:Y:S02]  /*343f0*/  PRMT R5, R16, 0x5210, R20 ;  /* 0x0000521010057816 */ /* 0x000fe40000000014 */
[----:B------:R-:W-:-:S02]  /*34400*/  PRMT R7, R2, 0x5210, R18 ;  /* 0x0000521002077816 */ /* 0x000fc40000000012 */
[----:B------:R-:W-:Y:S02]  /*34410*/  LOP3.LUT R13, R13, 0xffff, RZ, 0xc0, !PT ;  /* 0x0000ffff0d0d7812 */ /* 0x000fe400078ec0ff */
[----:B------:R-:W-:Y:S02]  /*34420*/  LOP3.LUT R16, R22, 0xffff, RZ, 0xc0, !PT ;  /* 0x0000ffff16107812 */ /* 0x000fe400078ec0ff */
[----:B------:R-:W-:Y:S02]  /*34430*/  LOP3.LUT R2, R23, 0xffff, RZ, 0xc0, !PT ;  /* 0x0000ffff17027812 */ /* 0x000fe400078ec0ff */
[--C-:B------:R-:W-:Y:S02]  /*34440*/  PRMT R12, R24, 0x4210, R13.reuse ;  /* 0x00004210180c7816 */ /* 0x100fe4000000000d */
[----:B------:R-:W-:Y:S02]  /*34450*/  PRMT R8, R8, 0x5210, R13 ;  /* 0x0000521008087816 */ /* 0x000fe4000000000d */
[----:B------:R-:W-:-:S02]  /*34460*/  PRMT R13, R25, 0x4210, R17 ;  /* 0x00004210190d7816 */ /* 0x000fc40000000011 */
[----:B------:R-:W-:Y:S02]  /*34470*/  PRMT R9, R9, 0x5210, R17 ;  /* 0x0000521009097816 */ /* 0x000fe40000000011 */
[----:B------:R-:W-:Y:S02]  /*34480*/  PRMT R10, R10, 0x5210, R16 ;  /* 0x000052100a0a7816 */ /* 0x000fe40000000010 */
[----:B------:R-:W-:Y:S02]  /*34490*/  PRMT R11, R11, 0x5210, R2 ;  /* 0x000052100b0b7816 */ /* 0x000fe40000000002 */
[----:B----4-:R-:W-:-:S05]  /*344a0*/  PRMT R29, R29, 0x5410, R15 ;  /* 0x000054101d1d7816 */ /* 0x010fca000000000f */
[----:B------:R-:W-:Y:S04]  /*344b0*/  STL [R1+0xe70], R29 ;  /* 0x000e701d01007387 */ /* 0x000fe80000100800 */
[----:B------:R1:W-:Y:S04]  /*344c0*/  STL [R1+0x30], R14 ;  /* 0x0000300e01007387 */ /* 0x0003e80000100800 */
[----:B------:R-:W2:Y:S01]  /*344d0*/  LDL.LU R28, [R1+0xe4c] ;  /* 0x000e4c00011c7983 */ /* 0x000ea20000300800 */
[----:B------:R-:W-:-:S03]  /*344e0*/  PRMT R15, R27, 0x4210, R2 ;  /* 0x000042101b0f7816 */ /* 0x000fc60000000002 */
[----:B------:R3:W-:Y:S01]  /*344f0*/  STS.128 [R3+0x100], R4 ;  /* 0x0001000403007388 */ /* 0x0007e20000000c00 */
[----:B-1----:R-:W-:-:S03]  /*34500*/  PRMT R14, R26, 0x4210, R16 ;  /* 0x000042101a0e7816 */ /* 0x002fc60000000010 */
[----:B------:R-:W-:Y:S04]  /*34510*/  STS.128 [R3+0x180], R8 ;  /* 0x0001800803007388 */ /* 0x000fe80000000c00 */
[----:B------:R-:W-:Y:S01]  /*34520*/  STS.128 [R3+0x80], R12 ;  /* 0x0000800c03007388 */ /* 0x000fe20000000c00 */
[----:B------:R-:W-:-:S03]  /*34530*/  MOV R29, 0x400 ;  /* 0x00000400001d7802 */ /* 0x000fc60000000f00 */
[----:B------:R-:W4:Y:S01]  /*34540*/  LDL.LU R24, [R1+0x184] ;  /* 0x0001840001187983 */ /* 0x000f220000300800 */
[----:B0-----:R-:W-:Y:S02]  /*34550*/  LEA R29, R19, R29, 0x18 ;  /* 0x0000001d131d7211 */ /* 0x001fe400078ec0ff */
[----:B------:R-:W-:Y:S01]  /*34560*/  LOP3.LUT R16, R0, 0x40, RZ, 0x3c, !PT ;  /* 0x0000004000107812 */ /* 0x000fe200078e3cff */
[----:B------:R-:W5:Y:S02]  /*34570*/  LDL.LU R25, [R1+0x154] ;  /* 0x0001540001197983 */ /* 0x000f640000300800 */
[C---:B------:R-:W-:Y:S01]  /*34580*/  IMAD.IADD R18, R29.reuse, 0x1, R0 ;  /* 0x000000011d127824 */ /* 0x040fe200078e0200 */
[----:B------:R-:W-:Y:S01]  /*34590*/  BAR.SYNC.DEFER_BLOCKING 0x0 ;  /* 0x0000000000007b1d */ /* 0x000fe20000010000 */
[----:B------:R-:W-:-:S05]  /*345a0*/  IMAD.IADD R2, R29, 0x1, R16 ;  /* 0x000000011d027824 */ /* 0x000fca00078e0210 */
[----:B------:R-:W5:Y:S04]  /*345b0*/  LDL.LU R26, [R1+0x124] ;  /* 0x00012400011a7983 */ /* 0x000f680000300800 */
[----:B------:R-:W5:Y:S04]  /*345c0*/  LDL.LU R27, [R1+0x114] ;  /* 0x00011400011b7983 */ /* 0x000f680000300800 */
[----:B------:R-:W5:Y:S04]  /*345d0*/  LDL.LU R20, [R1+0x13c] ;  /* 0x00013c0001147983 */ /* 0x000f680000300800 */
[----:B------:R-:W5:Y:S04]  /*345e0*/  LDL.LU R21, [R1+0x138] ;  /* 0x0001380001157983 */ /* 0x000f680000300800 */
[----:B------:R-:W0:Y:S04]  /*345f0*/  LDS.128 R12, [R18] ;  /* 0x00000000120c7984 */ /* 0x000e280000000c00 */
[----:B------:R-:W5:Y:S04]  /*34600*/  LDL.LU R22, [R1+0x134] ;  /* 0x0001340001167983 */ /* 0x000f680000300800 */
[----:B------:R-:W5:Y:S04]  /*34610*/  LDL.LU R23, [R1+0x118] ;  /* 0x0001180001177983 */ /* 0x000f680000300800 */
[----:B------:R-:W-:Y:S04]  /*34620*/  STL [R1+0x18], R2 ;  /* 0x0000180201007387 */ /* 0x000fe80000100800 */
[----:B------:R-:W-:Y:S01]  /*34630*/  STL [R1+0x14], R18 ;  /* 0x0000141201007387 */ /* 0x000fe20000100800 */
[----:B---3--:R-:W-:-:S03]  /*34640*/  IMAD.MOV.U32 R7, RZ, RZ, R2 ;  /* 0x000000ffff077224 */ /* 0x008fc600078e0002 */
[----:B------:R-:W1:Y:S04]  /*34650*/  LDS.128 R8, [R18+0x200] ;  /* 0x0002000012087984 */ /* 0x000e680000000c00 */
[----:B------:R-:W3:Y:S04]  /*34660*/  LDS.128 R16, [R7] ;  /* 0x0000000007107984 */ /* 0x000ee80000000c00 */
[----:B------:R-:W3:Y:S04]  /*34670*/  LDS.128 R4, [R7+0x200] ;  /* 0x0002000007047984 */ /* 0x000ee80000000c00 */
[----:B0-----:R-:W-:Y:S04]  /*34680*/  STL [R1+0xe78], R12 ;  /* 0x000e780c01007387 */ /* 0x001fe80000100800 */
[----:B------:R-:W-:Y:S04]  /*34690*/  STL [R1+0xe74], R13 ;  /* 0x000e740d01007387 */ /* 0x000fe80000100800 */
[----:B------:R-:W-:Y:S04]  /*346a0*/  STL [R1+0xe68], R14 ;  /* 0x000e680e01007387 */ /* 0x000fe80000100800 */
[----:B------:R0:W-:Y:S04]  /*346b0*/  STL [R1+0xe50], R15 ;  /* 0x000e500f01007387 */ /* 0x0001e80000100800 */
[----:B0-----:R-:W3:Y:S04]  /*346c0*/  LDL.LU R15, [R1+0x4] ;  /* 0x00000400010f7983 */ /* 0x001ee80000300800 */
[----:B------:R-:W3:Y:S04]  /*346d0*/  LDL.LU R12, [R1+0x10] ;  /* 0x00001000010c7983 */ /* 0x000ee80000300800 */
[----:B------:R-:W3:Y:S04]  /*346e0*/  LDL.LU R13, [R1+0xc] ;  /* 0x00000c00010d7983 */ /* 0x000ee80000300800 */
[----:B------:R-:W3:Y:S01]  /*346f0*/  LDL.LU R29, [R1+0x8] ;  /* 0x00000800011d7983 */ /* 0x000ee20000300800 */
[----:B--2---:R-:W-:Y:S01]  /*34700*/  IMAD R2, R28, UR4, RZ ;  /* 0x000000041c027c24 */ /* 0x004fe2000f8e02ff */
[----:B------:R-:W-:-:S02]  /*34710*/  ULDC UR4, c[0x0][0x248] ;  /* 0x0000920000047ab9 */ /* 0x000fc40000000800 */
[----:B------:R-:W2:Y:S04]  /*34720*/  LDL.LU R28, [R1] ;  /* 0x00000000011c7983 */ /* 0x000ea80000300800 */
[----:B------:R-:W2:Y:S04]  /*34730*/  LDL.LU R14, [R1+0x30] ;  /* 0x00003000010e7983 */ /* 0x000ea80000300800 */
[----:B-1----:R0:W-:Y:S01]  /*34740*/  STL.64 [R1+0xe60], R10 ;  /* 0x000e600a01007387 */ /* 0x0021e20000100a00 */
[----:B----4-:R-:W-:Y:S02]  /*34750*/  LOP3.LUT R24, R24, 0xffff, RZ, 0xc0, !PT ;  /* 0x0000ffff18187812 */ /* 0x010fe400078ec0ff */
[----:B-----5:R-:W-:Y:S01]  /*34760*/  LOP3.LUT R25, R25, 0xffff, RZ, 0xc0, !PT ;  /* 0x0000ffff19197812 */ /* 0x020fe200078ec0ff */
[----:B0-----:R-:W4:Y:S04]  /*34770*/  LDL.LU R10, [R1+0x148] ;  /* 0x00014800010a7983 */ /* 0x001f280000300800 */
[----:B------:R-:W5:Y:S01]  /*34780*/  LDL.LU R11, [R1+0x128] ;  /* 0x00012800010b7983 */ /* 0x000f620000300800 */
[----:B------:R-:W-:-:S02]  /*34790*/  LOP3.LUT R26, R26, 0xffff, RZ, 0xc0, !PT ;  /* 0x0000ffff1a1a7812 */ /* 0x000fc400078ec0ff */
[----:B------:R-:W-:Y:S01]  /*347a0*/  LOP3.LUT R27, R27, 0xffff, RZ, 0xc0, !PT ;  /* 0x0000ffff1b1b7812 */ /* 0x000fe200078ec0ff */
[----:B------:R0:W-:Y:S01]  /*347b0*/  STL.64 [R1+0xe58], R8 ;  /* 0x000e580801007387 */ /* 0x0001e20000100a00 */
[----:B------:R-:W-:Y:S02]  /*347c0*/  PRMT R20, R20, 0x4210, R24 ;  /* 0x0000421014147816 */ /* 0x000fe40000000018 */
[----:B------:R-:W-:Y:S01]  /*347d0*/  PRMT R21, R21, 0x4210, R25 ;  /* 0x0000421015157816 */ /* 0x000fe20000000019 */
[----:B0-----:R-:W4:Y:S01]  /*347e0*/  LDL.LU R8, [R1+0x130] ;  /* 0x0001300001087983 */ /* 0x001f220000300800 */
[----:B------:R-:W-:-:S03]  /*347f0*/  PRMT R22, R22, 0x4210, R26 ;  /* 0x0000421016167816 */ /* 0x000fc6000000001a */
[----:B------:R-:W5:Y:S01]  /*34800*/  LDL.LU R9, [R1+0x140] ;  /* 0x0001400001097983 */ /* 0x000f620000300800 */
[----:B------:R-:W-:Y:S01]  /*34810*/  PRMT R23, R23, 0x4210, R27 ;  /* 0x0000421017177816 */ /* 0x000fe2000000001b */
[----:B------:R-:W-:Y:S06]  /*34820*/  BAR.SYNC.DEFER_BLOCKING 0x0 ;  /* 0x0000000000007b1d */ /* 0x000fec0000010000 */
[----:B------:R0:W-:Y:S04]  /*34830*/  STS.128 [R3], R20 ;  /* 0x0000001403007388 */ /* 0x0001e80000000c00 */
[----:B0-----:R-:W4:Y:S04]  /*34840*/  LDL.LU R20, [R1+0x19c] ;  /* 0x00019c0001147983 */ /* 0x001f280000300800 */
[----:B------:R-:W5:Y:S04]  /*34850*/  LDL.LU R21, [R1+0x190] ;  /* 0x0001900001157983 */ /* 0x000f680000300800 */
[----:B------:R-:W5:Y:S04]  /*34860*/  LDL.LU R22, [R1+0x180] ;  /* 0x0001800001167983 */ /* 0x000f680000300800 */
[----:B------:R-:W5:Y:S01]  /*34870*/  LDL.LU R23, [R1+0x144] ;  /* 0x0001440001177983 */ /* 0x000f620000300800 */
[----:B---3--:R-:W-:-:S03]  /*34880*/  PRMT R24, R12, 0x5210, R24 ;  /* 0x000052100c187816 */ /* 0x008fc60000000018 */
[----:B------:R-:W3:Y:S01]  /*34890*/  LDL.LU R12, [R1+0xe78] ;  /* 0x000e7800010c7983 */ /* 0x000ee20000300800 */
[----:B------:R-:W-:-:S03]  /*348a0*/  PRMT R25, R13, 0x5210, R25 ;  /* 0x000052100d197816 */ /* 0x000fc60000000019 */
[----:B------:R-:W3:Y:S01]  /*348b0*/  LDL.LU R13, [R1+0xe74] ;  /* 0x000e7400010d7983 */ /* 0x000ee20000300800 */
[----:B------:R-:W-:-:S03]  /*348c0*/  PRMT R26, R29, 0x5210, R26 ;  /* 0x000052101d1a7816 */ /* 0x000fc6000000001a */
[----:B------:R-:W3:Y:S01]  /*348d0*/  LDL.LU R29, [R1+0xe70] ;  /* 0x000e7000011d7983 */ /* 0x000ee20000300800 */
[----:B--2---:R-:W-:-:S03]  /*348e0*/  PRMT R27, R28, 0x5210, R27 ;  /* 0x000052101c1b7816 */ /* 0x004fc6000000001b */
[----:B------:R-:W2:Y:S01]  /*348f0*/  LDL.LU R28, [R1+0xe6c] ;  /* 0x000e6c00011c7983 */ /* 0x000ea20000300800 */
[----:B----4-:R-:W-:-:S04]  /*34900*/  LOP3.LUT R20, R20, 0xffff, RZ, 0xc0, !PT ;  /* 0x0000ffff14147812 */ /* 0x010fc800078ec0ff */
[--C-:B------:R-:W-:Y:S02]  /*34910*/  PRMT R8, R8, 0x4210, R20.reuse ;  /* 0x0000421008087816 */ /* 0x100fe40000000014 */
[----:B--2---:R-:W-:Y:S02]  /*34920*/  PRMT R20, R28, 0x5210, R20 ;  /* 0x000052101c147816 */ /* 0x004fe40000000014 */
[----:B------:R-:W2:Y:S01]  /*34930*/  LDL.LU R28, [R1+0x28] ;  /* 0x00002800011c7983 */ /* 0x000ea20000300800 */
[----:B-----5:R-:W-:Y:S02]  /*34940*/  LOP3.LUT R21, R21, 0xffff, RZ, 0xc0, !PT ;  /* 0x0000ffff15157812 */ /* 0x020fe400078ec0ff */
[----:B------:R-:W-:Y:S02]  /*34950*/  LOP3.LUT R22, R22, 0xffff, RZ, 0xc0, !PT ;  /* 0x0000ffff16167812 */ /* 0x000fe400078ec0ff */
[----:B------:R-:W-:Y:S02]  /*34960*/  LOP3.LUT R23, R23, 0xffff, RZ, 0xc0, !PT ;  /* 0x0000ffff17177812 */ /* 0x000fe400078ec0ff */
[----:B------:R-:W-:-:S02]  /*34970*/  PRMT R9, R9, 0x4210, R21 ;  /* 0x0000421009097816 */ /* 0x000fc40000000015 */
[--C-:B------:R-:W-:Y:S02]  /*34980*/  PRMT R10, R10, 0x4210, R22.reuse ;  /* 0x000042100a0a7816 */ /* 0x100fe40000000016 */
[--C-:B------:R-:W-:Y:S01]  /*34990*/  PRMT R11, R11, 0x4210, R23.reuse ;  /* 0x000042100b0b7816 */ /* 0x100fe20000000017 */
[----:B------:R0:W-:Y:S01]  /*349a0*/  STS.128 [R3+0x100], R24 ;  /* 0x0001001803007388 */ /* 0x0001e20000000c00 */
[----:B------:R-:W-:Y:S02]  /*349b0*/  PRMT R22, R14, 0x5210, R22 ;  /* 0x000052100e167816 */ /* 0x000fe40000000016 */
[----:B---3--:R-:W-:Y:S01]  /*349c0*/  PRMT R23, R29, 0x5210, R23 ;  /* 0x000052101d177816 */ /* 0x008fe20000000017 */
[----:B------:R-:W3:Y:S04]  /*349d0*/  LDL.LU R14, [R1+0xe68] ;  /* 0x000e6800010e7983 */ /* 0x000ee80000300800 */
[----:B------:R1:W-:Y:S04]  /*349e0*/  STS.128 [R3+0x80], R8 ;  /* 0x0000800803007388 */ /* 0x0003e80000000c00 */
[----:B0-----:R-:W4:Y:S04]  /*349f0*/  LDL.LU R25, [R1+0x24] ;  /* 0x0000240001197983 */ /* 0x001f280000300800 */
[----:B------:R-:W5:Y:S04]  /*34a00*/  LDL.LU R26, [R1+0x2c] ;  /* 0x00002c00011a7983 */ /* 0x000f680000300800 */
[----:B-1----:R-:W3:Y:S04]  /*34a10*/  LDL.LU.64 R10, [R1+0xe60] ;  /* 0x000e6000010a7983 */ /* 0x002ee80000300a00 */
[----:B------:R-:W3:Y:S04]  /*34a20*/  LDL.LU.64 R8, [R1+0xe58] ;  /* 0x000e580001087983 */ /* 0x000ee80000300a00 */
[----:B------:R-:W3:Y:S01]  /*34a30*/  LDL.LU R27, [R1+0x44] ;  /* 0x00004400011b7983 */ /* 0x000ee20000300800 */
[----:B--2---:R-:W-:-:S05]  /*34a40*/  PRMT R21, R28, 0x5210, R21 ;  /* 0x000052101c157816 */ /* 0x004fca0000000015 */
[----:B------:R0:W-:Y:S04]  /*34a50*/  STS.128 [R3+0x180], R20 ;  /* 0x0001801403007388 */ /* 0x0001e80000000c00 */
[----:B0-----:R-:W2:Y:S04]  /*34a60*/  LDL.LU R23, [R1+0x1c] ;  /* 0x00001c0001177983 */ /* 0x001ea80000300800 */
[----:B------:R-:W4:Y:S01]  /*34a70*/  LDL.LU R3, [R1+0x20] ;  /* 0x0000200001037983 */ /* 0x000f220000300800 */
[----:B------:R-:W-:Y:S01]  /*34a80*/  BAR.SYNC.DEFER_BLOCKING 0x0 ;  /* 0x0000000000007b1d */ /* 0x000fe20000010000 */
[----:B------:R-:W-:-:S04]  /*34a90*/  IADD3 R0, P1, R2, UR6, RZ ;  /* 0x0000000602007c10 */ /* 0x000fc8000ff3e0ff */
[----:B------:R-:W-:Y:S01]  /*34aa0*/  LEA.HI.X.SX32 R2, R2, UR7, 0x1, P1 ;  /* 0x0000000702027c11 */ /* 0x000fe200088f0eff */
[----:B------:R-:W-:Y:S01]  /*34ab0*/  ULDC UR7, c[0x0][0x22c] ;  /* 0x00008b0000077ab9 */ /* 0x000fe20000000800 */
[C---:B------:R-:W-:Y:S01]  /*34ac0*/  ISETP.LT.AND P1, PT, R15.reuse, UR5, !P0 ;  /* 0x000000050f007c0c */ /* 0x040fe2000c721270 */
[----:B------:R-:W-:Y:S01]  /*34ad0*/  IMAD R15, R15, UR4, RZ ;  /* 0x000000040f0f7c24 */ /* 0x000fe2000f8e02ff */
[----:B------:R-:W-:Y:S01]  /*34ae0*/  ULDC UR4, c[0x0][0x248] ;  /* 0x0000920000047ab9 */ /* 0x000fe20000000800 */
[----:B------:R-:W-:Y:S01]  /*34af0*/  PRMT R24, R12, 0x7770, RZ ;  /* 0x000077700c187816 */ /* 0x000fe200000000ff */
[----:B------:R-:W-:Y:S01]  /*34b00*/  ULDC UR5, c[0x0][0x248] ;  /* 0x0000920000057ab9 */ /* 0x000fe20000000800 */
[----:B------:R-:W-:Y:S01]  /*34b10*/  ULDC UR6, c[0x0][0x248] ;  /* 0x0000920000067ab9 */ /* 0x000fe20000000800 */
[----:B------:R-:W-:-:S04]  /*34b20*/  IADD3 R28, P2, R15, R0, RZ ;  /* 0x000000000f1c7210 */ /* 0x000fc80007f5e0ff */
[----:B------:R-:W-:-:S05]  /*34b30*/  LEA.HI.X.SX32 R29, R15, R2, 0x1, P2 ;  /* 0x000000020f1d7211 */ /* 0x000fca00010f0eff */
[----:B------:R0:W-:Y:S02]  /*34b40*/  @P1 STG.E.U8 desc[UR10][R28.64], R24 ;  /* 0x000000181c001986 */ /* 0x0001e4000c10110a */
[----:B0-----:R-:W-:Y:S02]  /*34b50*/  PRMT R24, R16, 0x7770, RZ ;  /* 0x0000777010187816 */ /* 0x001fe400000000ff */
[----:B------:R-:W3:Y:S04]  /*34b60*/  LDL.LU R28, [R1+0x38] ;  /* 0x00003800011c7983 */ /* 0x000ee80000300800 */
[----:B------:R-:W3:Y:S01]  /*34b70*/  LDL.LU R29, [R1+0x4c] ;  /* 0x00004c00011d7983 */ /* 0x000ee20000300800 */
[C---:B--2---:R-:W-:Y:S01]  /*34b80*/  IMAD R20, R23.reuse, UR4, RZ ;  /* 0x0000000417147c24 */ /* 0x044fe2000f8e02ff */
[----:B------:R-:W-:Y:S01]  /*34b90*/  ISETP.LT.AND P2, PT, R23, UR7, !P0 ;  /* 0x0000000717007c0c */ /* 0x000fe2000c741270 */
[----:B------:R-:W-:Y:S01]  /*34ba0*/  ULDC UR7, c[0x0][0x22c] ;  /* 0x00008b0000077ab9 */ /* 0x000fe20000000800 */
[----:B------:R-:W-:-:S02]  /*34bb0*/  ULDC UR4, c[0x0][0x248] ;  /* 0x0000920000047ab9 */ /* 0x000fc40000000800 */
[C---:B------:R-:W-:Y:S01]  /*34bc0*/  IADD3 R22, P1, R20.reuse, R0, RZ ;  /* 0x0000000014167210 */ /* 0x040fe20007f3e0ff */
[C---:B----4-:R-:W-:Y:S01]  /*34bd0*/  IMAD R21, R3.reuse, UR5, RZ ;  /* 0x0000000503157c24 */ /* 0x050fe2000f8e02ff */
[----:B------:R-:W-:Y:S01]  /*34be0*/  ISETP.LT.AND P4, PT, R3, UR8, !P0 ;  /* 0x0000000803007c0c */ /* 0x000fe2000c781270 */
[C---:B------:R-:W-:Y:S01]  /*34bf0*/  IMAD R3, R25.reuse, UR6, RZ ;  /* 0x0000000619037c24 */ /* 0x040fe2000f8e02ff */
[----:B------:R-:W-:Y:S01]  /*34c00*/  LEA.HI.X.SX32 R23, R20, R2, 0x1, P1 ;  /* 0x0000000214177211 */ /* 0x000fe200008f0eff */
[----:B------:R-:W-:Y:S01]  /*34c10*/  ULDC UR5, c[0x0][0x248] ;  /* 0x0000920000057ab9 */ /* 0x000fe20000000800 */
[----:B------:R-:W-:Y:S01]  /*34c20*/  ISETP.LT.AND P3, PT, R25, UR7, !P0 ;  /* 0x0000000719007c0c */ /* 0x000fe2000c761270 */
[----:B------:R-:W-:Y:S01]  /*34c30*/  ULDC UR8, c[0x0][0x22c] ;  /* 0x00008b0000087ab9 */ /* 0x000fe20000000800 */
[----:B------:R-:W-:Y:S01]  /*34c40*/  ULDC UR6, c[0x0][0x248] ;  /* 0x0000920000067ab9 */ /* 0x000fe20000000800 */
[----:B------:R0:W-:Y:S01]  /*34c50*/  @P2 STG.E.U8 desc[UR10][R22.64], R24 ;  /* 0x0000001816002986 */ /* 0x0001e2000c10110a */
[C---:B-----5:R-:W-:Y:S01]  /*34c60*/  IMAD R25, R26.reuse, UR4, RZ ;  /* 0x000000041a197c24 */ /* 0x060fe2000f8e02ff */
[C---:B------:R-:W-:Y:S01]  /*34c70*/  IADD3 R20, P6, R21.reuse, R0, RZ ;  /* 0x0000000015147210 */ /* 0x040fe20007fde0ff */
[----:B------:R-:W-:Y:S01]  /*34c80*/  ULDC UR4, c[0x0][0x22c] ;  /* 0x00008b0000047ab9 */ /* 0x000fe20000000800 */
[----:B------:R-:W-:Y:S01]  /*34c90*/  ISETP.LT.AND P1, PT, R26, UR12, !P0 ;  /* 0x0000000c1a007c0c */ /* 0x000fe2000c721270 */
[----:B------:R-:W-:Y:S01]  /*34ca0*/  ULDC UR7, c[0x0][0x22c] ;  /* 0x00008b0000077ab9 */ /* 0x000fe20000000800 */
[----:B------:R-:W-:-:S02]  /*34cb0*/  LEA.HI.X.SX32 R21, R21, R2, 0x1, P6 ;  /* 0x0000000215157211 */ /* 0x000fc400030f0eff */
[----:B0-----:R-:W-:-:S04]  /*34cc0*/  IADD3 R22, P2, R3, R0, RZ ;  /* 0x0000000003167210 */ /* 0x001fc80007f5e0ff */
[----:B------:R-:W-:Y:S02]  /*34cd0*/  LEA.HI.X.SX32 R23, R3, R2, 0x1, P2 ;  /* 0x0000000203177211 */ /* 0x000fe400010f0eff */
[----:B---3--:R-:W-:Y:S01]  /*34ce0*/  ISETP.LT.AND P2, PT, R27, UR4, !P0 ;  /* 0x000000041b007c0c */ /* 0x008fe2000c741270 */
[----:B------:R-:W-:Y:S01]  /*34cf0*/  ULDC UR4, c[0x0][0x248] ;  /* 0x0000920000047ab9 */ /* 0x000fe20000000800 */
[----:B------:R-:W-:-:S05]  /*34d00*/  PRMT R27, R8, 0x7770, RZ ;  /* 0x00007770081b7816 */ /* 0x000fca00000000ff */
[----:B------:R0:W-:Y:S04]  /*34d10*/  @P4 STG.E.U8 desc[UR10][R20.64], R27 ;  /* 0x0000001b14004986 */ /* 0x0001e8000c10110a */
[----:B0-----:R-:W2:Y:S01]  /*34d20*/  LDL.LU R21, [R1+0x34] ;  /* 0x0000340001157983 */ /* 0x001ea20000300800 */
[----:B------:R-:W-:Y:S02]  /*34d30*/  PRMT R3, R4, 0x7770, RZ ;  /* 0x0000777004037816 */ /* 0x000fe400000000ff */
[C---:B------:R-:W-:Y:S02]  /*34d40*/  IADD3 R24, P6, R25.reuse, R0, RZ ;  /* 0x0000000019187210 */ /* 0x040fe40007fde0ff */
[----:B------:R-:W-:Y:S01]  /*34d50*/  PRMT R26, R12, 0x7771, RZ ;  /* 0x000077710c1a7816 */ /* 0x000fe200000000ff */
[----:B------:R-:W-:Y:S01]  /*34d60*/  @P3 STG.E.U8 desc[UR10][R22.64], R3 ;  /* 0x0000000316003986 */ /* 0x000fe2000c10110a */
[----:B------:R-:W-:-:S05]  /*34d70*/  LEA.HI.X.SX32 R25, R25, R2, 0x1, P6 ;  /* 0x0000000219197211 */ /* 0x000fca00030f0eff */
[----:B------:R0:W-:Y:S04]  /*34d80*/  @P1 STG.E.U8 desc[UR10][R24.64], R26 ;  /* 0x0000001a18001986 */ /* 0x0001e8000c10110a */
[----:B0-----:R-:W3:Y:S01]  /*34d90*/  LDL.LU R24, [R1+0x3c] ;  /* 0x00003c0001187983 */ /* 0x001ee20000300800 */
[----:B------:R-:W-:Y:S01]  /*34da0*/  PRMT R25, R16, 0x7771, RZ ;  /* 0x0000777110197816 */ /* 0x000fe200000000ff */
[----:B------:R-:W0:Y:S02]  /*34db0*/  LDC R26, c[0x0][0x248] ;  /* 0x00009200ff1a7b82 */ /* 0x000e240000000800 */
[----:B------:R-:W4:Y:S01]  /*34dc0*/  LDL.LU R27, [R1+0x50] ;  /* 0x00005000011b7983 */ /* 0x000f220000300800 */
[C---:B--2---:R-:W-:Y:S01]  /*34dd0*/  IMAD R3, R21.reuse, UR4, RZ ;  /* 0x0000000415037c24 */ /* 0x044fe2000f8e02ff */
[----:B------:R-:W-:Y:S01]  /*34de0*/  ISETP.LT.AND P4, PT, R21, UR7, !P0 ;  /* 0x0000000715007c0c */ /* 0x000fe2000c781270 */
[----:B------:R-:W-:-:S03]  /*34df0*/  ULDC UR4, c[0x0][0x22c] ;  /* 0x00008b0000047ab9 */ /* 0x000fc60000000800 */
[----:B------:R-:W-:-:S04]  /*34e00*/  IADD3 R22, P1, R3, R0, RZ ;  /* 0x0000000003167210 */ /* 0x000fc80007f3e0ff */
[----:B------:R-:W-:-:S05]  /*34e10*/  LEA.HI.X.SX32 R23, R3, R2, 0x1, P1 ;  /* 0x0000000203177211 */ /* 0x000fca00008f0eff */
[----:B------:R1:W-:Y:S04]  /*34e20*/  @P4 STG.E.U8 desc[UR10][R22.64], R25 ;  /* 0x0000001916004986 */ /* 0x0003e8000c10110a */
[----:B-1----:R-:W2:Y:S01]  /*34e30*/  LDL.LU R23, [R1+0x48] ;  /* 0x0000480001177983 */ /* 0x002ea20000300800 */
[C---:B------:R-:W-:Y:S01]  /*34e40*/  ISETP.LT.AND P3, PT, R28.reuse, UR8, !P0 ;  /* 0x000000081c007c0c */ /* 0x040fe2000c761270 */
[----:B------:R-:W-:Y:S01]  /*34e50*/  IMAD R21, R28, UR5, RZ ;  /* 0x000000051c157c24 */ /* 0x000fe2000f8e02ff */
[C---:B---3--:R-:W-:Y:S01]  /*34e60*/  ISETP.LT.AND P1, PT, R24.reuse, UR4, !P0 ;  /* 0x0000000418007c0c */ /* 0x048fe2000c721270 */
[----:B------:R-:W1:Y:S01]  /*34e70*/  LDC R28, c[0x0][0x248] ;  /* 0x00009200ff1c7b82 */ /* 0x000e620000000800 */
[----:B------:R-:W-:Y:S01]  /*34e80*/  IMAD R3, R24, UR6, RZ ;  /* 0x0000000618037c24 */ /* 0x000fe2000f8e02ff */
[----:B------:R-:W-:Y:S01]  /*34e90*/  ULDC UR5, c[0x0][0x22c] ;  /* 0x00008b0000057ab9 */ /* 0x000fe20000000800 */
[C---:B------:R-:W-:Y:S01]  /*34ea0*/  IADD3 R20, P6, R21.reuse, R0, RZ ;  /* 0x0000000015147210 */ /* 0x040fe20007fde0ff */
[----:B------:R-:W-:Y:S01]  /*34eb0*/  ULDC UR4, c[0x0][0x22c] ;  /* 0x00008b0000047ab9 */ /* 0x000fe20000000800 */
[----:B------:R-:W-:Y:S01]  /*34ec0*/  PRMT R24, R8, 0x7771, RZ ;  /* 0x0000777108187816 */ /* 0x000fe200000000ff */
[----:B------:R-:W-:Y:S01]  /*34ed0*/  ULDC UR6, c[0x0][0x22c] ;  /* 0x00008b0000067ab9 */ /* 0x000fe20000000800 */
[----:B------:R-:W-:Y:S01]  /*34ee0*/  LEA.HI.X.SX32 R21, R21, R2, 0x1, P6 ;  /* 0x0000000215157211 */ /* 0x000fe200030f0eff */
[----:B------:R-:W3:Y:S01]  /*34ef0*/  LDC R25, c[0x0][0x248] ;  /* 0x00009200ff197b82 */ /* 0x000ee20000000800 */
[----:B------:R-:W-:-:S03]  /*34f00*/  IADD3 R22, P4, R3, R0, RZ ;  /* 0x0000000003167210 */ /* 0x000fc60007f9e0ff */
[----:B------:R0:W-:Y:S02]  /*34f10*/  @P3 STG.E.U8 desc[UR10][R20.64], R24 ;  /* 0x0000001814003986 */ /* 0x0001e4000c10110a */
[----:B0-----:R-:W-:Y:S01]  /*34f20*/  IMAD R21, R26, 0x20, R15 ;  /* 0x000000201a157824 */ /* 0x001fe200078e020f */
[----:B------:R-:W-:Y:S01]  /*34f30*/  ISETP.LT.AND P3, PT, R29, UR4, !P0 ;  /* 0x000000041d007c0c */ /* 0x000fe2000c761270 */
[----:B------:R-:W5:Y:S01]  /*34f40*/  LDL.LU R15, [R1+0xe50] ;  /* 0x000e5000010f7983 */ /* 0x000f620000300800 */
[----:B------:R-:W0:Y:S01]  /*34f50*/  LDC R24, c[0x0][0x248] ;  /* 0x00009200ff187b82 */ /* 0x000e220000000800 */
[----:B------:R-:W-:Y:S02]  /*34f60*/  ULDC UR4, c[0x0][0x22c] ;  /* 0x00008b0000047ab9 */ /* 0x000fe40000000800 */
[----:B------:R-:W5:Y:S04]  /*34f70*/  LDL.LU R26, [R1+0x58] ;  /* 0x00005800011a7983 */ /* 0x000f680000300800 */
[----:B------:R-:W5:Y:S01]  /*34f80*/  LDL.LU R29, [R1+0x5c] ;  /* 0x00005c00011d7983 */ /* 0x000f620000300800 */
[----:B--2---:R-:W-:Y:S01]  /*34f90*/  ISETP.LT.AND P6, PT, R23, UR5, !P0 ;  /* 0x0000000517007c0c */ /* 0x004fe2000c7c1270 */
[----:B------:R-:W-:Y:S01]  /*34fa0*/  ULDC UR5, c[0x0][0x22c] ;  /* 0x00008b0000057ab9 */ /* 0x000fe20000000800 */
[----:B------:R-:W-:-:S02]  /*34fb0*/  LEA.HI.X.SX32 R23, R3, R2, 0x1, P4 ;  /* 0x0000000203177211 */ /* 0x000fc400020f0eff */
[----:B------:R-:W-:Y:S02]  /*34fc0*/  PRMT R3, R4, 0x7771, RZ ;  /* 0x0000777104037816 */ /* 0x000fe400000000ff */
[----:B------:R-:W-:-:S03]  /*34fd0*/  IADD3 R20, P4, R21, R0, RZ ;  /* 0x0000000015147210 */ /* 0x000fc60007f9e0ff */
[----:B------:R1:W-:Y:S02]  /*34fe0*/  @P1 STG.E.U8 desc[UR10][R22.64], R3 ;  /* 0x0000000316001986 */ /* 0x0003e4000c10110a */
[----:B-1----:R-:W-:Y:S01]  /*34ff0*/  IMAD R3, R28, 0x4, R21 ;  /* 0x000000041c037824 */ /* 0x002fe200078e0215 */
[----:B------:R-:W-:Y:S01]  /*35000*/  LEA.HI.X.SX32 R21, R21, R2, 0x1, P4 ;  /* 0x0000000215157211 */ /* 0x000fe200020f0eff */
[----:B------:R-:W1:Y:S01]  /*35010*/  LDC R28, c[0x0][0x248] ;  /* 0x00009200ff1c7b82 */ /* 0x000e620000000800 */
[----:B------:R-:W-:-:S05]  /*35020*/  PRMT R23, R12, 0x7772, RZ ;  /* 0x000077720c177816 */ /* 0x000fca00000000ff */
[----:B------:R2:W-:Y:S04]  /*35030*/  @P5 STG.E.U8 desc[UR10][R20.64], R23 ;  /* 0x0000001714005986 */ /* 0x0005e8000c10110a */
[----:B--2---:R-:W2:Y:S01]  /*35040*/  LDL.LU R21, [R1+0x54] ;  /* 0x0000540001157983 */ /* 0x004ea20000300800 */
[----:B----4-:R-:W-:Y:S01]  /*35050*/  ISETP.LT.AND P1, PT, R27, UR4, !P0 ;  /* 0x000000041b007c0c */ /* 0x010fe2000c721270 */
[----:B------:R-:W-:Y:S01]  /*35060*/  ULDC UR4, c[0x0][0x22c] ;  /* 0x00008b0000047ab9 */ /* 0x000fe20000000800 */
[----:B------:R-:W4:Y:S01]  /*35070*/  LDC R27, c[0x0][0x248] ;  /* 0x00009200ff1b7b82 */ /* 0x000f220000000800 */
[----:B------:R-:W-:Y:S02]  /*35080*/  IADD3 R22, P4, R3, R0, RZ ;  /* 0x0000000003167210 */ /* 0x000fe40007f9e0ff */
[----:B------:R-:W-:-:S02]  /*35090*/  PRMT R20, R16, 0x7772, RZ ;  /* 0x0000777210147816 */ /* 0x000fc400000000ff */
[----:B------:R-:W-:Y:S01]  /*350a0*/  LEA.HI.X.SX32 R23, R3, R2, 0x1, P4 ;  /* 0x0000000203177211 */ /* 0x000fe200020f0eff */
[----:B---3--:R-:W-:-:S04]  /*350b0*/  IMAD R3, R25, 0x4, R3 ;  /* 0x0000000419037824 */ /* 0x008fc800078e0203 */
[----:B------:R3:W-:Y:S01]  /*350c0*/  @P2 STG.E.U8 desc[UR10][R22.64], R20 ;  /* 0x0000001416002986 */ /* 0x0007e2000c10110a */
[----:B------:R-:W-:Y:S02]  /*350d0*/  PRMT R25, R4, 0x7772, RZ ;  /* 0x0000777204197816 */ /* 0x000fe400000000ff */
[----:B---3--:R-:W-:-:S04]  /*350e0*/  IADD3 R22, P2, R3, R0, RZ ;  /* 0x0000000003167210 */ /* 0x008fc80007f5e0ff */
[----:B------:R-:W-:Y:S02]  /*350f0*/  LEA.HI.X.SX32 R23, R3, R2, 0x1, P2 ;  /* 0x0000000203177211 */ /* 0x000fe400010f0eff */
[----:B--2---:R-:W-:Y:S01]  /*35100*/  ISETP.LT.AND P5, PT, R21, UR4, !P0 ;  /* 0x0000000415007c0c */ /* 0x004fe2000c7a1270 */
[----:B0-----:R-:W-:Y:S01]  /*35110*/  IMAD R21, R24, 0x4, R3 ;  /* 0x0000000418157824 */ /* 0x001fe200078e0203 */
[----:B------:R-:W-:Y:S01]  /*35120*/  PRMT R24, R8, 0x7772, RZ ;  /* 0x0000777208187816 */ /* 0x000fe200000000ff */
[----:B------:R-:W-:-:S03]  /*35130*/  ULDC UR4, c[0x0][0x22c] ;  /* 0x00008b0000047ab9 */ /* 0x000fc60000000800 */
[----:B------:R-:W-:Y:S01]  /*35140*/  IADD3 R20, P2, R21, R0, RZ ;  /* 0x0000000015147210 */ /* 0x000fe20007f5e0ff */
[----:B----4-:R-:W-:Y:S01]  /*35150*/  IMAD R3, R27, 0x4, R21 ;  /* 0x000000041b037824 */ /* 0x010fe200078e0215 */
[----:B-----5:R-:W-:Y:S01]  /*35160*/  ISETP.LT.AND P4, PT, R26, UR4, !P0 ;  /* 0x000000041a007c0c */ /* 0x020fe2000c781270 */
[----:B------:R1:W-:Y:S01]  /*35170*/  @P6 STG.E.U8 desc[UR10][R22.64], R24 ;  /* 0x0000001816006986 */ /* 0x0003e2000c10110a */
[----:B------:R-:W-:Y:S01]  /*35180*/  LEA.HI.X.SX32 R21, R21, R2, 0x1, P2 ;  /* 0x0000000215157211 */ /* 0x000fe200010f0eff */
[----:B------:R-:W-:Y:S01]  /*35190*/  ULDC UR4, c[0x0][0x22c] ;  /* 0x00008b0000047ab9 */ /* 0x000fe20000000800 */
[----:B------:R-:W0:Y:S01]  /*351a0*/  LDC R26, c[0x0][0x248] ;  /* 0x00009200ff1a7b82 */ /* 0x000e220000000800 */
[----:B------:R-:W-:Y:S01]  /*351b0*/  ISETP.LT.AND P2, PT, R29, UR4, !P0 ;  /* 0x000000041d007c0c */ /* 0x000fe2000c741270 */
[----:B------:R-:W-:Y:S01]  /*351c0*/  ULDC UR4, c[0x0][0x22c] ;  /* 0x00008b0000047ab9 */ /* 0x000fe20000000800 */
[----:B------:R2:W-:Y:S04]  /*351d0*/  @P3 STG.E.U8 desc[UR10][R20.64], R25 ;  /* 0x0000001914003986 */ /* 0x0005e8000c10110a */
[----:B------:R-:W3:Y:S01]  /*351e0*/  LDL.LU R29, [R1+0x68] ;  /* 0x00006800011d7983 */ /* 0x000ee20000300800 */
[----:B------:R-:W-:Y:S01]  /*351f0*/  PRMT R12, R12, 0x7773, RZ ;  /* 0x000077730c0c7816 */ /* 0x000fe200000000ff */
[----:B-1----:R-:W-:Y:S01]  /*35200*/  IMAD R24, R28, 0x4, R3 ;  /* 0x000000041c187824 */ /* 0x002fe200078e0203 */
[----:B------:R-:W-:Y:S01]  /*35210*/  PRMT R16, R16, 0x7773, RZ ;  /* 0x0000777310107816 */ /* 0x000fe200000000ff */
[----:B------:R-:W4:Y:S01]  /*35220*/  LDL.LU R28, [R1+0x64] ;  /* 0x00006400011c7983 */ /* 0x000f220000300800 */
[----:B------:R-:W-:Y:S01]  /*35230*/  PRMT R8, R8, 0x7773, RZ ;  /* 0x0000777308087816 */ /* 0x000fe200000000ff */
[----:B------:R-:W1:Y:S01]  /*35240*/  LDC R27, c[0x0][0x248] ;  /* 0x00009200ff1b7b82 */ /* 0x000e620000000800 */
[C---:B--2---:R-:W-:Y:S01]  /*35250*/  IADD3 R20, P3, R3.reuse, R0, RZ ;  /* 0x0000000003147210 */ /* 0x044fe20007f7e0ff */
[----:B------:R-:W2:Y:S03]  /*35260*/  LDL R25, [R1+0x40] ;  /* 0x0000400001197983 */ /* 0x000ea60000100800 */
[----:B------:R-:W-:-:S02]  /*35270*/  LEA.HI.X.SX32 R21, R3, R2, 0x1, P3 ;  /* 0x0000000203157211 */ /* 0x000fc400018f0eff */
[----:B------:R-:W5:Y:S01]  /*35280*/  LDL.LU R3, [R1+0x60] ;  /* 0x0000600001037983 */ /* 0x000f620000300800 */
[----:B------:R-:W-:-:S04]  /*35290*/  IADD3 R22, P6, R24, R0, RZ ;  /* 0x0000000018167210 */ /* 0x000fc80007fde0ff */
[----:B------:R-:W-:Y:S01]  /*352a0*/  LEA.HI.X.SX32 R23, R24, R2, 0x1, P6 ;  /* 0x0000000218177211 */ /* 0x000fe200030f0eff */
[----:B0-----:R-:W-:Y:S01]  /*352b0*/  IMAD R24, R26, 0x4, R24 ;  /* 0x000000041a187824 */ /* 0x001fe200078e0218 */
[----:B------:R0:W-:Y:S04]  /*352c0*/  @P1 STG.E.U8 desc[UR10][R20.64], R12 ;  /* 0x0000000c14001986 */ /* 0x0001e8000c10110a */
[----:B------:R1:W-:Y:S04]  /*352d0*/  @P5 STG.E.U8 desc[UR10][R22.64], R16 ;  /* 0x0000001016005986 */ /* 0x0003e8000c10110a */
[----:B------:R-:W3:Y:S01]  /*352e0*/  LDL.LU R26, [R1+0x70] ;  /* 0x00007000011a7983 */ /* 0x000ee20000300800 */
[----:B0-----:R-:W0:Y:S01]  /*352f0*/  LDC R12, c[0x0][0x248] ;  /* 0x00009200ff0c7b82 */ /* 0x001e220000000800 */
[----:B-1----:R-:W-:-:S04]  /*35300*/  IADD3 R22, P1, R24, R0, RZ ;  /* 0x0000000018167210 */ /* 0x002fc80007f3e0ff */
[----:B------:R-:W-:-:S03]  /*35310*/  LEA.HI.X.SX32 R23, R24, R2, 0x1, P1 ;  /* 0x0000000218177211 */ /* 0x000fc600008f0eff */
[----:B------:R-:W1:Y:S02]  /*35320*/  LDC R16, c[0x0][0x248] ;  /* 0x00009200ff107b82 */ /* 0x000e640000000800 */
[----:B------:R2:W-:Y:S01]  /*35330*/  @P4 STG.E.U8 desc[UR10][R22.64], R8 ;  /* 0x0000000816004986 */ /* 0x0005e2000c10110a */
[----:B----4-:R-:W-:Y:S02]  /*35340*/  ISETP.LT.AND P1, PT, R28, UR6, !P0 ;  /* 0x000000061c007c0c */ /* 0x010fe4000c721270 */
[----:B-----5:R-:W-:Y:S01]  /*35350*/  ISETP.LT.AND P3, PT, R3, UR4, !P0 ;  /* 0x0000000403007c0c */ /* 0x020fe2000c761270 */
[----:B--2---:R-:W-:Y:S01]  /*35360*/  VIADD R3, R25, 0x3c ;  /* 0x0000003c19037836 */ /* 0x004fe20000000000 */
[----:B------:R-:W-:Y:S01]  /*35370*/  ULDC UR4, c[0x0][0x248] ;  /* 0x0000920000047ab9 */ /* 0x000fe20000000800 */
[----:B------:R-:W2:Y:S01]  /*35380*/  LDL.LU R28, [R1+0x74] ;  /* 0x00007400011c7983 */ /* 0x000ea20000300800 */
[----:B------:R-:W4:Y:S01]  /*35390*/  LDC R25, c[0x0][0x248] ;  /* 0x00009200ff197b82 */ /* 0x000f220000000800 */
[----:B------:R-:W-:Y:S01]  /*353a0*/  IMAD R24, R27, 0x8, R24 ;  /* 0x000000081b187824 */ /* 0x000fe200078e0218 */
[C---:B------:R-:W-:Y:S01]  /*353b0*/  ISETP.LT.AND P6, PT, R3.reuse, UR5, !P0 ;  /* 0x0000000503007c0c */ /* 0x040fe2000c7c1270 */
[----:B------:R-:W-:Y:S01]  /*353c0*/  IMAD R3, R3, UR4, RZ ;  /* 0x0000000403037c24 */ /* 0x000fe2000f8e02ff */
[----:B------:R-:W5:Y:S01]  /*353d0*/  LDL.LU R8, [R1+0x6c] ;  /* 0x00006c0001087983 */ /* 0x000f620000300800 */
[----:B------:R-:W-:Y:S01]  /*353e0*/  ULDC UR4, c[0x0][0x22c] ;  /* 0x00008b0000047ab9 */ /* 0x000fe20000000800 */
[----:B------:R-:W-:Y:S01]  /*353f0*/  PRMT R4, R4, 0x7773, RZ ;  /* 0x0000777304047816 */ /* 0x000fe200000000ff */
[----:B------:R-:W-:Y:S01]  /*35400*/  ULDC UR5, c[0x0][0x22c] ;  /* 0x00008b0000057ab9 */ /* 0x000fe20000000800 */
[----:B------:R-:W-:Y:S01]  /*35410*/  IADD3 R20, P5, R3, R0, RZ ;  /* 0x0000000003147210 */ /* 0x000fe20007fbe0ff */
[----:B------:R-:W-:-:S03]  /*35420*/  ULDC UR6, c[0x0][0x22c] ;  /* 0x00008b0000067ab9 */ /* 0x000fc60000000800 */
[----:B------:R-:W-:Y:S02]  /*35430*/  LEA.HI.X.SX32 R21, R3, R2, 0x1, P5 ;  /* 0x0000000203157211 */ /* 0x000fe400028f0eff */
[----:B---3--:R-:W-:Y:S02]  /*35440*/  ISETP.LT.AND P5, PT, R29, UR4, !P0 ;  /* 0x000000041d007c0c */ /* 0x008fe4000c7a1270 */
[----:B------:R-:W-:Y:S01]  /*35450*/  IADD3 R22, P4, R24, R0, RZ ;  /* 0x0000000018167210 */ /* 0x000fe20007f9e0ff */
[----:B------:R-:W3:Y:S01]  /*35460*/  LDL.LU R29, [R1+0x78] ;  /* 0x00007800011d7983 */ /* 0x000ee20000300800 */
[----:B0-----:R-:W-:Y:S01]  /*35470*/  IMAD R3, R12, 0x4, R24 ;  /* 0x000000040c037824 */ /* 0x001fe200078e0218 */
[----:B------:R-:W-:Y:S01]  /*35480*/  ULDC UR4, c[0x0][0x22c] ;  /* 0x00008b0000047ab9 */ /* 0x000fe20000000800 */
[----:B------:R-:W-:Y:S01]  /*35490*/  LEA.HI.X.SX32 R23, R24, R2, 0x1, P4 ;  /* 0x0000000218177211 */ /* 0x000fe200020f0eff */
[----:B------:R0:W-:Y:S01]  /*354a0*/  @P6 STG.E.U8 desc[UR10][R20.64], R4 ;  /* 0x0000000414006986 */ /* 0x0001e2000c10110a */
[----:B------:R-:W3:Y:S03]  /*354b0*/  LDC R24, c[0x0][0x248] ;  /* 0x00009200ff187b82 */ /* 0x000ee60000000800 */
[----:B------:R-:W3:Y:S05]  /*354c0*/  LDL.LU R27, [R1+0x7c] ;  /* 0x00007c00011b7983 */ /* 0x000eea0000300800 */
[----:B------:R-:W3:Y:S01]  /*354d0*/  LDC R12, c[0x0][0x248] ;  /* 0x00009200ff0c7b82 */ /* 0x000ee20000000800 */
[----:B0-----:R-:W-:-:S02]  /*354e0*/  PRMT R4, R13, 0x7770, RZ ;  /* 0x000077700d047816 */ /* 0x001fc400000000ff */
[----:B------:R-:W-:-:S03]  /*354f0*/  IADD3 R20, P6, R3, R0, RZ ;  /* 0x0000000003147210 */ /* 0x000fc60007fde0ff */
[----:B------:R4:W-:Y:S01]  /*35500*/  @P2 STG.E.U8 desc[UR10][R22.64], R4 ;  /* 0x0000000416002986 */ /* 0x0009e2000c10110a */
[----:B------:R-:W-:Y:S01]  /*35510*/  LEA.HI.X.SX32 R21, R3, R2, 0x1, P6 ;  /* 0x0000000203157211 */ /* 0x000fe200030f0eff */
[----:B----4-:R-:W-:Y:S01]  /*35520*/  IMAD R4, R25, 0x4, R3 ;  /* 0x0000000419047824 */ /* 0x010fe200078e0203 */
[----:B------:R-:W-:-:S04]  /*35530*/  PRMT R3, R17, 0x7770, RZ ;  /* 0x0000777011037816 */ /* 0x000fc800000000ff */
[C---:B------:R-:W-:Y:S01]  /*35540*/  IADD3 R22, P6, R4.reuse, R0, RZ ;  /* 0x0000000004167210 */ /* 0x040fe20007fde0ff */
[----:B------:R1:W-:Y:S03]  /*35550*/  @P3 STG.E.U8 desc[UR10][R20.64], R3 ;  /* 0x0000000314003986 */ /* 0x0003e6000c10110a */
[----:B------:R-:W-:Y:S01]  /*35560*/  LEA.HI.X.SX32 R23, R4, R2, 0x1, P6 ;  /* 0x0000000204177211 */ /* 0x000fe200030f0eff */
[----:B-1----:R-:W-:Y:S01]  /*35570*/  IMAD R3, R16, 0x4, R4 ;  /* 0x0000000410037824 */ /* 0x002fe200078e0204 */
[----:B------:R-:W-:Y:S01]  /*35580*/  PRMT R4, R9, 0x7770, RZ ;  /* 0x0000777009047816 */ /* 0x000fe200000000ff */
[----:B------:R-:W0:Y:S04]  /*35590*/  LDC R16, c[0x0][0x248] ;  /* 0x00009200ff107b82 */ /* 0x000e280000000800 */
[----:B------:R1:W-:Y:S01]  /*355a0*/  @P1 STG.E.U8 desc[UR10][R22.64], R4 ;  /* 0x0000000416001986 */ /* 0x0003e2000c10110a */
[----:B-----5:R-:W-:Y:S01]  /*355b0*/  ISETP.LT.AND P4, PT, R8, UR4, !P0 ;  /* 0x0000000408007c0c */ /* 0x020fe2000c781270 */
[----:B------:R-:W-:-:S02]  /*355c0*/  ULDC UR4, c[0x0][0x22c] ;  /* 0x00008b0000047ab9 */ /* 0x000fc40000000800 */
[----:B------:R-:W4:Y:S01]  /*355d0*/  LDC R8, c[0x0][0x248] ;  /* 0x00009200ff087b82 */ /* 0x000f220000000800 */
[----:B------:R-:W-:Y:S01]  /*355e0*/  ISETP.LT.AND P2, PT, R26, UR4, !P0 ;  /* 0x000000041a007c0c */ /* 0x000fe2000c741270 */
[----:B------:R-:W-:Y:S01]  /*355f0*/  ULDC UR4, c[0x0][0x22c] ;  /* 0x00008b0000047ab9 */ /* 0x000fe20000000800 */
[----:B------:R-:W5:Y:S01]  /*35600*/  LDL.LU R26, [R1+0x80] ;  /* 0x00008000011a7983 */ /* 0x000f620000300800 */
[----:B--2---:R-:W-:Y:S01]  /*35610*/  ISETP.LT.AND P3, PT, R28, UR4, !P0 ;  /* 0x000000041c007c0c */ /* 0x004fe2000c761270 */
[----:B------:R-:W-:Y:S02]  /*35620*/  ULDC UR4, c[0x0][0x22c] ;  /* 0x00008b0000047ab9 */ /* 0x000fe40000000800 */
[----:B------:R-:W2:Y:S01]  /*35630*/  LDL.LU R28, [R1+0x84] ;  /* 0x00008400011c7983 */ /* 0x000ea20000300800 */
[----:B---3--:R-:W-:-:S03]  /*35640*/  ISETP.LT.AND P1, PT, R29, UR4, !P0 ;  /* 0x000000041d007c0c */ /* 0x008fc6000c721270 */
[----:B------:R-:W3:Y:S01]  /*35650*/  LDL.LU R25, [R1+0x88] ;  /* 0x0000880001197983 */ /* 0x000ee20000300800 */
[C---:B------:R-:W-:Y:S01]  /*35660*/  IADD3 R20, P6, R3.reuse, R0, RZ ;  /* 0x0000000003147210 */ /* 0x040fe20007fde0ff */
[----:B-1----:R-:W-:Y:S01]  /*35670*/  IMAD R4, R24, 0x4, R3 ;  /* 0x0000000418047824 */ /* 0x002fe200078e0203 */
[----:B------:R-:W-:Y:S01]  /*35680*/  ULDC UR4, c[0x0][0x22c] ;  /* 0x00008b0000047ab9 */ /* 0x000fe20000000800 */
[----:B------:R-:W3:Y:S01]  /*35690*/  LDL.LU R29, [R1+0x8c] ;  /* 0x00008c00011d7983 */ /* 0x000ee20000300800 */
[----:B------:R-:W-:Y:S01]  /*356a0*/  LEA.HI.X.SX32 R21, R3, R2, 0x1, P6 ;  /* 0x0000000203157211 */ /* 0x000fe200030f0eff */
[----:B------:R-:W1:Y:S01]  /*356b0*/  LDC R24, c[0x0][0x248] ;  /* 0x00009200ff187b82 */ /* 0x000e620000000800 */
[----:B------:R-:W-:Y:S02]  /*356c0*/  PRMT R3, R5, 0x7770, RZ ;  /* 0x0000777005037816 */ /* 0x000fe400000000ff */
[----:B------:R-:W-:-:S03]  /*356d0*/  IADD3 R22, P6, R4, R0, RZ ;  /* 0x0000000004167210 */ /* 0x000fc60007fde0ff */
[----:B------:R0:W-:Y:S01]  /*356e0*/  @P5 STG.E.U8 desc[UR10][R20.64], R3 ;  /* 0x0000000314005986 */ /* 0x0001e2000c10110a */
[----:B------:R-:W-:Y:S01]  /*356f0*/  LEA.HI.X.SX32 R23, R4, R2, 0x1, P6 ;  /* 0x0000000204177211 */ /* 0x000fe200030f0eff */
[----:B----4-:R-:W-:Y:S01]  /*35700*/  IMAD R4, R8, 0x4, R4 ;  /* 0x0000000408047824 */ /* 0x010fe200078e0204 */
[----:B0-----:R-:W-:Y:S01]  /*35710*/  PRMT R3, R13, 0x7771, RZ ;  /* 0x000077710d037816 */ /* 0x001fe200000000ff */
[----:B------:R-:W0:Y:S04]  /*35720*/  LDC R8, c[0x0][0x248] ;  /* 0x00009200ff087b82 */ /* 0x000e280000000800 */
[----:B------:R4:W-:Y:S01]  /*35730*/  @P4 STG.E.U8 desc[UR10][R22.64], R3 ;  /* 0x0000000316004986 */ /* 0x0009e2000c10110a */
[----:B------:R-:W-:-:S04]  /*35740*/  IADD3 R20, P4, R4, R0, RZ ;  /* 0x0000000004147210 */ /* 0x000fc80007f9e0ff */
[----:B------:R-:W-:Y:S01]  /*35750*/  LEA.HI.X.SX32 R21, R4, R2, 0x1, P4 ;  /* 0x0000000204157211 */ /* 0x000fe200020f0eff */
[----:B----4-:R-:W-:Y:S01]  /*35760*/  IMAD R3, R12, 0x4, R4 ;  /* 0x000000040c037824 */ /* 0x010fe200078e0204 */
[----:B------:R-:W-:Y:S01]  /*35770*/  PRMT R4, R17, 0x7771, RZ ;  /* 0x0000777111047816 */ /* 0x000fe200000000ff */
[----:B------:R-:W4:Y:S03]  /*35780*/  LDC R12, c[0x0][0x248] ;  /* 0x00009200ff0c7b82 */ /* 0x000f260000000800 */
[C---:B------:R-:W-:Y:S01]  /*35790*/  IADD3 R22, P4, R3.reuse, R0, RZ ;  /* 0x0000000003167210 */ /* 0x040fe20007f9e0ff */
[----:B------:R1:W-:Y:S03]  /*357a0*/  @P2 STG.E.U8 desc[UR10][R20.64], R4 ;  /* 0x0000000414002986 */ /* 0x0003e6000c10110a */
[----:B------:R-:W-:-:S02]  /*357b0*/  LEA.HI.X.SX32 R23, R3, R2, 0x1, P4 ;  /* 0x0000000203177211 */ /* 0x000fc400020f0eff */
[----:B------:R-:W-:Y:S01]  /*357c0*/  ISETP.LT.AND P6, PT, R27, UR4, !P0 ;  /* 0x000000041b007c0c */ /* 0x000fe2000c7c1270 */
[----:B------:R-:W-:Y:S01]  /*357d0*/  ULDC UR4, c[0x0][0x22c] ;  /* 0x00008b0000047ab9 */ /* 0x000fe20000000800 */
[----:B------:R-:W4:Y:S01]  /*357e0*/  LDL.LU R27, [R1+0x90] ;  /* 0x00009000011b7983 */ /* 0x000f220000300800 */
[----:B-1----:R-:W-:Y:S01]  /*357f0*/  IMAD R4, R16, 0x4, R3 ;  /* 0x0000000410047824 */ /* 0x002fe200078e0203 */
[----:B------:R-:W-:Y:S01]  /*35800*/  PRMT R3, R9, 0x7771, RZ ;  /* 0x0000777109037816 */ /* 0x000fe200000000ff */
[----:B------:R-:W1:Y:S04]  /*35810*/  LDC R16, c[0x0][0x248] ;  /* 0x00009200ff107b82 */ /* 0x000e680000000800 */
[----:B------:R0:W-:Y:S01]  /*35820*/  @P3 STG.E.U8 desc[UR10][R22.64], R3 ;  /* 0x0000000316003986 */ /* 0x0001e2000c10110a */
[----:B------:R-:W-:-:S04]  /*35830*/  IADD3 R20, P3, R4, R0, RZ ;  /* 0x0000000004147210 */ /* 0x000fc80007f7e0ff */
[----:B------:R-:W-:Y:S02]  /*35840*/  LEA.HI.X.SX32 R21, R4, R2, 0x1, P3 ;  /* 0x0000000204157211 */ /* 0x000fe400018f0eff */
[----:B-----5:R-:W-:Y:S01]  /*35850*/  ISETP.LT.AND P5, PT, R26, UR4, !P0 ;  /* 0x000000041a007c0c */ /* 0x020fe2000c7a1270 */
[----:B------:R-:W-:Y:S01]  /*35860*/  ULDC UR4, c[0x0][0x22c] ;  /* 0x00008b0000047ab9 */ /* 0x000fe20000000800 */
[----:B------:R-:W5:Y:S01]  /*35870*/  LDC R26, c[0x0][0x248] ;  /* 0x00009200ff1a7b82 */ /* 0x000f620000000800 */
[----:B--2---:R-:W-:Y:S01]  /*35880*/  ISETP.LT.AND P2, PT, R28, UR4, !P0 ;  /* 0x000000041c007c0c */ /* 0x004fe2000c741270 */
[----:B0-----:R-:W-:Y:S01]  /*35890*/  IMAD R4, R8, 0x4, R4 ;  /* 0x0000000408047824 */ /* 0x001fe200078e0204 */
[----:B------:R-:W2:Y:S01]  /*358a0*/  LDL.LU R28, [R1+0x94] ;  /* 0x00009400011c7983 */ /* 0x000ea20000300800 */
[----:B------:R-:W-:Y:S01]  /*358b0*/  PRMT R3, R5, 0x7771, RZ ;  /* 0x0000777105037816 */ /* 0x000fe200000000ff */
[----:B------:R-:W-:Y:S01]  /*358c0*/  ULDC UR4, c[0x0][0x22c] ;  /* 0x00008b0000047ab9 */ /* 0x000fe20000000800 */
[----:B---3--:R-:W-:-:S03]  /*358d0*/  ISETP.LT.AND P3, PT, R29, UR5, !P0 ;  /* 0x000000051d007c0c */ /* 0x008fc6000c761270 */
[----:B------:R0:W-:Y:S01]  /*358e0*/  @P1 STG.E.U8 desc[UR10][R20.64], R3 ;  /* 0x0000000314001986 */ /* 0x0001e2000c10110a */
[----:B----4-:R-:W-:-:S03]  /*358f0*/  IMAD R8, R12, 0x4, R4 ;  /* 0x000000040c087824 */ /* 0x010fc600078e0204 */
[----:B------:R-:W3:Y:S01]  /*35900*/  LDL.LU R29, [R1+0x98] ;  /* 0x00009800011d7983 */ /* 0x000ee20000300800 */
[----:B------:R-:W-:Y:S01]  /*35910*/  ISETP.LT.AND P4, PT, R25, UR4, !P0 ;  /* 0x0000000419007c0c */ /* 0x000fe2000c781270 */
[----:B------:R-:W-:Y:S01]  /*35920*/  ULDC UR4, c[0x0][0x22c] ;  /* 0x00008b0000047ab9 */ /* 0x000fe20000000800 */
[----:B------:R-:W4:Y:S01]  /*35930*/  LDC R25, c[0x0][0x248] ;  /* 0x00009200ff197b82 */ /* 0x000f220000000800 */
[----:B------:R-:W-:Y:S01]  /*35940*/  ULDC UR5, c[0x0][0x22c] ;  /* 0x00008b0000057ab9 */ /* 0x000fe20000000800 */
[----:B0-----:R-:W-:-:S04]  /*35950*/  IADD3 R20, P1, R4, R0, RZ ;  /* 0x0000000004147210 */ /* 0x001fc80007f3e0ff */
[----:B------:R-:W-:Y:S02]  /*35960*/  LEA.HI.X.SX32 R21, R4, R2, 0x1, P1 ;  /* 0x0000000204157211 */ /* 0x000fe400008f0eff */
[----:B------:R-:W-:Y:S02]  /*35970*/  IADD3 R22, P1, R8, R0, RZ ;  /* 0x0000000008167210 */ /* 0x000fe40007f3e0ff */
[----:B------:R-:W-:Y:S01]  /*35980*/  PRMT R12, R13, 0x7772, RZ ;  /* 0x000077720d0c7816 */ /* 0x000fe200000000ff */
[----:B-----5:R-:W-:Y:S01]  /*35990*/  IMAD R4, R26, 0x4, R8 ;  /* 0x000000041a047824 */ /* 0x020fe200078e0208 */
[----:B------:R-:W-:Y:S01]  /*359a0*/  PRMT R3, R17, 0x7772, RZ ;  /* 0x0000777211037816 */ /* 0x000fe200000000ff */
[----:B------:R-:W5:Y:S01]  /*359b0*/  LDL.LU R26, [R1+0x9c] ;  /* 0x00009c00011a7983 */ /* 0x000f620000300800 */
[----:B------:R-:W-:-:S03]  /*359c0*/  LEA.HI.X.SX32 R23, R8, R2, 0x1, P1 ;  /* 0x0000000208177211 */ /* 0x000fc600008f0eff */
[----:B------:R0:W-:Y:S04]  /*359d0*/  @P6 STG.E.U8 desc[UR10][R20.64], R12 ;  /* 0x0000000c14006986 */ /* 0x0001e8000c10110a */
[----:B------:R1:W-:Y:S01]  /*359e0*/  @P5 STG.E.U8 desc[UR10][R22.64], R3 ;  /* 0x0000000316005986 */ /* 0x0003e2000c10110a */
[----:B0-----:R-:W-:Y:S01]  /*359f0*/  IADD3 R20, P6, R4, R0, RZ ;  /* 0x0000000004147210 */ /* 0x001fe20007fde0ff */
[----:B-1----:R-:W-:Y:S02]  /*35a00*/  IMAD R3, R24, 0x4, R4 ;  /* 0x0000000418037824 */ /* 0x002fe400078e0204 */
[----:B------:R-:W0:Y:S01]  /*35a10*/  LDC R24, c[0x0][0x248] ;  /* 0x00009200ff187b82 */ /* 0x000e220000000800 */
[----:B------:R-:W-:Y:S02]  /*35a20*/  LEA.HI.X.SX32 R21, R4, R2, 0x1, P6 ;  /* 0x0000000204157211 */ /* 0x000fe400030f0eff */
[----:B------:R-:W-:-:S02]  /*35a30*/  PRMT R4, R9, 0x7772, RZ ;  /* 0x0000777209047816 */ /* 0x000fc400000000ff */
[----:B------:R-:W-:-:S03]  /*35a40*/  IADD3 R22, P6, R3, R0, RZ ;  /* 0x0000000003167210 */ /* 0x000fc60007fde0ff */
[----:B------:R1:W-:Y:S01]  /*35a50*/  @P2 STG.E.U8 desc[UR10][R20.64], R4 ;  /* 0x0000000414002986 */ /* 0x0003e2000c10110a */
[----:B------:R-:W-:Y:S02]  /*35a60*/  LEA.HI.X.SX32 R23, R3, R2, 0x1, P6 ;  /* 0x0000000203177211 */ /* 0x000fe400030f0eff */
[----:B------:R-:W-:Y:S02]  /*35a70*/  PRMT R8, R5, 0x7772, RZ ;  /* 0x0000777205087816 */ /* 0x000fe400000000ff */
[----:B------:R-:W-:Y:S01]  /*35a80*/  ISETP.LT.AND P1, PT, R27, UR4, !P0 ;  /* 0x000000041b007c0c */ /* 0x000fe2000c721270 */
[----:B------:R-:W-:Y:S01]  /*35a90*/  ULDC UR4, c[0x0][0x22c] ;  /* 0x00008b0000047ab9 */ /* 0x000fe20000000800 */
[----:B------:R-:W5:Y:S01]  /*35aa0*/  LDL.LU R27, [R1+0xa0] ;  /* 0x0000a000011b7983 */ /* 0x000f620000300800 */
[----:B-1----:R-:W-:-:S03]  /*35ab0*/  IMAD R4, R16, 0x4, R3 ;  /* 0x0000000410047824 */ /* 0x002fc600078e0203 */
[----:B------:R-:W-:Y:S01]  /*35ac0*/  @P4 STG.E.U8 desc[UR10][R22.64], R8 ;  /* 0x0000000816004986 */ /* 0x000fe2000c10110a */
[----:B------:R-:W-:Y:S01]  /*35ad0*/  PRMT R17, R17, 0x7773, RZ ;  /* 0x0000777311117816 */ /* 0x000fe200000000ff */
[----:B------:R-:W1:Y:S01]  /*35ae0*/  LDC R16, c[0x0][0x248] ;  /* 0x00009200ff107b82 */ /* 0x000e620000000800 */
[----:B----4-:R-:W-:Y:S01]  /*35af0*/  IMAD R3, R25, 0x4, R4 ;  /* 0x0000000419037824 */ /* 0x010fe200078e0204 */
[----:B------:R-:W-:-:S04]  /*35b00*/  IADD3 R20, P2, R4, R0, RZ ;  /* 0x0000000004147210 */ /* 0x000fc80007f5e0ff */
[----:B------:R-:W-:Y:S02]  /*35b10*/  IADD3 R12, P4, R3, R0, RZ ;  /* 0x00000000030c7210 */ /* 0x000fe40007f9e0ff */
[-C--:B------:R-:W-:Y:S02]  /*35b20*/  LEA.HI.X.SX32 R21, R4, R2.reuse, 0x1, P2 ;  /* 0x0000000204157211 */ /* 0x080fe400010f0eff */
[----:B------:R-:W-:Y:S02]  /*35b30*/  PRMT R4, R13, 0x7773, RZ ;  /* 0x000077730d047816 */ /* 0x000fe400000000ff */
[----:B------:R-:W-:Y:S01]  /*35b40*/  LEA.HI.X.SX32 R13, R3, R2, 0x1, P4 ;  /* 0x00000002030d7211 */ /* 0x000fe200020f0eff */
[----:B0-----:R-:W-:Y:S01]  /*35b50*/  IMAD R3, R24, 0x4, R3 ;  /* 0x0000000418037824 */ /* 0x001fe200078e0203 */
[----:B--2---:R-:W-:Y:S01]  /*35b60*/  ISETP.LT.AND P5, PT, R28, UR4, !P0 ;  /* 0x000000041c007c0c */ /* 0x004fe2000c7a1270 */
[----:B------:R-:W-:Y:S01]  /*35b70*/  ULDC UR4, c[0x0][0x22c] ;  /* 0x00008b0000047ab9 */ /* 0x000fe20000000800 */
[----:B------:R-:W2:Y:S01]  /*35b80*/  LDL.LU R28, [R1+0xa4] ;  /* 0x0000a400011c7983 */ /* 0x000ea20000300800 */
[----:B---3--:R-:W-:-:S03]  /*35b90*/  ISETP.LT.AND P6, PT, R29, UR4, !P0 ;  /* 0x000000041d007c0c */ /* 0x008fc6000c7c1270 */
[----:B------:R0:W-:Y:S01]  /*35ba0*/  @P3 STG.E.U8 desc[UR10][R20.64], R4 ;  /* 0x0000000414003986 */ /* 0x0001e2000c10110a */
[----:B------:R-:W-:-:S03]  /*35bb0*/  ULDC UR4, c[0x0][0x22c] ;  /* 0x00008b0000047ab9 */ /* 0x000fc60000000800 */
[----:B------:R-:W3:Y:S04]  /*35bc0*/  LDL.LU R29, [R1+0xa8] ;  /* 0x0000a800011d7983 */ /* 0x000ee80000300800 */
[----:B------:R-:W4:Y:S04]  /*35bd0*/  LDL.LU R25, [R1+0xac] ;  /* 0x0000ac0001197983 */ /* 0x000f280000300800 */
[----:B------:R-:W2:Y:S01]  /*35be0*/  LDL R24, [R1+0x40] ;  /* 0x0000400001187983 */ /* 0x000ea20000100800 */
[----:B------:R-:W-:Y:S01]  /*35bf0*/  PRMT R9, R9, 0x7773, RZ ;  /* 0x0000777309097816 */ /* 0x000fe200000000ff */
[----:B0-----:R-:W0:Y:S02]  /*35c00*/  LDC R20, c[0x0][0x248] ;  /* 0x00009200ff147b82 */ /* 0x001e240000000800 */
[----:B------:R1:W-:Y:S01]  /*35c10*/  @P1 STG.E.U8 desc[UR10][R12.64], R17 ;  /* 0x000000110c001986 */ /* 0x0003e2000c10110a */
[----:B-----5:R-:W-:Y:S01]  /*35c20*/  ISETP.LT.AND P2, PT, R26, UR4, !P0 ;  /* 0x000000041a007c0c */ /* 0x020fe2000c741270 */
[----:B------:R-:W-:-:S02]  /*35c30*/  ULDC UR4, c[0x0][0x248] ;  /* 0x0000920000047ab9 */ /* 0x000fc40000000800 */
[----:B------:R-:W5:Y:S01]  /*35c40*/  LDL.LU R26, [R1+0xb0] ;  /* 0x0000b000011a7983 */ /* 0x000f620000300800 */
[----:B------:R-:W-:Y:S01]  /*35c50*/  PRMT R5, R5, 0x7773, RZ ;  /* 0x0000777305057816 */ /* 0x000fe200000000ff */
[----:B------:R-:W5:Y:S01]  /*35c60*/  LDC R21, c[0x0][0x248] ;  /* 0x00009200ff157b82 */ /* 0x000f620000000800 */
[----:B-1----:R-:W-:-:S07]  /*35c70*/  IADD3 R12, P1, R3, R0, RZ ;  /* 0x00000000030c7210 */ /* 0x002fce0007f3e0ff */
[----:B------:R-:W1:Y:S01]  /*35c80*/  LDC R17, c[0x0][0x248] ;  /* 0x00009200ff117b82 */ /* 0x000e620000000800 */
[----:B------:R-:W-:-:S05]  /*35c90*/  LEA.HI.X.SX32 R13, R3, R2, 0x1, P1 ;  /* 0x00000002030d7211 */ /* 0x000fca00008f0eff */
[----:B------:R0:W-:Y:S01]  /*35ca0*/  @P5 STG.E.U8 desc[UR10][R12.64], R9 ;  /* 0x000000090c005986 */ /* 0x0001e2000c10110a */
[----:B--2---:R-:W-:-:S05]  /*35cb0*/  VIADD R4, R24, 0x7c ;  /* 0x0000007c18047836 */ /* 0x004fca0000000000 */
[C---:B------:R-:W-:Y:S01]  /*35cc0*/  ISETP.LT.AND P3, PT, R4.reuse, UR5, !P0 ;  /* 0x0000000504007c0c */ /* 0x040fe2000c761270 */
[----:B------:R-:W-:Y:S01]  /*35cd0*/  IMAD R4, R4, UR4, RZ ;  /* 0x0000000404047c24 */ /* 0x000fe2000f8e02ff */
[----:B------:R-:W-:Y:S01]  /*35ce0*/  ULDC UR4, c[0x0][0x22c] ;  /* 0x00008b0000047ab9 */ /* 0x000fe20000000800 */
[----:B------:R-:W-:Y:S01]  /*35cf0*/  ISETP.LT.AND P1, PT, R27, UR6, !P0 ;  /* 0x000000061b007c0c */ /* 0x000fe2000c721270 */
[----:B------:R-:W-:Y:S01]  /*35d00*/  IMAD R3, R16, 0x8, R3 ;  /* 0x0000000810037824 */ /* 0x000fe200078e0203 */
[----:B0-----:R-:W-:Y:S01]  /*35d10*/  PRMT R13, R14, 0x7770, RZ ;  /* 0x000077700e0d7816 */ /* 0x001fe200000000ff */
[----:B------:R-:W0:Y:S01]  /*35d20*/  LDC R16, c[0x0][0x248] ;  /* 0x00009200ff107b82 */ /* 0x000e220000000800 */
[----:B------:R-:W-:Y:S01]  /*35d30*/  IADD3 R8, P4, R4, R0, RZ ;  /* 0x0000000004087210 */ /* 0x000fe20007f9e0ff */
[----:B------:R-:W-:Y:S01]  /*35d40*/  ULDC UR5, c[0x0][0x22c] ;  /* 0x00008b0000057ab9 */ /* 0x000fe20000000800 */
[----:B------:R-:W-:Y:S01]  /*35d50*/  ISETP.LT.AND P5, PT, R28, UR4, !P0 ;  /* 0x000000041c007c0c */ /* 0x000fe2000c7a1270 */
[----:B------:R-:W-:Y:S01]  /*35d60*/  ULDC UR4, c[0x0][0x22c] ;  /* 0x00008b0000047ab9 */ /* 0x000fe20000000800 */
[----:B------:R-:W-:Y:S01]  /*35d70*/  LEA.HI.X.SX32 R9, R4, R2, 0x1, P4 ;  /* 0x0000000204097211 */ /* 0x000fe200020f0eff */
[----:B------:R-:W-:Y:S01]  /*35d80*/  ULDC UR6, c[0x0][0x22c] ;  /* 0x00008b0000067ab9 */ /* 0x000fe20000000800 */
[----:B---3--:R-:W-:Y:S01]  /*35d90*/  ISETP.LT.AND P4, PT, R29, UR4, !P0 ;  /* 0x000000041d007c0c */ /* 0x008fe2000c781270 */
[----:B------:R-:W-:Y:S01]  /*35da0*/  ULDC UR4, c[0x0][0x22c] ;  /* 0x00008b0000047ab9 */ /* 0x000fe20000000800 */
[----:B------:R-:W2:Y:S04]  /*35db0*/  LDL.LU R29, [R1+0xb4] ;  /* 0x0000b400011d7983 */ /* 0x000ea80000300800 */
[----:B------:R-:W3:Y:S04]  /*35dc0*/  LDL.LU R27, [R1+0xb8] ;  /* 0x0000b800011b7983 */ /* 0x000ee80000300800 */
[----:B------:R-:W3:Y:S04]  /*35dd0*/  LDL.LU R28, [R1+0xbc] ;  /* 0x0000bc00011c7983 */ /* 0x000ee80000300800 */
[----:B------:R1:W-:Y:S01]  /*35de0*/  @P3 STG.E.U8 desc[UR10][R8.64], R5 ;  /* 0x0000000508003986 */ /* 0x0003e2000c10110a */
[----:B------:R-:W-:Y:S01]  /*35df0*/  IADD3 R4, P3, R3, R0, RZ ;  /* 0x0000000003047210 */ /* 0x000fe20007f7e0ff */
[----:B-1----:R-:W-:-:S03]  /*35e00*/  IMAD R9, R17, 0x4, R3 ;  /* 0x0000000411097824 */ /* 0x002fc600078e0203 */
[----:B------:R-:W-:Y:S01]  /*35e10*/  LEA.HI.X.SX32 R5, R3, R2, 0x1, P3 ;  /* 0x0000000203057211 */ /* 0x000fe200018f0eff */
[----:B------:R-:W1:Y:S01]  /*35e20*/  LDC R17, c[0x0][0x248] ;  /* 0x00009200ff117b82 */ /* 0x000e620000000800 */
[C---:B------:R-:W-:Y:S01]  /*35e30*/  IADD3 R8, P3, R9.reuse, R0, RZ ;  /* 0x0000000009087210 */ /* 0x040fe20007f7e0ff */
[----:B------:R-:W-:Y:S01]  /*35e40*/  IMAD R12, R20, 0x4, R9 ;  /* 0x00000004140c7824 */ /* 0x000fe200078e0209 */
[----:B------:R-:W-:Y:S02]  /*35e50*/  PRMT R3, R18, 0x7770, RZ ;  /* 0x0000777012037816 */ /* 0x000fe400000000ff */
[----:B------:R-:W-:Y:S01]  /*35e60*/  LEA.HI.X.SX32 R9, R9, R2, 0x1, P3 ;  /* 0x0000000209097211 */ /* 0x000fe200018f0eff */
[----:B------:R0:W-:Y:S01]  /*35e70*/  @P6 STG.E.U8 desc[UR10][R4.64], R13 ;  /* 0x0000000d04006986 */ /* 0x0001e2000c10110a */
[----:B----4-:R-:W-:Y:S01]  /*35e80*/  ISETP.LT.AND P6, PT, R25, UR4, !P0 ;  /* 0x0000000419007c0c */ /* 0x010fe2000c7c1270 */
[----:B------:R-:W-:Y:S01]  /*35e90*/  ULDC UR4, c[0x0][0x22c] ;  /* 0x00008b0000047ab9 */ /* 0x000fe20000000800 */
[----:B------:R-:W4:Y:S01]  /*35ea0*/  LDC R20, c[0x0][0x248] ;  /* 0x00009200ff147b82 */ /* 0x000f220000000800 */
[----:B------:R0:W-:Y:S01]  /*35eb0*/  @P2 STG.E.U8 desc[UR10][R8.64], R3 ;  /* 0x0000000308002986 */ /* 0x0001e2000c10110a */
[----:B-----5:R-:W-:Y:S01]  /*35ec0*/  ISETP.LT.AND P2, PT, R26, UR4, !P0 ;  /* 0x000000041a007c0c */ /* 0x020fe2000c741270 */
[----:B------:R-:W-:-:S02]  /*35ed0*/  ULDC UR4, c[0x0][0x22c] ;  /* 0x00008b0000047ab9 */ /* 0x000fc40000000800 */
[----:B------:R-:W5:Y:S01]  /*35ee0*/  LDL.LU R25, [R1+0xc0] ;  /* 0x0000c00001197983 */ /* 0x000f620000300800 */
[C---:B0-----:R-:W-:Y:S02]  /*35ef0*/  IADD3 R4, P3, R12.reuse, R0, RZ ;  /* 0x000000000c047210 */ /* 0x041fe40007f7e0ff */
[----:B------:R-:W0:Y:S02]  /*35f00*/  LDC R13, c[0x0][0x248] ;  /* 0x00009200ff0d7b82 */ /* 0x000e240000000800 */
[----:B------:R-:W-:Y:S01]  /*35f10*/  LEA.HI.X.SX32 R5, R12, R2, 0x1, P3 ;  /* 0x000000020c057211 */ /* 0x000fe200018f0eff */
[----:B------:R-:W-:Y:S01]  /*35f20*/  IMAD R12, R16, 0x4, R12 ;  /* 0x00000004100c7824 */ /* 0x000fe200078e020c */
[----:B------:R-:W-:Y:S02]  /*35f30*/  PRMT R3, R10, 0x7770, RZ ;  /* 0x000077700a037816 */ /* 0x000fe400000000ff */
[----:B------:R-:W-:Y:S02]  /*35f40*/  PRMT R9, R6, 0x7770, RZ ;  /* 0x0000777006097816 */ /* 0x000fe400000000ff */
[----:B------:R-:W5:Y:S01]  /*35f50*/  LDC R16, c[0x0][0x248] ;  /* 0x00009200ff107b82 */ /* 0x000f620000000800 */
[----:B--2---:R-:W-:Y:S01]  /*35f60*/  ISETP.LT.AND P3, PT, R29, UR4, !P0 ;  /* 0x000000041d007c0c */ /* 0x004fe2000c761270 */
[----:B------:R2:W-:Y:S01]  /*35f70*/  @P1 STG.E.U8 desc[UR10][R4.64], R3 ;  /* 0x0000000304001986 */ /* 0x0005e2000c10110a */
[----:B------:R-:W-:-:S03]  /*35f80*/  ULDC UR4, c[0x0][0x22c] ;  /* 0x00008b0000047ab9 */ /* 0x000fc60000000800 */
[----:B------:R-:W5:Y:S04]  /*35f90*/  LDL.LU R29, [R1+0xc4] ;  /* 0x0000c400011d7983 */ /* 0x000f680000300800 */
[----:B------:R-:W5:Y:S01]  /*35fa0*/  LDL.LU R26, [R1+0xc8] ;  /* 0x0000c800011a7983 */ /* 0x000f620000300800 */
[----:B--2---:R-:W-:Y:S01]  /*35fb0*/  IADD3 R4, P1, R12, R0, RZ ;  /* 0x000000000c047210 */ /* 0x004fe20007f3e0ff */
[----:B------:R-:W-:-:S03]  /*35fc0*/  IMAD R3, R21, 0x4, R12 ;  /* 0x0000000415037824 */ /* 0x000fc600078e020c */
[----:B------:R-:W-:Y:S02]  /*35fd0*/  LEA.HI.X.SX32 R5, R12, R2, 0x1, P1 ;  /* 0x000000020c057211 */ /* 0x000fe400008f0eff */
[----:B------:R-:W-:-:S03]  /*35fe0*/  IADD3 R8, P1, R3, R0, RZ ;  /* 0x0000000003087210 */ /* 0x000fc60007f3e0ff */
[----:B------:R2:W-:Y:S01]  /*35ff0*/  @P5 STG.E.U8 desc[UR10][R4.64], R9 ;  /* 0x0000000904005986 */ /* 0x0005e2000c10110a */
[----:B---3--:R-:W-:Y:S01]  /*36000*/  ISETP.LT.AND P5, PT, R27, UR4, !P0 ;  /* 0x000000041b007c0c */ /* 0x008fe2000c7a1270 */
[----:B------:R-:W-:Y:S01]  /*36010*/  ULDC UR4, c[0x0][0x22c] ;  /* 0x00008b0000047ab9 */ /* 0x000fe20000000800 */
[----:B--2---:R-:W-:Y:S02]  /*36020*/  LEA.HI.X.SX32 R9, R3, R2, 0x1, P1 ;  /* 0x0000000203097211 */ /* 0x004fe400008f0eff */
[----:B------:R-:W-:Y:S01]  /*36030*/  ISETP.LT.AND P1, PT, R28, UR4, !P0 ;  /* 0x000000041c007c0c */ /* 0x000fe2000c721270 */
[----:B0-----:R-:W-:Y:S01]  /*36040*/  IMAD R3, R13, 0x4, R3 ;  /* 0x000000040d037824 */ /* 0x001fe200078e0203 */
[----:B------:R-:W2:Y:S01]  /*36050*/  LDL.LU R28, [R1+0xcc] ;  /* 0x0000cc00011c7983 */ /* 0x000ea20000300800 */
[----:B------:R-:W-:Y:S01]  /*36060*/  PRMT R4, R14, 0x7771, RZ ;  /* 0x000077710e047816 */ /* 0x000fe200000000ff */
[----:B------:R-:W-:Y:S01]  /*36070*/  ULDC UR4, c[0x0][0x22c] ;  /* 0x00008b0000047ab9 */ /* 0x000fe20000000800 */
[----:B------:R-:W-:Y:S01]  /*36080*/  PRMT R13, R18, 0x7771, RZ ;  /* 0x00007771120d7816 */ /* 0x000fe200000000ff */
[----:B------:R-:W3:Y:S04]  /*36090*/  LDL.LU R27, [R1+0xd0] ;  /* 0x0000d000011b7983 */ /* 0x000ee80000300800 */
[----:B------:R0:W-:Y:S02]  /*360a0*/  @P4 STG.E.U8 desc[UR10][R8.64], R4 ;  /* 0x0000000408004986 */ /* 0x0001e4000c10110a */
[----:B0-----:R-:W-:Y:S01]  /*360b0*/  IADD3 R4, P4, R3, R0, RZ ;  /* 0x0000000003047210 */ /* 0x001fe20007f9e0ff */
[----:B-1----:R-:W-:-:S02]  /*360c0*/  IMAD R9, R17, 0x4, R3 ;  /* 0x0000000411097824 */ /* 0x002fc400078e0203 */
[----:B------:R-:W0:Y:S01]  /*360d0*/  LDC R17, c[0x0][0x248] ;  /* 0x00009200ff117b82 */ /* 0x000e220000000800 */
[----:B------:R-:W-:Y:S02]  /*360e0*/  LEA.HI.X.SX32 R5, R3, R2, 0x1, P4 ;  /* 0x0000000203057211 */ /* 0x000fe400020f0eff */
[C---:B------:R-:W-:Y:S01]  /*360f0*/  IADD3 R8, P4, R9.reuse, R0, RZ ;  /* 0x0000000009087210 */ /* 0x040fe20007f9e0ff */
[----:B----4-:R-:W-:Y:S01]  /*36100*/  IMAD R12, R20, 0x4, R9 ;  /* 0x00000004140c7824 */ /* 0x010fe200078e0209 */
[----:B------:R-:W-:Y:S02]  /*36110*/  PRMT R3, R10, 0x7771, RZ ;  /* 0x000077710a037816 */ /* 0x000fe400000000ff */
[----:B------:R-:W-:Y:S01]  /*36120*/  LEA.HI.X.SX32 R9, R9, R2, 0x1, P4 ;  /* 0x0000000209097211 */ /* 0x000fe200020f0eff */
[----:B------:R1:W-:Y:S01]  /*36130*/  @P6 STG.E.U8 desc[UR10][R4.64], R13 ;  /* 0x0000000d04006986 */ /* 0x0003e2000c10110a */
[----:B-----5:R-:W-:Y:S01]  /*36140*/  ISETP.LT.AND P6, PT, R25, UR4, !P0 ;  /* 0x0000000419007c0c */ /* 0x020fe2000c7c1270 */
[----:B------:R-:W-:Y:S01]  /*36150*/  ULDC UR4, c[0x0][0x22c] ;  /* 0x00008b0000047ab9 */ /* 0x000fe20000000800 */
[----:B------:R-:W4:Y:S01]  /*36160*/  LDC R20, c[0x0][0x248] ;  /* 0x00009200ff147b82 */ /* 0x000f220000000800 */
[----:B------:R5:W-:Y:S07]  /*36170*/  @P2 STG.E.U8 desc[UR10][R8.64], R3 ;  /* 0x0000000308002986 */ /* 0x000bee000c10110a */
[----:B-1----:R-:W1:Y:S01]  /*36180*/  LDC R13, c[0x0][0x248] ;  /* 0x00009200ff0d7b82 */ /* 0x002e620000000800 */
[----:B------:R-:W-:Y:S01]  /*36190*/  ISETP.LT.AND P2, PT, R29, UR4, !P0 ;  /* 0x000000041d007c0c */ /* 0x000fe2000c741270 */
[----:B------:R-:W-:Y:S01]  /*361a0*/  ULDC UR4, c[0x0][0x22c] ;  /* 0x00008b0000047ab9 */ /* 0x000fe20000000800 */
[----:B------:R-:W4:Y:S01]  /*361b0*/  LDL.LU R29, [R1+0xd4] ;  /* 0x0000d400011d7983 */ /* 0x000f220000300800 */
[----:B------:R-:W-:-:S02]  /*361c0*/  IADD3 R4, P4, R12, R0, RZ ;  /* 0x000000000c047210 */ /* 0x000fc40007f9e0ff */
[----:B-----5:R-:W-:Y:S02]  /*361d0*/  PRMT R3, R6, 0x7771, RZ ;  /* 0x0000777106037816 */ /* 0x020fe400000000ff */
[----:B------:R-:W-:Y:S01]  /*361e0*/  LEA.HI.X.SX32 R5, R12, R2, 0x1, P4 ;  /* 0x000000020c057211 */ /* 0x000fe200020f0eff */
[----:B------:R-:W-:Y:S01]  /*361f0*/  IMAD R12, R16, 0x4, R12 ;  /* 0x00000004100c7824 */ /* 0x000fe200078e020c */
[----:B------:R-:W-:Y:S01]  /*36200*/  PRMT R9, R14, 0x7772, RZ ;  /* 0x000077720e097816 */ /* 0x000fe200000000ff */
[----:B------:R-:W5:Y:S02]  /*36210*/  LDC R16, c[0x0][0x248] ;  /* 0x00009200ff107b82 */ /* 0x000f640000000800 */
[----:B------:R0:W-:Y:S01]  /*36220*/  @P3 STG.E.U8 desc[UR10][R4.64], R3 ;  /* 0x0000000304003986 */ /* 0x0001e2000c10110a */
[----:B------:R-:W-:Y:S01]  /*36230*/  ISETP.LT.AND P4, PT, R26, UR4, !P0 ;  /* 0x000000041a007c0c */ /* 0x000fe2000c781270 */
[----:B------:R-:W-:Y:S01]  /*36240*/  ULDC UR4, c[0x0][0x22c] ;  /* 0x00008b0000047ab9 */ /* 0x000fe20000000800 */
[----:B0-----:R-:W-:-:S04]  /*36250*/  IADD3 R4, P3, R12, R0, RZ ;  /* 0x000000000c047210 */ /* 0x001fc80007f7e0ff */
[----:B------:R-:W-:-:S05]  /*36260*/  LEA.HI.X.SX32 R5, R12, R2, 0x1, P3 ;  /* 0x000000020c057211 */ /* 0x000fca00018f0eff */
[----:B------:R0:W-:Y:S01]  /*36270*/  @P5 STG.E.U8 desc[UR10][R4.64], R9 ;  /* 0x0000000904005986 */ /* 0x0001e2000c10110a */
[----:B--2---:R-:W-:Y:S01]  /*36280*/  ISETP.LT.AND P5, PT, R28, UR4, !P0 ;  /* 0x000000041c007c0c */ /* 0x004fe2000c7a1270 */
[----:B------:R-:W-:Y:S01]  /*36290*/  IMAD R3, R17, 0x4, R12 ;  /* 0x0000000411037824 */ /* 0x000fe200078e020c */
[----:B------:R-:W-:Y:S01]  /*362a0*/  ULDC UR4, c[0x0][0x22c] ;  /* 0x00008b0000047ab9 */ /* 0x000fe20000000800 */
[----:B------:R-:W2:Y:S01]  /*362b0*/  LDL.LU R28, [R1+0xd8] ;  /* 0x0000d800011c7983 */ /* 0x000ea20000300800 */
[----:B------:R-:W4:Y:S02]  /*362c0*/  LDC R17, c[0x0][0x248] ;  /* 0x00009200ff117b82 */ /* 0x000f240000000800 */
[----:B------:R-:W-:-:S04]  /*362d0*/  IADD3 R8, P3, R3, R0, RZ ;  /* 0x0000000003087210 */ /* 0x000fc80007f7e0ff */
[----:B0-----:R-:W-:Y:S01]  /*362e0*/  LEA.HI.X.SX32 R9, R3, R2, 0x1, P3 ;  /* 0x0000000203097211 */ /* 0x001fe200018f0eff */
[----:B-1----:R-:W-:Y:S01]  /*362f0*/  IMAD R3, R13, 0x4, R3 ;  /* 0x000000040d037824 */ /* 0x002fe200078e0203 */
[----:B------:R-:W-:-:S05]  /*36300*/  PRMT R4, R18, 0x7772, RZ ;  /* 0x0000777212047816 */ /* 0x000fca00000000ff */
[----:B------:R0:W-:Y:S01]  /*36310*/  @P1 STG.E.U8 desc[UR10][R8.64], R4 ;  /* 0x0000000408001986 */ /* 0x0001e2000c10110a */
[----:B---3--:R-:W-:Y:S01]  /*36320*/  ISETP.LT.AND P3, PT, R27, UR4, !P0 ;  /* 0x000000041b007c0c */ /* 0x008fe2000c761270 */
[----:B------:R-:W-:Y:S02]  /*36330*/  ULDC UR4, c[0x0][0x22c] ;  /* 0x00008b0000047ab9 */ /* 0x000fe40000000800 */
[----:B------:R-:W3:Y:S01]  /*36340*/  LDL.LU R27, [R1+0xdc] ;  /* 0x0000dc00011b7983 */ /* 0x000ee20000300800 */
[C---:B0-----:R-:W-:Y:S01]  /*36350*/  IADD3 R4, P1, R3.reuse, R0, RZ ;  /* 0x0000000003047210 */ /* 0x041fe20007f3e0ff */
[----:B-----5:R-:W-:Y:S01]  /*36360*/  IMAD R9, R16, 0x4, R3 ;  /* 0x0000000410097824 */ /* 0x020fe200078e0203 */
[----:B------:R-:W-:Y:S01]  /*36370*/  PRMT R13, R10, 0x7772, RZ ;  /* 0x000077720a0d7816 */ /* 0x000fe200000000ff */
[----:B------:R-:W0:Y:S01]  /*36380*/  LDC R16, c[0x0][0x248] ;  /* 0x00009200ff107b82 */ /* 0x000e220000000800 */
[----:B------:R-:W-:Y:S02]  /*36390*/  LEA.HI.X.SX32 R5, R3, R2, 0x1, P1 ;  /* 0x0000000203057211 */ /* 0x000fe400008f0eff */
[----:B------:R-:W-:Y:S01]  /*363a0*/  IADD3 R8, P1, R9, R0, RZ ;  /* 0x0000000009087210 */ /* 0x000fe20007f3e0ff */
[----:B----4-:R-:W-:-:S03]  /*363b0*/  IMAD R3, R20, 0x4, R9 ;  /* 0x0000000414037824 */ /* 0x010fc600078e0209 */
[----:B------:R-:W-:Y:S02]  /*363c0*/  LEA.HI.X.SX32 R9, R9, R2, 0x1, P1 ;  /* 0x0000000209097211 */ /* 0x000fe400008f0eff */
[----:B------:R-:W-:Y:S01]  /*363d0*/  PRMT R12, R6, 0x7772, RZ ;  /* 0x00007772060c7816 */ /* 0x000fe200000000ff */
[----:B------:R1:W-:Y:S01]  /*363e0*/  @P6 STG.E.U8 desc[UR10][R4.64], R13 ;  /* 0x0000000d04006986 */ /* 0x0003e2000c10110a */
[----:B------:R-:W-:Y:S01]  /*363f0*/  PRMT R14, R14, 0x7773, RZ ;  /* 0x000077730e0e7816 */ /* 0x000fe200000000ff */
[----:B------:R-:W4:Y:S01]  /*36400*/  LDC R20, c[0x0][0x248] ;  /* 0x00009200ff147b82 */ /* 0x000f220000000800 */
[----:B------:R-:W-:Y:S01]  /*36410*/  ISETP.LT.AND P1, PT, R29, UR4, !P0 ;  /* 0x000000041d007c0c */ /* 0x000fe2000c721270 */
[----:B------:R5:W-:Y:S04]  /*36420*/  @P2 STG.E.U8 desc[UR10][R8.64], R12 ;  /* 0x0000000c08002986 */ /* 0x000be8000c10110a */
[----:B------:R-:W4:Y:S01]  /*36430*/  LDL.LU R29, [R1+0xe0] ;  /* 0x0000e000011d7983 */ /* 0x000f220000300800 */
[----:B-1----:R-:W-:Y:S01]  /*36440*/  IADD3 R4, P2, R3, R0, RZ ;  /* 0x0000000003047210 */ /* 0x002fe20007f5e0ff */
[----:B------:R-:W-:-:S02]  /*36450*/  ULDC UR4, c[0x0][0x22c] ;  /* 0x00008b0000047ab9 */ /* 0x000fc40000000800 */
[----:B------:R-:W4:Y:S01]  /*36460*/  LDL.LU R26, [R1+0xe4] ;  /* 0x0000e400011a7983 */ /* 0x000f220000300800 */
[----:B------:R-:W-:Y:S01]  /*36470*/  LEA.HI.X.SX32 R5, R3, R2, 0x1, P2 ;  /* 0x0000000203057211 */ /* 0x000fe200010f0eff */
[----:B------:R-:W-:Y:S01]  /*36480*/  IMAD R13, R17, 0x4, R3 ;  /* 0x00000004110d7824 */ /* 0x000fe200078e0203 */
[----:B------:R-:W-:Y:S01]  /*36490*/  PRMT R18, R18, 0x7773, RZ ;  /* 0x0000777312127816 */ /* 0x000fe200000000ff */
[----:B------:R-:W1:Y:S03]  /*364a0*/  LDC R17, c[0x0][0x248] ;  /* 0x00009200ff117b82 */ /* 0x000e660000000800 */
[C---:B-----5:R-:W-:Y:S02]  /*364b0*/  IADD3 R8, P6, R13.reuse, R0, RZ ;  /* 0x000000000d087210 */ /* 0x060fe40007fde0ff */
[----:B------:R-:W-:Y:S02]  /*364c0*/  PRMT R10, R10, 0x7773, RZ ;  /* 0x000077730a0a7816 */ /* 0x000fe400000000ff */
[----:B------:R-:W-:Y:S01]  /*364d0*/  PRMT R6, R6, 0x7773, RZ ;  /* 0x0000777306067816 */ /* 0x000fe200000000ff */
[----:B------:R-:W5:Y:S01]  /*364e0*/  LDC R12, c[0x0][0x248] ;  /* 0x00009200ff0c7b82 */ /* 0x000f620000000800 */
[----:B--2---:R-:W-:Y:S01]  /*364f0*/  ISETP.LT.AND P2, PT, R28, UR4, !P0 ;  /* 0x000000041c007c0c */ /* 0x004fe2000c741270 */
[----:B------:R-:W-:Y:S01]  /*36500*/  VIADD R3, R24, 0xbc ;  /* 0x000000bc18037836 */ /* 0x000fe20000000000 */
[----:B------:R-:W2:Y:S01]  /*36510*/  LDL.LU R28, [R1+0xe8] ;  /* 0x0000e800011c7983 */ /* 0x000ea20000300800 */
[----:B------:R-:W-:Y:S01]  /*36520*/  LEA.HI.X.SX32 R9, R13, R2, 0x1, P6 ;  /* 0x000000020d097211 */ /* 0x000fe200030f0eff */
[----:B0-----:R-:W-:Y:S01]  /*36530*/  IMAD R13, R16, 0x4, R13 ;  /* 0x00000004100d7824 */ /* 0x001fe200078e020d */
[----:B------:R-:W-:Y:S01]  /*36540*/  ULDC UR4, c[0x0][0x248] ;  /* 0x0000920000047ab9 */ /* 0x000fe20000000800 */
[----:B------:R0:W-:Y:S01]  /*36550*/  @P4 STG.E.U8 desc[UR10][R4.64], R14 ;  /* 0x0000000e04004986 */ /* 0x0001e2000c10110a */
[C---:B------:R-:W-:Y:S01]  /*36560*/  ISETP.LT.AND P6, PT, R3.reuse, UR5, !P0 ;  /* 0x0000000503007c0c */ /* 0x040fe2000c7c1270 */
[----:B------:R-:W-:Y:S01]  /*36570*/  IMAD R3, R3, UR4, RZ ;  /* 0x0000000403037c24 */ /* 0x000fe2000f8e02ff */
[----:B------:R-:W-:Y:S01]  /*36580*/  ULDC UR4, c[0x0][0x22c] ;  /* 0x00008b0000047ab9 */ /* 0x000fe20000000800 */
[----:B------:R3:W-:Y:S01]  /*36590*/  @P5 STG.E.U8 desc[UR10][R8.64], R18 ;  /* 0x0000001208005986 */ /* 0x0007e2000c10110a */
[----:B------:R-:W2:Y:S01]  /*365a0*/  LDC R16, c[0x0][0x248] ;  /* 0x00009200ff107b82 */ /* 0x000ea20000000800 */
[----:B------:R-:W-:Y:S01]  /*365b0*/  VIADD R24, R24, 0xfc ;  /* 0x000000fc18187836 */ /* 0x000fe20000000000 */
[----:B------:R-:W-:Y:S01]  /*365c0*/  ULDC UR5, c[0x0][0x22c] ;  /* 0x00008b0000057ab9 */ /* 0x000fe20000000800 */
[----:B0-----:R-:W-:-:S05]  /*365d0*/  IADD3 R4, P4, R13, R0, RZ ;  /* 0x000000000d047210 */ /* 0x001fca0007f9e0ff */
[----:B------:R-:W0:Y:S01]  /*365e0*/  LDC R14, c[0x0][0x248] ;  /* 0x00009200ff0e7b82 */ /* 0x000e220000000800 */
[----:B------:R-:W-:Y:S02]  /*365f0*/  LEA.HI.X.SX32 R5, R13, R2, 0x1, P4 ;  /* 0x000000020d057211 */ /* 0x000fe400020f0eff */
[----:B---3--:R-:W-:Y:S02]  /*36600*/  IADD3 R8, P4, R3, R0, RZ ;  /* 0x0000000003087210 */ /* 0x008fe40007f9e0ff */
[----:B------:R-:W-:Y:S01]  /*36610*/  ISETP.LT.AND P5, PT, R27, UR6, !P0 ;  /* 0x000000061b007c0c */ /* 0x000fe2000c7a1270 */
[----:B-1----:R-:W-:Y:S01]  /*36620*/  IMAD R13, R17, 0x8, R13 ;  /* 0x00000008110d7824 */ /* 0x002fe200078e020d */
[----:B------:R-:W3:Y:S01]  /*36630*/  LDL.LU R27, [R1+0xec] ;  /* 0x0000ec00011b7983 */ /* 0x000ee20000300800 */
[----:B------:R-:W-:Y:S01]  /*36640*/  LEA.HI.X.SX32 R9, R3, R2, 0x1, P4 ;  /* 0x0000000203097211 */ /* 0x000fe200020f0eff */
[----:B------:R-:W-:Y:S01]  /*36650*/  ULDC UR6, c[0x0][0x22c] ;  /* 0x00008b0000067ab9 */ /* 0x000fe20000000800 */
[----:B----4-:R-:W-:Y:S01]  /*36660*/  ISETP.LT.AND P4, PT, R29, UR4, !P0 ;  /* 0x000000041d007c0c */ /* 0x010fe2000c781270 */
[----:B------:R1:W-:Y:S01]  /*36670*/  @P3 STG.E.U8 desc[UR10][R4.64], R10 ;  /* 0x0000000a04003986 */ /* 0x0003e2000c10110a */
[----:B------:R-:W-:-:S03]  /*36680*/  ULDC UR4, c[0x0][0x22c] ;  /* 0x00008b0000047ab9 */ /* 0x000fc60000000800 */
[----:B------:R-:W4:Y:S04]  /*36690*/  LDL.LU R29, [R1+0xf0] ;  /* 0x0000f000011d7983 */ /* 0x000f280000300800 */
[----:B------:R0:W-:Y:S01]  /*366a0*/  @P6 STG.E.U8 desc[UR10][R8.64], R6 ;  /* 0x0000000608006986 */ /* 0x0001e2000c10110a */
[----:B-1----:R-:W-:-:S03]  /*366b0*/  IADD3 R4, P3, R13, R0, RZ ;  /* 0x000000000d047210 */ /* 0x002fc60007f7e0ff */
[----:B------:R-:W4:Y:S01]  /*366c0*/  LDL.LU R25, [R1+0xf4] ;  /* 0x0000f40001197983 */ /* 0x000f220000300800 */
[----:B-----5:R-:W-:Y:S01]  /*366d0*/  IMAD R3, R12, 0x4, R13 ;  /* 0x000000040c037824 */ /* 0x020fe200078e020d */
[----:B------:R-:W1:Y:S01]  /*366e0*/  LDC R10, c[0x0][0x248] ;  /* 0x00009200ff0a7b82 */ /* 0x000e620000000800 */
[----:B------:R-:W-:Y:S02]  /*366f0*/  LEA.HI.X.SX32 R5, R13, R2, 0x1, P3 ;  /* 0x000000020d057211 */ /* 0x000fe400018f0eff */
[----:B0-----:R-:W-:Y:S02]  /*36700*/  PRMT R6, R15, 0x7770, RZ ;  /* 0x000077700f067816 */ /* 0x001fe400000000ff */
[----:B------:R-:W-:Y:S01]  /*36710*/  ISETP.LT.AND P3, PT, R26, UR4, !P0 ;  /* 0x000000041a007c0c */ /* 0x000fe2000c761270 */
[----:B------:R-:W-:Y:S01]  /*36720*/  ULDC UR4, c[0x0][0x22c] ;  /* 0x00008b0000047ab9 */ /* 0x000fe20000000800 */
[C---:B------:R-:W-:Y:S01]  /*36730*/  IADD3 R8, P6, R3.reuse, R0, RZ ;  /* 0x0000000003087210 */ /* 0x040fe20007fde0ff */
[----:B------:R0:W-:Y:S01]  /*36740*/  @P1 STG.E.U8 desc[UR10][R4.64], R6 ;  /* 0x0000000604001986 */ /* 0x0001e2000c10110a */
[----:B------:R-:W5:Y:S01]  /*36750*/  LDC R12, c[0x0][0x248] ;  /* 0x00009200ff0c7b82 */ /* 0x000f620000000800 */
[----:B--2---:R-:W-:Y:S01]  /*36760*/  ISETP.LT.AND P1, PT, R28, UR4, !P0 ;  /* 0x000000041c007c0c */ /* 0x004fe2000c721270 */
[----:B------:R-:W-:Y:S01]  /*36770*/  ULDC UR4, c[0x0][0x22c] ;  /* 0x00008b0000047ab9 */ /* 0x000fe20000000800 */
[----:B------:R-:W2:Y:S01]  /*36780*/  LDL.LU R28, [R1+0xf8] ;  /* 0x0000f800011c7983 */ /* 0x000ea20000300800 */
[----:B------:R-:W-:-:S04]  /*36790*/  LEA.HI.X.SX32 R9, R3, R2, 0x1, P6 ;  /* 0x0000000203097211 */ /* 0x000fc800030f0eff */
[----:B------:R-:W2:Y:S01]  /*367a0*/  LDC R13, c[0x0][0x248] ;  /* 0x00009200ff0d7b82 */ /* 0x000ea20000000800 */
[----:B0-----:R-:W-:Y:S01]  /*367b0*/  IMAD R5, R16, 0x4, R3 ;  /* 0x0000000410057824 */ /* 0x001fe200078e0203 */
[----:B------:R-:W-:Y:S01]  /*367c0*/  PRMT R3, R19, 0x7770, RZ ;  /* 0x0000777013037816 */ /* 0x000fe200000000ff */
[----:B------:R-:W2:Y:S03]  /*367d0*/  LDL.LU R26, [R1+0xfc] ;  /* 0x0000fc00011a7983 */ /* 0x000ea60000300800 */
[----:B------:R-:W-:Y:S01]  /*367e0*/  IADD3 R4, P6, R5, R0, RZ ;  /* 0x0000000005047210 */ /* 0x000fe20007fde0ff */
[----:B------:R0:W-:Y:S01]  /*367f0*/  @P2 STG.E.U8 desc[UR10][R8.64], R3 ;  /* 0x0000000308002986 */ /* 0x0001e2000c10110a */
[----:B------:R-:W-:Y:S01]  /*36800*/  PRMT R6, R11, 0x7770, RZ ;  /* 0x000077700b067816 */ /* 0x000fe200000000ff */
[----:B------:R-:W2:Y:S01]  /*36810*/  LDC R16, c[0x0][0x248] ;  /* 0x00009200ff107b82 */ /* 0x000ea20000000800 */
[----:B0-----:R-:W-:Y:S01]  /*36820*/  IMAD R3, R14, 0x4, R5 ;  /* 0x000000040e037824 */ /* 0x001fe200078e0205 */
[----:B------:R-:W-:-:S06]  /*36830*/  LEA.HI.X.SX32 R5, R5, R2, 0x1, P6 ;  /* 0x0000000205057211 */ /* 0x000fcc00030f0eff */
[----:B------:R-:W0:Y:S01]  /*36840*/  LDC R14, c[0x0][0x248] ;  /* 0x00009200ff0e7b82 */ /* 0x000e220000000800 */
[----:B---3--:R-:W-:Y:S01]  /*36850*/  ISETP.LT.AND P2, PT, R27, UR4, !P0 ;  /* 0x000000041b007c0c */ /* 0x008fe2000c741270 */
[----:B------:R-:W-:Y:S01]  /*36860*/  ULDC UR4, c[0x0][0x22c] ;  /* 0x00008b0000047ab9 */ /* 0x000fe20000000800 */
[C---:B------:R-:W-:Y:S01]  /*36870*/  IADD3 R8, P6, R3.reuse, R0, RZ ;  /* 0x0000000003087210 */ /* 0x040fe20007fde0ff */
[----:B------:R-:W3:Y:S03]  /*36880*/  LDL.LU R27, [R1+0x100] ;  /* 0x00010000011b7983 */ /* 0x000ee60000300800 */
[----:B------:R-:W-:Y:S02]  /*36890*/  LEA.HI.X.SX32 R9, R3, R2, 0x1, P6 ;  /* 0x0000000203097211 */ /* 0x000fe400030f0eff */
[----:B----4-:R-:W-:Y:S01]  /*368a0*/  ISETP.LT.AND P6, PT, R29, UR4, !P0 ;  /* 0x000000041d007c0c */ /* 0x010fe2000c7c1270 */
[----:B------:R4:W-:Y:S01]  /*368b0*/  @P5 STG.E.U8 desc[UR10][R4.64], R6 ;  /* 0x0000000604005986 */ /* 0x0009e2000c10110a */
[----:B-----5:R-:W-:Y:S01]  /*368c0*/  IMAD R3, R12, 0x4, R3 ;  /* 0x000000040c037824 */ /* 0x020fe200078e0203 */
[----:B------:R-:W-:Y:S01]  /*368d0*/  ULDC UR4, c[0x0][0x22c] ;  /* 0x00008b0000047ab9 */ /* 0x000fe20000000800 */
[----:B------:R-:W5:Y:S01]  /*368e0*/  LDC R12, c[0x0][0x248] ;  /* 0x00009200ff0c7b82 */ /* 0x000f620000000800 */
[----:B------:R-:W5:Y:S01]  /*368f0*/  LDL.LU R29, [R1+0x104] ;  /* 0x00010400011d7983 */ /* 0x000f620000300800 */
[----:B----4-:R-:W-:Y:S01]  /*36900*/  PRMT R4, R7, 0x7770, RZ ;  /* 0x0000777007047816 */ /* 0x010fe200000000ff */
[----:B-1----:R-:W-:-:S04]  /*36910*/  IMAD R6, R10, 0x4, R3 ;  /* 0x000000040a067824 */ /* 0x002fc800078e0203 */
[----:B------:R1:W-:Y:S01]  /*36920*/  @P4 STG.E.U8 desc[UR10][R8.64], R4 ;  /* 0x0000000408004986 */ /* 0x0003e2000c10110a */
[----:B------:R-:W-:Y:S01]  /*36930*/  ISETP.LT.AND P5, PT, R25, UR4, !P0 ;  /* 0x0000000419007c0c */ /* 0x000fe2000c7a1270 */
[----:B------:R-:W-:Y:S01]  /*36940*/  ULDC UR4, c[0x0][0x22c] ;  /* 0x00008b0000047ab9 */ /* 0x000fe20000000800 */
[----:B------:R-:W-:Y:S01]  /*36950*/  PRMT R10, R19, 0x7771, RZ ;  /* 0x00007771130a7816 */ /* 0x000fe200000000ff */
[----:B------:R-:W4:Y:S01]  /*36960*/  LDC R25, c[0x0][0x248] ;  /* 0x00009200ff197b82 */ /* 0x000f220000000800 */
[----:B-1----:R-:W-:-:S04]  /*36970*/  IADD3 R4, P4, R3, R0, RZ ;  /* 0x0000000003047210 */ /* 0x002fc80007f9e0ff */
[----:B------:R-:W-:Y:S02]  /*36980*/  LEA.HI.X.SX32 R5, R3, R2, 0x1, P4 ;  /* 0x0000000203057211 */ /* 0x000fe400020f0eff */
[----:B------:R-:W-:-:S04]  /*36990*/  IADD3 R8, P4, R6, R0, RZ ;  /* 0x0000000006087210 */ /* 0x000fc80007f9e0ff */
[----:B------:R-:W-:Y:S02]  /*369a0*/  LEA.HI.X.SX32 R9, R6, R2, 0x1, P4 ;  /* 0x0000000206097211 */ /* 0x000fe400020f0eff */
[----:B--2---:R-:W-:Y:S02]  /*369b0*/  ISETP.LT.AND P4, PT, R28, UR4, !P0 ;  /* 0x000000041c007c0c */ /* 0x004fe4000c781270 */
[----:B------:R-:W-:Y:S01]  /*369c0*/  PRMT R3, R15, 0x7771, RZ ;  /* 0x000077710f037816 */ /* 0x000fe200000000ff */
[----:B------:R-:W2:Y:S01]  /*369d0*/  LDL.LU R28, [R1+0x108] ;  /* 0x00010800011c7983 */ /* 0x000ea20000300800 */
[----:B0-----:R-:W-:Y:S01]  /*369e0*/  IMAD R6, R14, 0x4, R6 ;  /* 0x000000040e067824 */ /* 0x001fe200078e0206 */
[----:B------:R-:W-:Y:S01]  /*369f0*/  ULDC UR4, c[0x0][0x22c] ;  /* 0x00008b0000047ab9 */ /* 0x000fe20000000800 */
[----:B------:R-:W0:Y:S01]  /*36a00*/  LDC R14, c[0x0][0x248] ;  /* 0x00009200ff0e7b82 */ /* 0x000e220000000800 */
[----:B------:R1:W-:Y:S04]  /*36a10*/  @P3 STG.E.U8 desc[UR10][R4.64], R3 ;  /* 0x0000000304003986 */ /* 0x0003e8000c10110a */
[----:B------:R3:W-:Y:S01]  /*36a20*/  @P1 STG.E.U8 desc[UR10][R8.64], R10 ;  /* 0x0000000a08001986 */ /* 0x0007e2000c10110a */
[----:B------:R-:W-:Y:S01]  /*36a30*/  ISETP.LT.AND P3, PT, R26, UR4, !P0 ;  /* 0x000000041a007c0c */ /* 0x000fe2000c761270 */
[----:B------:R-:W-:-:S02]  /*36a40*/  ULDC UR4, c[0x0][0x22c] ;  /* 0x00008b0000047ab9 */ /* 0x000fc40000000800 */
[----:B------:R-:W4:Y:S01]  /*36a50*/  LDL.LU R26, [R1+0x10c] ;  /* 0x00010c00011a7983 */ /* 0x000f220000300800 */
[C---:B-1----:R-:W-:Y:S01]  /*36a60*/  IADD3 R4, P1, R6.reuse, R0, RZ ;  /* 0x0000000006047210 */ /* 0x042fe20007f3e0ff */
[----:B------:R-:W-:Y:S02]  /*36a70*/  IMAD R3, R13, 0x4, R6 ;  /* 0x000000040d037824 */ /* 0x000fe400078e0206 */
[----:B------:R-:W1:Y:S01]  /*36a80*/  LDC R13, c[0x0][0x248] ;  /* 0x00009200ff0d7b82 */ /* 0x000e620000000800 */
[----:B------:R-:W-:Y:S02]  /*36a90*/  LEA.HI.X.SX32 R5, R6, R2, 0x1, P1 ;  /* 0x0000000206057211 */ /* 0x000fe400008f0eff */
[----:B------:R-:W-:Y:S02]  /*36aa0*/  PRMT R6, R11, 0x7771, RZ ;  /* 0x000077710b067816 */ /* 0x000fe400000000ff */
[----:B---3--:R-:W-:-:S03]  /*36ab0*/  IADD3 R8, P1, R3, R0, RZ ;  /* 0x0000000003087210 */ /* 0x008fc60007f3e0ff */
[----:B------:R3:W-:Y:S01]  /*36ac0*/  @P2 STG.E.U8 desc[UR10][R4.64], R6 ;  /* 0x0000000604002986 */ /* 0x0007e2000c10110a */
[----:B------:R-:W-:Y:S01]  /*36ad0*/  ISETP.LT.AND P2, PT, R27, UR4, !P0 ;  /* 0x000000041b007c0c */ /* 0x000fe2000c741270 */
[----:B------:R-:W-:Y:S01]  /*36ae0*/  ULDC UR4, c[0x0][0x22c] ;  /* 0x00008b0000047ab9 */ /* 0x000fe20000000800 */
[----:B------:R-:W-:Y:S01]  /*36af0*/  LEA.HI.X.SX32 R9, R3, R2, 0x1, P1 ;  /* 0x0000000203097211 */ /* 0x000fe200008f0eff */
[----:B------:R-:W4:Y:S01]  /*36b00*/  LDL.LU R27, [R1+0x110] ;  /* 0x00011000011b7983 */ /* 0x000f220000300800 */
[----:B------:R-:W0:Y:S01]  /*36b10*/  LDC R10, c[0x0][0x248] ;  /* 0x00009200ff0a7b82 */ /* 0x000e220000000800 */
[----:B-----5:R-:W-:Y:S01]  /*36b20*/  ISETP.LT.AND P1, PT, R29, UR4, !P0 ;  /* 0x000000041d007c0c */ /* 0x020fe2000c721270 */
[----:B------:R-:W-:Y:S01]  /*36b30*/  IMAD R3, R12, 0x4, R3 ;  /* 0x000000040c037824 */ /* 0x000fe200078e0203 */
[----:B------:R-:W5:Y:S01]  /*36b40*/  LDL.LU R29, [R1+0x11c] ;  /* 0x00011c00011d7983 */ /* 0x000f620000300800 */
[----:B---3--:R-:W-:Y:S01]  /*36b50*/  PRMT R4, R7, 0x7771, RZ ;  /* 0x0000777107047816 */ /* 0x008fe200000000ff */
[----:B------:R-:W-:-:S03]  /*36b60*/  ULDC UR4, c[0x0][0x22c] ;  /* 0x00008b0000047ab9 */ /* 0x000fc60000000800 */
[----:B------:R-:W3:Y:S01]  /*36b70*/  LDC R12, c[0x0][0x248] ;  /* 0x00009200ff0c7b82 */ /* 0x000ee20000000800 */
[----:B------:R1:W-:Y:S02]  /*36b80*/  @P6 STG.E.U8 desc[UR10][R8.64], R4 ;  /* 0x0000000408006986 */ /* 0x0003e4000c10110a */
[----:B-1----:R-:W-:Y:S02]  /*36b90*/  IADD3 R4, P6, R3, R0, RZ ;  /* 0x0000000003047210 */ /* 0x002fe40007fde0ff */
[----:B------:R-:W-:Y:S02]  /*36ba0*/  PRMT R9, R15, 0x7772, RZ ;  /* 0x000077720f097816 */ /* 0x000fe400000000ff */
[----:B------:R-:W-:-:S05]  /*36bb0*/  LEA.HI.X.SX32 R5, R3, R2, 0x1, P6 ;  /* 0x0000000203057211 */ /* 0x000fca00030f0eff */
[----:B------:R1:W-:Y:S01]  /*36bc0*/  @P5 STG.E.U8 desc[UR10][R4.64], R9 ;  /* 0x0000000904005986 */ /* 0x0003e2000c10110a */
[----:B0-----:R-:W-:Y:S01]  /*36bd0*/  IMAD R6, R10, 0x4, R3 ;  /* 0x000000040a067824 */ /* 0x001fe200078e0203 */
[----:B--2---:R-:W-:-:S03]  /*36be0*/  ISETP.LT.AND P5, PT, R28, UR4, !P0 ;  /* 0x000000041c007c0c */ /* 0x004fc6000c7a1270 */
[----:B------:R-:W-:Y:S01]  /*36bf0*/  IMAD R3, R16, 0x4, R6 ;  /* 0x0000000410037824 */ /* 0x000fe200078e0206 */
[----:B------:R-:W2:Y:S01]  /*36c00*/  LDL.LU R28, [R1+0x14] ;  /* 0x00001400011c7983 */ /* 0x000ea20000300800 */
[C---:B------:R-:W-:Y:S01]  /*36c10*/  IADD3 R8, P6, R6.reuse, R0, RZ ;  /* 0x0000000006087210 */ /* 0x040fe20007fde0ff */
[----:B------:R-:W-:Y:S02]  /*36c20*/  ULDC UR4, c[0x0][0x22c] ;  /* 0x00008b0000047ab9 */ /* 0x000fe40000000800 */
[----:B------:R-:W2:Y:S01]  /*36c30*/  LDL.LU R23, [R1+0x18] ;  /* 0x0000180001177983 */ /* 0x000ea20000300800 */
[----:B-1----:R-:W-:Y:S02]  /*36c40*/  LEA.HI.X.SX32 R9, R6, R2, 0x1, P6 ;  /* 0x0000000206097211 */ /* 0x002fe400030f0eff */
[----:B------:R-:W-:Y:S01]  /*36c50*/  IADD3 R4, P6, R3, R0, RZ ;  /* 0x0000000003047210 */ /* 0x000fe20007fde0ff */
[----:B------:R-:W2:Y:S01]  /*36c60*/  LDL.LU R22, [R1+0x12c] ;  /* 0x00012c0001167983 */ /* 0x000ea20000300800 */
[----:B------:R-:W-:-:S02]  /*36c70*/  PRMT R6, R19, 0x7772, RZ ;  /* 0x0000777213067816 */ /* 0x000fc400000000ff */
[----:B------:R-:W-:Y:S01]  /*36c80*/  LEA.HI.X.SX32 R5, R3, R2, 0x1, P6 ;  /* 0x0000000203057211 */ /* 0x000fe200030f0eff */
[----:B------:R-:W-:Y:S02]  /*36c90*/  IMAD R3, R13, 0x4, R3 ;  /* 0x000000040d037824 */ /* 0x000fe400078e0203 */
[----:B------:R0:W-:Y:S01]  /*36ca0*/  @P4 STG.E.U8 desc[UR10][R8.64], R6 ;  /* 0x0000000608004986 */ /* 0x0001e2000c10110a */
[----:B------:R-:W-:Y:S02]  /*36cb0*/  PRMT R10, R11, 0x7772, RZ ;  /* 0x000077720b0a7816 */ /* 0x000fe400000000ff */
[----:B----4-:R-:W-:Y:S01]  /*36cc0*/  ISETP.LT.AND P4, PT, R26, UR4, !P0 ;  /* 0x000000041a007c0c */ /* 0x010fe2000c781270 */
[----:B------:R-:W-:Y:S01]  /*36cd0*/  ULDC UR4, c[0x0][0x22c] ;  /* 0x00008b0000047ab9 */ /* 0x000fe20000000800 */
[----:B------:R-:W4:Y:S01]  /*36ce0*/  LDL.LU R26, [R1+0x160] ;  /* 0x00016000011a7983 */ /* 0x000f220000300800 */
[----:B0-----:R-:W-:Y:S02]  /*36cf0*/  IADD3 R8, P6, R3, R0, RZ ;  /* 0x0000000003087210 */ /* 0x001fe40007fde0ff */
[----:B------:R-:W-:-:S02]  /*36d00*/  PRMT R6, R7, 0x7772, RZ ;  /* 0x0000777207067816 */ /* 0x000fc400000000ff */
[----:B------:R-:W-:Y:S01]  /*36d10*/  LEA.HI.X.SX32 R9, R3, R2, 0x1, P6 ;  /* 0x0000000203097211 */ /* 0x000fe200030f0eff */
[----:B------:R3:W-:Y:S01]  /*36d20*/  @P3 STG.E.U8 desc[UR10][R4.64], R10 ;  /* 0x0000000a04003986 */ /* 0x0007e2000c10110a */
[----:B------:R-:W-:Y:S01]  /*36d30*/  ISETP.LT.AND P3, PT, R27, UR4, !P0 ;  /* 0x000000041b007c0c */ /* 0x000fe2000c761270 */
[----:B------:R-:W-:Y:S01]  /*36d40*/  ULDC UR4, c[0x0][0x22c] ;  /* 0x00008b0000047ab9 */ /* 0x000fe20000000800 */
[----:B------:R-:W-:Y:S01]  /*36d50*/  PRMT R18, R15, 0x7773, RZ ;  /* 0x000077730f127816 */ /* 0x000fe200000000ff */
[----:B------:R0:W-:Y:S01]  /*36d60*/  @P2 STG.E.U8 desc[UR10][R8.64], R6 ;  /* 0x0000000608002986 */ /* 0x0001e2000c10110a */
[----:B------:R-:W-:Y:S01]  /*36d70*/  PRMT R19, R19, 0x7773, RZ ;  /* 0x0000777313137816 */ /* 0x000fe200000000ff */
[----:B------:R-:W1:Y:S01]  /*36d80*/  LDC R27, c[0x0][0x248] ;  /* 0x00009200ff1b7b82 */ /* 0x000e620000000800 */
[----:B-----5:R-:W-:Y:S01]  /*36d90*/  ISETP.LT.AND P2, PT, R29, UR4, !P0 ;  /* 0x000000041d007c0c */ /* 0x020fe2000c741270 */
[----:B---3--:R-:W-:Y:S01]  /*36da0*/  IMAD R5, R12, 0x4, R3 ;  /* 0x000000040c057824 */ /* 0x008fe200078e0203 */
[----:B------:R-:W3:Y:S01]  /*36db0*/  LDL.LU R29, [R1+0x164] ;  /* 0x00016400011d7983 */ /* 0x000ee20000300800 */
[----:B0-----:R-:W-:Y:S01]  /*36dc0*/  PRMT R6, R11, 0x7773, RZ ;  /* 0x000077730b067816 */ /* 0x001fe200000000ff */
[----:B------:R-:W-:Y:S01]  /*36dd0*/  ULDC UR4, c[0x0][0x248] ;  /* 0x0000920000047ab9 */ /* 0x000fe20000000800 */
[----:B------:R-:W-:Y:S01]  /*36de0*/  IMAD R3, R14, 0x4, R5 ;  /* 0x000000040e037824 */ /* 0x000fe200078e0205 */
[----:B------:R-:W-:-:S04]  /*36df0*/  IADD3 R4, P6, R5, R0, RZ ;  /* 0x0000000005047210 */ /* 0x000fc80007fde0ff */
[----:B------:R-:W-:Y:S02]  /*36e00*/  LEA.HI.X.SX32 R5, R5, R2, 0x1, P6 ;  /* 0x0000000205057211 */ /* 0x000fe400030f0eff */
[----:B------:R-:W-:-:S04]  /*36e10*/  IADD3 R16, P6, R3, R0, RZ ;  /* 0x0000000003107210 */ /* 0x000fc80007fde0ff */
[----:B------:R-:W-:Y:S01]  /*36e20*/  LEA.HI.X.SX32 R17, R3, R2, 0x1, P6 ;  /* 0x0000000203117211 */ /* 0x000fe200030f0eff */
[----:B------:R-:W-:Y:S01]  /*36e30*/  IMAD R3, R20, 0x4, R3 ;  /* 0x0000000414037824 */ /* 0x000fe200078e0203 */
[----:B------:R0:W-:Y:S04]  /*36e40*/  @P1 STG.E.U8 desc[UR10][R4.64], R18 ;  /* 0x0000001204001986 */ /* 0x0001e8000c10110a */
[----:B------:R-:W-:Y:S01]  /*36e50*/  @P5 STG.E.U8 desc[UR10][R16.64], R19 ;  /* 0x0000001310005986 */ /* 0x000fe2000c10110a */
[C---:B------:R-:W-:Y:S01]  /*36e60*/  ISETP.LT.AND P6, PT, R24.reuse, UR5, !P0 ;  /* 0x0000000518007c0c */ /* 0x040fe2000c7c1270 */
[----:B------:R-:W-:Y:S01]  /*36e70*/  IMAD R24, R24, UR4, RZ ;  /* 0x0000000418187c24 */ /* 0x000fe2000f8e02ff */
[----:B------:R-:W-:Y:S01]  /*36e80*/  PRMT R7, R7, 0x7773, RZ ;  /* 0x0000777307077816 */ /* 0x000fe200000000ff */
[----:B------:R-:W-:Y:S01]  /*36e90*/  ULDC UR4, c[0x0][0x22c] ;  /* 0x00008b0000047ab9 */ /* 0x000fe20000000800 */
[----:B------:R-:W-:Y:S01]  /*36ea0*/  ULDC UR5, c[0x0][0x22c] ;  /* 0x00008b0000057ab9 */ /* 0x000fe20000000800 */
[C---:B0-----:R-:W-:Y:S01]  /*36eb0*/  IADD3 R4, P1, R3.reuse, R0, RZ ;  /* 0x0000000003047210 */ /* 0x041fe20007f3e0ff */
[----:B--2---:R-:W0:Y:S04]  /*36ec0*/  LDS.128 R8, [R28] ;  /* 0x000000001c087984 */ /* 0x004e280000000c00 */
[----:B------:R-:W2:Y:S04]  /*36ed0*/  LDS.128 R12, [R23] ;  /* 0x00000000170c7984 */ /* 0x000ea80000000c00 */
[----:B------:R5:W2:Y:S01]  /*36ee0*/  LDS.128 R16, [R28+0x200] ;  /* 0x000200001c107984 */ /* 0x000aa20000000c00 */
[----:B------:R-:W-:Y:S01]  /*36ef0*/  LEA.HI.X.SX32 R5, R3, R2, 0x1, P1 ;  /* 0x0000000203057211 */ /* 0x000fe200008f0eff */
[----:B-----5:R-:W5:Y:S04]  /*36f00*/  LDC R28, c[0x0][0x248] ;  /* 0x00009200ff1c7b82 */ /* 0x020f680000000800 */
[----:B------:R1:W-:Y:S01]  /*36f10*/  @P4 STG.E.U8 desc[UR10][R4.64], R6 ;  /* 0x0000000604004986 */ /* 0x0003e2000c10110a */
[----:B------:R-:W-:Y:S01]  /*36f20*/  IMAD R3, R25, 0x8, R3 ;  /* 0x0000000819037824 */ /* 0x000fe200078e0203 */
[----:B-1----:R-:W-:-:S04]  /*36f30*/  IADD3 R4, P4, R24, R0, RZ ;  /* 0x0000000018047210 */ /* 0x002fc80007f9e0ff */
[----:B------:R-:W-:Y:S02]  /*36f40*/  LEA.HI.X.SX32 R5, R24, R2, 0x1, P4 ;  /* 0x0000000218057211 */ /* 0x000fe400020f0eff */
[----:B----4-:R-:W-:Y:S01]  /*36f50*/  ISETP.LT.AND P5, PT, R26, UR4, !P0 ;  /* 0x000000041a007c0c */ /* 0x010fe2000c7a1270 */
[----:B------:R-:W-:Y:S01]  /*36f60*/  ULDC UR4, c[0x0][0x22c] ;  /* 0x00008b0000047ab9 */ /* 0x000fe20000000800 */
[----:B------:R-:W1:Y:S01]  /*36f70*/  LDC R26, c[0x0][0x248] ;  /* 0x00009200ff1a7b82 */ /* 0x000e620000000800 */
[----:B------:R4:W-:Y:S02]  /*36f80*/  @P6 STG.E.U8 desc[UR10][R4.64], R7 ;  /* 0x0000000704006986 */ /* 0x0009e4000c10110a */
[----:B----4-:R-:W-:Y:S01]  /*36f90*/  IMAD R7, R27, 0x4, R3 ;  /* 0x000000041b077824 */ /* 0x010fe200078e0203 */
[----:B------:R-:W-:Y:S01]  /*36fa0*/  IADD3 R4, P6, R3, R0, RZ ;  /* 0x0000000003047210 */ /* 0x000fe20007fde0ff */
[----:B------:R-:W4:Y:S02]  /*36fb0*/  LDL.LU R27, [R1+0x178] ;  /* 0x00017800011b7983 */ /* 0x000f240000300800 */
[----:B-----5:R-:W-:-:S02]  /*36fc0*/  IMAD R24, R28, 0x4, R7 ;  /* 0x000000041c187824 */ /* 0x020fc400078e0207 */
[----:B------:R-:W5:Y:S01]  /*36fd0*/  LDL.LU R28, [R1+0x16c] ;  /* 0x00016c00011c7983 */ /* 0x000f620000300800 */
[----:B------:R-:W-:Y:S02]  /*36fe0*/  LEA.HI.X.SX32 R5, R3, R2, 0x1, P6 ;  /* 0x0000000203057211 */ /* 0x000fe400030f0eff */
[C---:B------:R-:W-:Y:S02]  /*36ff0*/  IADD3 R6, P6, R7.reuse, R0, RZ ;  /* 0x0000000007067210 */ /* 0x040fe40007fde0ff */
[----:B0-----:R-:W-:Y:S02]  /*37000*/  PRMT R25, R8, 0x7770, RZ ;  /* 0x0000777008197816 */ /* 0x001fe400000000ff */
[----:B--2---:R-:W-:Y:S02]  /*37010*/  PRMT R3, R12, 0x7770, RZ ;  /* 0x000077700c037816 */ /* 0x004fe400000000ff */
[----:B------:R-:W-:Y:S01]  /*37020*/  LEA.HI.X.SX32 R7, R7, R2, 0x1, P6 ;  /* 0x0000000207077211 */ /* 0x000fe200030f0eff */
[----:B------:R0:W-:Y:S01]  /*37030*/  @P3 STG.E.U8 desc[UR10][R4.64], R25 ;  /* 0x0000001904003986 */ /* 0x0001e2000c10110a */
[----:B------:R-:W-:Y:S01]  /*37040*/  ISETP.LT.AND P1, PT, R22, UR6, !P0 ;  /* 0x0000000616007c0c */ /* 0x000fe2000c721270 */
[----:B------:R-:W-:-:S02]  /*37050*/  ULDC UR6, c[0x0][0x22c] ;  /* 0x00008b0000067ab9 */ /* 0x000fc40000000800 */
[----:B------:R2:W-:Y:S04]  /*37060*/  @P2 STG.E.U8 desc[UR10][R6.64], R3 ;  /* 0x0000000306002986 */ /* 0x0005e8000c10110a */
[----:B------:R-:W3:Y:S01]  /*37070*/  LDS.128 R20, [R23+0x200] ;  /* 0x0002000017147984 */ /* 0x000ee20000000c00 */
[C---:B0-----:R-:W-:Y:S01]  /*37080*/  IADD3 R4, P3, R24.reuse, R0, RZ ;  /* 0x0000000018047210 */ /* 0x041fe20007f7e0ff */
[----:B------:R-:W0:Y:S02]  /*37090*/  LDC R25, c[0x0][0x248] ;  /* 0x00009200ff197b82 */ /* 0x000e240000000800 */
[----:B--2---:R-:W2:Y:S01]  /*370a0*/  LDL.LU R6, [R1+0x188] ;  /* 0x0001880001067983 */ /* 0x004ea20000300800 */
[----:B------:R-:W-:Y:S01]  /*370b0*/  LEA.HI.X.SX32 R5, R24, R2, 0x1, P3 ;  /* 0x0000000218057211 */ /* 0x000fe200018f0eff */
[----:B-1----:R-:W-:Y:S01]  /*370c0*/  IMAD R24, R26, 0x4, R24 ;  /* 0x000000041a187824 */ /* 0x002fe200078e0218 */
[----:B------:R-:W-:Y:S01]  /*370d0*/  PRMT R3, R16, 0x7770, RZ ;  /* 0x0000777010037816 */ /* 0x000fe200000000ff */
[----:B------:R-:W2:Y:S04]  /*370e0*/  LDL.LU R26, [R1+0x194] ;  /* 0x00019400011a7983 */ /* 0x000ea80000300800 */
[----:B------:R1:W-:Y:S02]  /*370f0*/  @P1 STG.E.U8 desc[UR10][R4.64], R3 ;  /* 0x0000000304001986 */ /* 0x0003e4000c10110a */
[----:B-1----:R-:W-:-:S04]  /*37100*/  IADD3 R4, P1, R24, R0, RZ ;  /* 0x0000000018047210 */ /* 0x002fc80007f3e0ff */
[----:B------:R-:W-:Y:S02]  /*37110*/  LEA.HI.X.SX32 R5, R24, R2, 0x1, P1 ;  /* 0x0000000218057211 */ /* 0x000fe400008f0eff */
[----:B---3--:R-:W-:Y:S01]  /*37120*/  ISETP.LT.AND P4, PT, R29, UR4, !P0 ;  /* 0x000000041d007c0c */ /* 0x008fe2000c781270 */
[----:B------:R-:W-:Y:S01]  /*37130*/  ULDC UR4, c[0x0][0x22c] ;  /* 0x00008b0000047ab9 */ /* 0x000fe20000000800 */
[----:B------:R-:W1:Y:S02]  /*37140*/  LDC R29, c[0x0][0x248] ;  /* 0x00009200ff1d7b82 */ /* 0x000e640000000800 */
[----:B-1----:R-:W-:Y:S02]  /*37150*/  IMAD R3, R29, 0x4, R24 ;  /* 0x000000041d037824 */ /* 0x002fe400078e0218 */
[----:B------:R-:W3:Y:S01]  /*37160*/  LDL.LU R24, [R1+0x18c] ;  /* 0x00018c0001187983 */ /* 0x000ee20000300800 */
[----:B------:R-:W-:-:S03]  /*37170*/  PRMT R7, R20, 0x7770, RZ ;  /* 0x0000777014077816 */ /* 0x000fc600000000ff */
[----:B------:R-:W3:Y:S04]  /*37180*/  LDL.LU R29, [R1+0x1b4] ;  /* 0x0001b400011d7983 */ /* 0x000ee80000300800 */
[----:B------:R1:W-:Y:S02]  /*37190*/  @P5 STG.E.U8 desc[UR10][R4.64], R7 ;  /* 0x0000000704005986 */ /* 0x0003e4000c10110a */
[----:B-1----:R-:W-:Y:S02]  /*371a0*/  PRMT R4, R8, 0x7771, RZ ;  /* 0x0000777108047816 */ /* 0x002fe400000000ff */
[----:B-----5:R-:W-:Y:S01]  /*371b0*/  ISETP.LT.AND P6, PT, R28, UR4, !P0 ;  /* 0x000000041c007c0c */ /* 0x020fe2000c7c1270 */
[----:B------:R-:W-:Y:S01]  /*371c0*/  ULDC UR4, c[0x0][0x22c] ;  /* 0x00008b0000047ab9 */ /* 0x000fe20000000800 */
[----:B------:R-:W1:Y:S01]  /*371d0*/  LDC R28, c[0x0][0x248] ;  /* 0x00009200ff1c7b82 */ /* 0x000e620000000800 */
[----:B----4-:R-:W-:Y:S01]  /*371e0*/  ISETP.LT.AND P3, PT, R27, UR4, !P0 ;  /* 0x000000041b007c0c */ /* 0x010fe2000c761270 */
[----:B------:R-:W-:-:S06]  /*371f0*/  ULDC UR4, c[0x0][0x22c] ;  /* 0x00008b0000047ab9 */ /* 0x000fcc0000000800 */
[----:B------:R-:W4:Y:S01]  /*37200*/  LDC R27, c[0x0][0x248] ;  /* 0x00009200ff1b7b82 */ /* 0x000f220000000800 */
[----:B--2---:R-:W-:Y:S01]  /*37210*/  ISETP.LT.AND P1, PT, R6, UR4, !P0 ;  /* 0x0000000406007c0c */ /* 0x004fe2000c721270 */
[----:B------:R-:W-:Y:S01]  /*37220*/  ULDC UR4, c[0x0][0x22c] ;  /* 0x00008b0000047ab9 */ /* 0x000fe20000000800 */
[----:B------:R-:W-:-:S04]  /*37230*/  IADD3 R6, P2, R3, R0, RZ ;  /* 0x0000000003067210 */ /* 0x000fc80007f5e0ff */
[----:B------:R-:W-:Y:S01]  /*37240*/  LEA.HI.X.SX32 R7, R3, R2, 0x1, P2 ;  /* 0x0000000203077211 */ /* 0x000fe200010f0eff */
[----:B0-----:R-:W-:-:S04]  /*37250*/  IMAD R3, R25, 0x4, R3 ;  /* 0x0000000419037824 */ /* 0x001fc800078e0203 */
[----:B------:R0:W-:Y:S01]  /*37260*/  @P4 STG.E.U8 desc[UR10][R6.64], R4 ;  /* 0x0000000406004986 */ /* 0x0001e2000c10110a */
[----:B------:R-:W-:Y:S02]  /*37270*/  PRMT R25, R12, 0x7771, RZ ;  /* 0x000077710c197816 */ /* 0x000fe400000000ff */
[----:B0-----:R-:W-:Y:S01]  /*37280*/  IADD3 R4, P4, R3, R0, RZ ;  /* 0x0000000003047210 */ /* 0x001fe20007f9e0ff */
[----:B----4-:R-:W-:Y:S02]  /*37290*/  IMAD R7, R27, 0x4, R3 ;  /* 0x000000041b077824 */ /* 0x010fe400078e0203 */
[----:B------:R-:W0:Y:S01]  /*372a0*/  LDC R27, c[0x0][0x248] ;  /* 0x00009200ff1b7b82 */ /* 0x000e220000000800 */
[----:B------:R-:W-:-:S05]  /*372b0*/  LEA.HI.X.SX32 R5, R3, R2, 0x1, P4 ;  /* 0x0000000203057211 */ /* 0x000fca00020f0eff */
[----:B------:R2:W-:Y:S01]  /*372c0*/  @P6 STG.E.U8 desc[UR10][R4.64], R25 ;  /* 0x0000001904006986 */ /* 0x0005e2000c10110a */
[----:B---3--:R-:W-:Y:S01]  /*372d0*/  ISETP.LT.AND P5, PT, R24, UR4, !P0 ;  /* 0x0000000418007c0c */ /* 0x008fe2000c7a1270 */
[----:B-1----:R-:W-:Y:S01]  /*372e0*/  IMAD R24, R28, 0x4, R7 ;  /* 0x000000041c187824 */ /* 0x002fe200078e0207 */
[----:B------:R-:W-:Y:S01]  /*372f0*/  ULDC UR4, c[0x0][0x22c] ;  /* 0x00008b0000047ab9 */ /* 0x000fe20000000800 */
[----:B------:R-:W3:Y:S01]  /*37300*/  LDL.LU R28, [R1+0x1b8] ;  /* 0x0001b800011c7983 */ /* 0x000ee20000300800 */
[----:B------:R-:W-:Y:S01]  /*37310*/  IADD3 R6, P4, R7, R0, RZ ;  /* 0x0000000007067210 */ /* 0x000fe20007f9e0ff */
[----:B--2---:R-:W1:Y:S02]  /*37320*/  LDC R25, c[0x0][0x248] ;  /* 0x00009200ff197b82 */ /* 0x004e640000000800 */
[----:B------:R-:W2:Y:S01]  /*37330*/  LDL.LU R5, [R1+0x198] ;  /* 0x0001980001057983 */ /* 0x000ea20000300800 */
[----:B------:R-:W-:Y:S01]  /*37340*/  ISETP.LT.AND P2, PT, R26, UR4, !P0 ;  /* 0x000000041a007c0c */ /* 0x000fe2000c741270 */
[----:B------:R-:W-:-:S04]  /*37350*/  ULDC UR4, c[0x0][0x22c] ;  /* 0x00008b0000047ab9 */ /* 0x000fc80000000800 */
[----:B------:R-:W4:Y:S01]  /*37360*/  LDC R26, c[0x0][0x248] ;  /* 0x00009200ff1a7b82 */ /* 0x000f220000000800 */
[----:B------:R-:W-:Y:S02]  /*37370*/  PRMT R3, R16, 0x7771, RZ ;  /* 0x0000777110037816 */ /* 0x000fe400000000ff */
[----:B------:R-:W-:Y:S02]  /*37380*/  LEA.HI.X.SX32 R7, R7, R2, 0x1, P4 ;  /* 0x0000000207077211 */ /* 0x000fe400020f0eff */
[----:B------:R-:W-:-:S03]  /*37390*/  IADD3 R4, P4, R24, R0, RZ ;  /* 0x0000000018047210 */ /* 0x000fc60007f9e0ff */
[----:B------:R5:W-:Y:S02]  /*373a0*/  @P3 STG.E.U8 desc[UR10][R6.64], R3 ;  /* 0x0000000306003986 */ /* 0x000be4000c10110a */
[----:B-----5:R-:W-:Y:S02]  /*373b0*/  PRMT R3, R20, 0x7771, RZ ;  /* 0x0000777114037816 */ /* 0x020fe400000000ff */
[----:B------:R-:W-:Y:S02]  /*373c0*/  PRMT R7, R8, 0x7772, RZ ;  /* 0x0000777208077816 */ /* 0x000fe400000000ff */
[----:B--2---:R-:W-:Y:S01]  /*373d0*/  ISETP.LT.AND P6, PT, R5, UR4, !P0 ;  /* 0x0000000405007c0c */ /* 0x004fe2000c7c1270 */
[----:B------:R-:W-:Y:S01]  /*373e0*/  ULDC UR4, c[0x0][0x22c] ;  /* 0x00008b0000047ab9 */ /* 0x000fe20000000800 */
[----:B------:R-:W-:Y:S01]  /*373f0*/  LEA.HI.X.SX32 R5, R24, R2, 0x1, P4 ;  /* 0x0000000218057211 */ /* 0x000fe200020f0eff */
[----:B----4-:R-:W-:Y:S01]  /*37400*/  IMAD R24, R26, 0x4, R24 ;  /* 0x000000041a187824 */ /* 0x010fe200078e0218 */
[----:B------:R-:W-:Y:S01]  /*37410*/  ISETP.LT.AND P4, PT, R29, UR4, !P0 ;  /* 0x000000041d007c0c */ /* 0x000fe2000c781270 */
[----:B------:R-:W2:Y:S01]  /*37420*/  LDC R26, c[0x0][0x248] ;  /* 0x00009200ff1a7b82 */ /* 0x000ea20000000800 */
[----:B------:R-:W4:Y:S01]  /*37430*/  LDL.LU R29, [R1+0x1c4] ;  /* 0x0001c400011d7983 */ /* 0x000f220000300800 */
[----:B------:R-:W-:-:S03]  /*37440*/  ULDC UR4, c[0x0][0x22c] ;  /* 0x00008b0000047ab9 */ /* 0x000fc60000000800 */
[----:B------:R5:W-:Y:S02]  /*37450*/  @P1 STG.E.U8 desc[UR10][R4.64], R3 ;  /* 0x0000000304001986 */ /* 0x000be4000c10110a */
[----:B-----5:R-:W-:-:S04]  /*37460*/  IADD3 R4, P3, R24, R0, RZ ;  /* 0x0000000018047210 */ /* 0x020fc80007f7e0ff */
[----:B------:R-:W-:Y:S01]  /*37470*/  LEA.HI.X.SX32 R5, R24, R2, 0x1, P3 ;  /* 0x0000000218057211 */ /* 0x000fe200018f0eff */
[----:B0-----:R-:W-:Y:S02]  /*37480*/  IMAD R3, R27, 0x4, R24 ;  /* 0x000000041b037824 */ /* 0x001fe400078e0218 */
[----:B------:R-:W5:Y:S01]  /*37490*/  LDL.LU R24, [R1+0x1c0] ;  /* 0x0001c00001187983 */ /* 0x000f620000300800 */
[----:B---3--:R-:W-:Y:S01]  /*374a0*/  ISETP.LT.AND P1, PT, R28, UR4, !P0 ;  /* 0x000000041c007c0c */ /* 0x008fe2000c721270 */
[----:B------:R-:W0:Y:S02]  /*374b0*/  LDC R27, c[0x0][0x248] ;  /* 0x00009200ff1b7b82 */ /* 0x000e240000000800 */
[----:B------:R3:W-:Y:S01]  /*374c0*/  @P5 STG.E.U8 desc[UR10][R4.64], R7 ;  /* 0x0000000704005986 */ /* 0x0007e2000c10110a */
[----:B------:R-:W-:Y:S01]  /*374d0*/  IADD3 R6, P3, R3, R0, RZ ;  /* 0x0000000003067210 */ /* 0x000fe20007f7e0ff */
[----:B------:R-:W-:-:S04]  /*374e0*/  ULDC UR4, c[0x0][0x22c] ;  /* 0x00008b0000047ab9 */ /* 0x000fc80000000800 */
[----:B------:R-:W0:Y:S01]  /*374f0*/  LDC R28, c[0x0][0x248] ;  /* 0x00009200ff1c7b82 */ /* 0x000e220000000800 */
[----:B---3--:R-:W3:Y:S01]  /*37500*/  LDL.LU R5, [R1+0x1bc] ;  /* 0x0001bc0001057983 */ /* 0x008ee20000300800 */
[----:B------:R-:W-:Y:S01]  /*37510*/  LEA.HI.X.SX32 R7, R3, R2, 0x1, P3 ;  /* 0x0000000203077211 */ /* 0x000fe200018f0eff */
[----:B-1----:R-:W-:Y:S01]  /*37520*/  IMAD R3, R25, 0x4, R3 ;  /* 0x0000000419037824 */ /* 0x002fe200078e0203 */
[----:B------:R-:W-:-:S05]  /*37530*/  PRMT R4, R12, 0x7772, RZ ;  /* 0x000077720c047816 */ /* 0x000fca00000000ff */
[----:B------:R1:W-:Y:S01]  /*37540*/  @P2 STG.E.U8 desc[UR10][R6.64], R4 ;  /* 0x0000000406002986 */ /* 0x0003e2000c10110a */
[----:B------:R-:W-:Y:S02]  /*37550*/  PRMT R25, R16, 0x7772, RZ ;  /* 0x0000777210197816 */ /* 0x000fe400000000ff */
[----:B-1----:R-:W-:-:S04]  /*37560*/  IADD3 R6, P2, R3, R0, RZ ;  /* 0x0000000003067210 */ /* 0x002fc80007f5e0ff */
[----:B------:R-:W-:-:S05]  /*37570*/  LEA.HI.X.SX32 R7, R3, R2, 0x1, P2 ;  /* 0x0000000203077211 */ /* 0x000fca00010f0eff */
[----:B------:R1:W-:Y:S01]  /*37580*/  @P6 STG.E.U8 desc[UR10][R6.64], R25 ;  /* 0x0000001906006986 */ /* 0x0003e2000c10110a */
[----:B---3--:R-:W-:Y:S01]  /*37590*/  ISETP.LT.AND P5, PT, R5, UR4, !P0 ;  /* 0x0000000405007c0c */ /* 0x008fe2000c7a1270 */
[----:B--2---:R-:W-:Y:S01]  /*375a0*/  IMAD R5, R26, 0x4, R3 ;  /* 0x000000041a057824 */ /* 0x004fe200078e0203 */
[----:B------:R-:W-:Y:S01]  /*375b0*/  ULDC UR4, c[0x0][0x22c] ;  /* 0x00008b0000047ab9 */ /* 0x000fe20000000800 */
[----:B------:R-:W2:Y:S01]  /*375c0*/  LDC R26, c[0x0][0x248] ;  /* 0x00009200ff1a7b82 */ /* 0x000ea20000000800 */
[----:B-----5:R-:W-:Y:S01]  /*375d0*/  ISETP.LT.AND P3, PT, R24, UR4, !P0 ;  /* 0x0000000418007c0c */ /* 0x020fe2000c761270 */
[----:B0-----:R-:W-:Y:S01]  /*375e0*/  IMAD R3, R28, 0x4, R5 ;  /* 0x000000041c037824 */ /* 0x001fe200078e0205 */
[C---:B------:R-:W-:Y:S01]  /*375f0*/  IADD3 R4, P2, R5.reuse, R0, RZ ;  /* 0x0000000005047210 */ /* 0x040fe20007f5e0ff */
[----:B------:R-:W-:Y:S01]  /*37600*/  ULDC UR4, c[0x0][0x22c] ;  /* 0x00008b0000047ab9 */ /* 0x000fe20000000800 */
[----:B------:R-:W3:Y:S02]  /*37610*/  LDL.LU R28, [R1+0x40] ;  /* 0x00004000011c7983 */ /* 0x000ee40000300800 */
[----:B------:R-:W-:Y:S01]  /*37620*/  LEA.HI.X.SX32 R5, R5, R2, 0x1, P2 ;  /* 0x0000000205057211 */ /* 0x000fe200010f0eff */
[----:B-1----:R-:W-:Y:S01]  /*37630*/  IMAD R25, R27, 0x4, R3 ;  /* 0x000000041b197824 */ /* 0x002fe200078e0203 */
[----:B----4-:R-:W-:Y:S01]  /*37640*/  ISETP.LT.AND P2, PT, R29, UR4, !P0 ;  /* 0x000000041d007c0c */ /* 0x010fe2000c741270 */
[----:B------:R-:W-:Y:S01]  /*37650*/  ULDC UR4, c[0x0][0x22c] ;  /* 0x00008b0000047ab9 */ /* 0x000fe20000000800 */
[----:B------:R-:W4:Y:S04]  /*37660*/  LDL.LU R29, [R1+0x1d4] ;  /* 0x0001d400011d7983 */ /* 0x000f280000300800 */
[----:B------:R-:W5:Y:S01]  /*37670*/  LDL.LU R27, [R1+0x1d0] ;  /* 0x0001d000011b7983 */ /* 0x000f620000300800 */
[----:B------:R-:W-:-:S05]  /*37680*/  PRMT R24, R20, 0x7772, RZ ;  /* 0x0000777214187816 */ /* 0x000fca00000000ff */
[----:B------:R0:W-:Y:S02]  /*37690*/  @P4 STG.E.U8 desc[UR10][R4.64], R24 ;  /* 0x0000001804004986 */ /* 0x0001e4000c10110a */
[C---:B0-----:R-:W-:Y:S01]  /*376a0*/  IADD3 R4, P4, R3.reuse, R0, RZ ;  /* 0x0000000003047210 */ /* 0x041fe20007f9e0ff */
[----:B------:R-:W0:Y:S03]  /*376b0*/  LDC R24, c[0x0][0x248] ;  /* 0x00009200ff187b82 */ /* 0x000e260000000800 */
[----:B------:R-:W-:Y:S02]  /*376c0*/  LEA.HI.X.SX32 R5, R3, R2, 0x1, P4 ;  /* 0x0000000203057211 */ /* 0x000fe400020f0eff */
[----:B------:R-:W3:Y:S01]  /*376d0*/  LDL.LU R3, [R1+0x1cc] ;  /* 0x0001cc0001037983 */ /* 0x000ee20000300800 */
[----:B------:R-:W-:Y:S02]  /*376e0*/  IADD3 R6, P6, R25, R0, RZ ;  /* 0x0000000019067210 */ /* 0x000fe40007fde0ff */
[----:B------:R-:W-:-:S02]  /*376f0*/  PRMT R8, R8, 0x7773, RZ ;  /* 0x0000777308087816 */ /* 0x000fc400000000ff */
[----:B------:R-:W-:Y:S01]  /*37700*/  LEA.HI.X.SX32 R7, R25, R2, 0x1, P6 ;  /* 0x0000000219077211 */ /* 0x000fe200030f0eff */
[----:B--2---:R-:W-:Y:S02]  /*37710*/  IMAD R25, R26, 0x4, R25 ;  /* 0x000000041a197824 */ /* 0x004fe400078e0219 */
[----:B------:R1:W-:Y:S04]  /*37720*/  @P1 STG.E.U8 desc[UR10][R4.64], R8 ;  /* 0x0000000804001986 */ /* 0x0003e8000c10110a */
[----:B------:R-:W2:Y:S01]  /*37730*/  LDL.LU R26, [R1+0x1dc] ;  /* 0x0001dc00011a7983 */ /* 0x000ea20000300800 */
[C---:B-1----:R-:W-:Y:S01]  /*37740*/  IADD3 R4, P1, R25.reuse, R0, RZ ;  /* 0x0000000019047210 */ /* 0x042fe20007f3e0ff */
[----:B------:R-:W1:Y:S03]  /*37750*/  LDC R8, c[0x0][0x248] ;  /* 0x00009200ff087b82 */ /* 0x000e660000000800 */
[----:B------:R-:W-:Y:S01]  /*37760*/  LEA.HI.X.SX32 R5, R25, R2, 0x1, P1 ;  /* 0x0000000219057211 */ /* 0x000fe200008f0eff */
[----:B0-----:R-:W-:Y:S01]  /*37770*/  IMAD R25, R24, 0x8, R25 ;  /* 0x0000000818197824 */ /* 0x001fe200078e0219 */
[----:B-----5:R-:W-:Y:S01]  /*37780*/  ISETP.LT.AND P1, PT, R27, UR6, !P0 ;  /* 0x000000061b007c0c */ /* 0x020fe2000c721270 */
[----:B------:R-:W-:Y:S01]  /*37790*/  ULDC UR6, c[0x0][0x22c] ;  /* 0x00008b0000067ab9 */ /* 0x000fe20000000800 */
[----:B------:R-:W5:Y:S04]  /*377a0*/  LDL.LU R27, [R1+0x1e8] ;  /* 0x0001e800011b7983 */ /* 0x000f680000300800 */
[----:B------:R-:W2:Y:S01]  /*377b0*/  LDL.LU R24, [R1+0x1d8] ;  /* 0x0001d80001187983 */ /* 0x000ea20000300800 */
[----:B------:R-:W-:-:S05]  /*377c0*/  PRMT R12, R12, 0x7773, RZ ;  /* 0x000077730c0c7816 */ /* 0x000fca00000000ff */
[----:B------:R0:W-:Y:S01]  /*377d0*/  @P5 STG.E.U8 desc[UR10][R6.64], R12 ;  /* 0x0000000c06005986 */ /* 0x0001e2000c10110a */
[----:B---3--:R-:W-:Y:S01]  /*377e0*/  ISETP.LT.AND P4, PT, R3, UR4, !P0 ;  /* 0x0000000403007c0c */ /* 0x008fe2000c781270 */
[----:B------:R-:W-:Y:S01]  /*377f0*/  VIADD R3, R28, 0x13c ;  /* 0x0000013c1c037836 */ /* 0x000fe20000000000 */
[----:B------:R-:W-:Y:S01]  /*37800*/  ULDC UR4, c[0x0][0x248] ;  /* 0x0000920000047ab9 */ /* 0x000fe20000000800 */
[----:B------:R-:W-:Y:S01]  /*37810*/  PRMT R16, R16, 0x7773, RZ ;  /* 0x0000777310107816 */ /* 0x000fe200000000ff */
[----:B0-----:R-:W0:Y:S02]  /*37820*/  LDC R12, c[0x0][0x248] ;  /* 0x00009200ff0c7b82 */ /* 0x001e240000000800 */
[C---:B------:R-:W-:Y:S01]  /*37830*/  ISETP.LT.AND P6, PT, R3.reuse, UR5, !P0 ;  /* 0x0000000503007c0c */ /* 0x040fe2000c7c1270 */
[----:B------:R-:W-:Y:S01]  /*37840*/  IMAD R3, R3, UR4, RZ ;  /* 0x0000000403037c24 */ /* 0x000fe2000f8e02ff */
[----:B------:R-:W-:Y:S01]  /*37850*/  ULDC UR4, c[0x0][0x22c] ;  /* 0x00008b0000047ab9 */ /* 0x000fe20000000800 */
[----:B------:R-:W-:Y:S01]  /*37860*/  PRMT R20, R20, 0x7773, RZ ;  /* 0x0000777314147816 */ /* 0x000fe200000000ff */
[----:B------:R3:W-:Y:S01]  /*37870*/  @P3 STG.E.U8 desc[UR10][R4.64], R16 ;  /* 0x0000001004003986 */ /* 0x0007e2000c10110a */
[----:B------:R-:W-:Y:S01]  /*37880*/  ULDC UR5, c[0x0][0x22c] ;  /* 0x00008b0000057ab9 */ /* 0x000fe20000000800 */
[----:B------:R-:W-:-:S04]  /*37890*/  IADD3 R6, P5, R3, R0, RZ ;  /* 0x0000000003067210 */ /* 0x000fc80007fbe0ff */
[----:B------:R-:W-:Y:S02]  /*378a0*/  LEA.HI.X.SX32 R7, R3, R2, 0x1, P5 ;  /* 0x0000000203077211 */ /* 0x000fe400028f0eff */
[----:B----4-:R-:W-:Y:S01]  /*378b0*/  ISETP.LT.AND P5, PT, R29, UR4, !P0 ;  /* 0x000000041d007c0c */ /* 0x010fe2000c7a1270 */
[----:B------:R-:W-:Y:S01]  /*378c0*/  ULDC UR4, c[0x0][0x22c] ;  /* 0x00008b0000047ab9 */ /* 0x000fe20000000800 */
[----:B------:R-:W4:Y:S01]  /*378d0*/  LDL.LU R29, [R1+0x1ec] ;  /* 0x0001ec00011d7983 */ /* 0x000f220000300800 */
[C---:B---3--:R-:W-:Y:S01]  /*378e0*/  IADD3 R4, P3, R25.reuse, R0, RZ ;  /* 0x0000000019047210 */ /* 0x048fe20007f7e0ff */
[----:B------:R-:W3:Y:S02]  /*378f0*/  LDC R16, c[0x0][0x248] ;  /* 0x00009200ff107b82 */ /* 0x000ee40000000800 */
[----:B------:R1:W-:Y:S01]  /*37900*/  @P6 STG.E.U8 desc[UR10][R6.64], R20 ;  /* 0x0000001406006986 */ /* 0x0003e2000c10110a */
[----:B------:R-:W-:Y:S01]  /*37910*/  LEA.HI.X.SX32 R5, R25, R2, 0x1, P3 ;  /* 0x0000000219057211 */ /* 0x000fe200018f0eff */
[----:B-1----:R-:W-:-:S02]  /*37920*/  IMAD R3, R8, 0x4, R25 ;  /* 0x0000000408037824 */ /* 0x002fc400078e0219 */
[----:B------:R-:W4:Y:S02]  /*37930*/  LDL.LU R25, [R1+0x1f0] ;  /* 0x0001f00001197983 */ /* 0x000f240000300800 */
[----:B------:R-:W1:Y:S01]  /*37940*/  LDC R8, c[0x0][0x248] ;  /* 0x00009200ff087b82 */ /* 0x000e620000000800 */
[----:B------:R-:W-:-:S07]  /*37950*/  PRMT R7, R9, 0x7770, RZ ;  /* 0x0000777009077816 */ /* 0x000fce00000000ff */
[----:B------:R-:W4:Y:S01]  /*37960*/  LDC R20, c[0x0][0x248] ;  /* 0x00009200ff147b82 */ /* 0x000f220000000800 */
[----:B------:R0:W-:Y:S01]  /*37970*/  @P2 STG.E.U8 desc[UR10][R4.64], R7 ;  /* 0x0000000704002986 */ /* 0x0001e2000c10110a */
[----:B--2---:R-:W-:Y:S01]  /*37980*/  ISETP.LT.AND P3, PT, R24, UR4, !P0 ;  /* 0x0000000418007c0c */ /* 0x004fe2000c761270 */
[----:B------:R-:W-:Y:S02]  /*37990*/  ULDC UR4, c[0x0][0x22c] ;  /* 0x00008b0000047ab9 */ /* 0x000fe40000000800 */
[----:B------:R-:W-:Y:S02]  /*379a0*/  ISETP.LT.AND P2, PT, R26, UR4, !P0 ;  /* 0x000000041a007c0c */ /* 0x000fe4000c741270 */
[C---:B------:R-:W-:Y:S01]  /*379b0*/  IADD3 R6, P6, R3.reuse, R0, RZ ;  /* 0x0000000003067210 */ /* 0x040fe20007fde0ff */
[----:B------:R-:W2:Y:S01]  /*379c0*/  LDL.LU R26, [R1+0x1f4] ;  /* 0x0001f400011a7983 */ /* 0x000ea20000300800 */
[----:B0-----:R-:W-:Y:S01]  /*379d0*/  IMAD R5, R12, 0x4, R3 ;  /* 0x000000040c057824 */ /* 0x001fe200078e0203 */
[----:B------:R-:W-:Y:S01]  /*379e0*/  ULDC UR4, c[0x0][0x22c] ;  /* 0x00008b0000047ab9 */ /* 0x000fe20000000800 */
[----:B------:R-:W-:Y:S01]  /*379f0*/  LEA.HI.X.SX32 R7, R3, R2, 0x1, P6 ;  /* 0x0000000203077211 */ /* 0x000fe200030f0eff */
[----:B------:R-:W0:Y:S01]  /*37a00*/  LDC R12, c[0x0][0x248] ;  /* 0x00009200ff0c7b82 */ /* 0x000e220000000800 */
[----:B------:R-:W-:-:S02]  /*37a10*/  PRMT R3, R13, 0x7770, RZ ;  /* 0x000077700d037816 */ /* 0x000fc400000000ff */
[----:B------:R-:W-:-:S03]  /*37a20*/  IADD3 R4, P6, R5, R0, RZ ;  /* 0x0000000005047210 */ /* 0x000fc60007fde0ff */
[----:B------:R3:W-:Y:S01]  /*37a30*/  @P4 STG.E.U8 desc[UR10][R6.64], R3 ;  /* 0x0000000306004986 */ /* 0x0007e2000c10110a */
[----:B-----5:R-:W-:Y:S01]  /*37a40*/  ISETP.LT.AND P4, PT, R27, UR4, !P0 ;  /* 0x000000041b007c0c */ /* 0x020fe2000c781270 */
[----:B------:R-:W-:Y:S02]  /*37a50*/  ULDC UR4, c[0x0][0x22c] ;  /* 0x00008b0000047ab9 */ /* 0x000fe40000000800 */
[----:B------:R-:W5:Y:S04]  /*37a60*/  LDL.LU R27, [R1+0x1f8] ;  /* 0x0001f800011b7983 */ /* 0x000f680000300800 */
[----:B------:R-:W5:Y:S01]  /*37a70*/  LDL.LU R24, [R1+0x1fc] ;  /* 0x0001fc0001187983 */ /* 0x000f620000300800 */
[----:B---3--:R-:W-:Y:S01]  /*37a80*/  IMAD R3, R16, 0x4, R5 ;  /* 0x0000000410037824 */ /* 0x008fe200078e0205 */
[----:B------:R-:W-:Y:S01]  /*37a90*/  LEA.HI.X.SX32 R5, R5, R2, 0x1, P6 ;  /* 0x0000000205057211 */ /* 0x000fe200030f0eff */
[----:B------:R-:W3:Y:S01]  /*37aa0*/  LDC R16, c[0x0][0x248] ;  /* 0x00009200ff107b82 */ /* 0x000ee20000000800 */
[----:B------:R-:W-:-:S02]  /*37ab0*/  PRMT R7, R17, 0x7770, RZ ;  /* 0x0000777011077816 */ /* 0x000fc400000000ff */
[----:B------:R-:W-:Y:S01]  /*37ac0*/  IADD3 R6, P6, R3, R0, RZ ;  /* 0x0000000003067210 */ /* 0x000fe20007fde0ff */
[----:B-1----:R-:W-:Y:S02]  /*37ad0*/  IMAD R8, R8, 0x4, R3 ;  /* 0x0000000408087824 */ /* 0x002fe400078e0203 */
[----:B------:R1:W-:Y:S01]  /*37ae0*/  @P1 STG.E.U8 desc[UR10][R4.64], R7 ;  /* 0x0000000704001986 */ /* 0x0003e2000c10110a */
[----:B----4-:R-:W-:Y:S01]  /*37af0*/  ISETP.LT.AND P1, PT, R29, UR4, !P0 ;  /* 0x000000041d007c0c */ /* 0x010fe2000c721270 */
[----:B------:R-:W-:Y:S02]  /*37b00*/  ULDC UR4, c[0x0][0x22c] ;  /* 0x00008b0000047ab9 */ /* 0x000fe40000000800 */
[----:B------:R-:W4:Y:S01]  /*37b10*/  LDL.LU R29, [R1+0x200] ;  /* 0x00020000011d7983 */ /* 0x000f220000300800 */
[----:B-1----:R-:W-:Y:S02]  /*37b20*/  LEA.HI.X.SX32 R7, R3, R2, 0x1, P6 ;  /* 0x0000000203077211 */ /* 0x002fe400030f0eff */
[----:B------:R-:W-:-:S02]  /*37b30*/  PRMT R3, R21, 0x7770, RZ ;  /* 0x0000777015037816 */ /* 0x000fc400000000ff */
[----:B------:R-:W-:-:S03]  /*37b40*/  IADD3 R4, P6, R8, R0, RZ ;  /* 0x0000000008047210 */ /* 0x000fc60007fde0ff */
[----:B------:R1:W-:Y:S01]  /*37b50*/  @P5 STG.E.U8 desc[UR10][R6.64], R3 ;  /* 0x0000000306005986 */ /* 0x0003e2000c10110a */
[----:B------:R-:W-:Y:S01]  /*37b60*/  LEA.HI.X.SX32 R5, R8, R2, 0x1, P6 ;  /* 0x0000000208057211 */ /* 0x000fe200030f0eff */
[----:B0-----:R-:W-:Y:S01]  /*37b70*/  IMAD R8, R12, 0x4, R8 ;  /* 0x000000040c087824 */ /* 0x001fe200078e0208 */
[----:B------:R-:W-:Y:S01]  /*37b80*/  ISETP.LT.AND P6, PT, R25, UR4, !P0 ;  /* 0x0000000419007c0c */ /* 0x000fe2000c7c1270 */
[----:B------:R-:W-:Y:S01]  /*37b90*/  ULDC UR4, c[0x0][0x22c] ;  /* 0x00008b0000047ab9 */ /* 0x000fe20000000800 */
[----:B------:R-:W0:Y:S01]  /*37ba0*/  LDC R12, c[0x0][0x248] ;  /* 0x00009200ff0c7b82 */ /* 0x000e220000000800 */
[----:B-1----:R-:W-:-:S07]  /*37bb0*/  PRMT R3, R9, 0x7771, RZ ;  /* 0x0000777109037816 */ /* 0x002fce00000000ff */
[----:B------:R-:W1:Y:S01]  /*37bc0*/  LDC R25, c[0x0][0x248] ;  /* 0x00009200ff197b82 */ /* 0x000e620000000800 */
[----:B------:R3:W-:Y:S02]  /*37bd0*/  @P3 STG.E.U8 desc[UR10][R4.64], R3 ;  /* 0x0000000304003986 */ /* 0x0007e4000c10110a */
[----:B---3--:R-:W-:-:S04]  /*37be0*/  IADD3 R4, P3, R8, R0, RZ ;  /* 0x0000000008047210 */ /* 0x008fc80007f7e0ff */
[----:B------:R-:W-:Y:S02]  /*37bf0*/  LEA.HI.X.SX32 R5, R8, R2, 0x1, P3 ;  /* 0x0000000208057211 */ /* 0x000fe400018f0eff */
[----:B--2---:R-:W-:Y:S01]  /*37c00*/  ISETP.LT.AND P3, PT, R26, UR4, !P0 ;  /* 0x000000041a007c0c */ /* 0x004fe2000c761270 */
[----:B------:R-:W-:Y:S01]  /*37c10*/  IMAD R3, R16, 0x4, R8 ;  /* 0x0000000410037824 */ /* 0x000fe200078e0208 */
[----:B------:R-:W2:Y:S01]  /*37c20*/  LDL.LU R26, [R1+0x208] ;  /* 0x00020800011a7983 */ /* 0x000ea20000300800 */
[----:B------:R-:W-:Y:S01]  /*37c30*/  PRMT R7, R13, 0x7771, RZ ;  /* 0x000077710d077816 */ /* 0x000fe200000000ff */
[----:B------:R-:W3:Y:S01]  /*37c40*/  LDC R16, c[0x0][0x248] ;  /* 0x00009200ff107b82 */ /* 0x000ee20000000800 */
[----:B------:R-:W-:Y:S01]  /*37c50*/  ULDC UR4, c[0x0][0x22c] ;  /* 0x00008b0000047ab9 */ /* 0x000fe20000000800 */
[----:B------:R-:W-:Y:S01]  /*37c60*/  IADD3 R6, P5, R3, R0, RZ ;  /* 0x0000000003067210 */ /* 0x000fe20007fbe0ff */
[----:B------:R-:W-:Y:S01]  /*37c70*/  IMAD R8, R20, 0x4, R3 ;  /* 0x0000000414087824 */ /* 0x000fe200078e0203 */
[----:B------:R0:W-:Y:S04]  /*37c80*/  @P2 STG.E.U8 desc[UR10][R4.64], R7 ;  /* 0x0000000704002986 */ /* 0x0001e8000c10110a */
[----:B------:R-:W2:Y:S01]  /*37c90*/  LDC R20, c[0x0][0x248] ;  /* 0x00009200ff147b82 */ /* 0x000ea20000000800 */
[----:B-----5:R-:W-:Y:S01]  /*37ca0*/  ISETP.LT.AND P2, PT, R27, UR4, !P0 ;  /* 0x000000041b007c0c */ /* 0x020fe2000c741270 */
[----:B------:R-:W-:Y:S01]  /*37cb0*/  ULDC UR4, c[0x0][0x22c] ;  /* 0x00008b0000047ab9 */ /* 0x000fe20000000800 */
[----:B------:R-:W5:Y:S01]  /*37cc0*/  LDL.LU R27, [R1+0x20c] ;  /* 0x00020c00011b7983 */ /* 0x000f620000300800 */
[----:B0-----:R-:W-:-:S02]  /*37cd0*/  LEA.HI.X.SX32 R7, R3, R2, 0x1, P5 ;  /* 0x0000000203077211 */ /* 0x001fc400028f0eff */
[----:B------:R-:W-:-:S05]  /*37ce0*/  PRMT R3, R17, 0x7771, RZ ;  /* 0x0000777111037816 */ /* 0x000fca00000000ff */
[----:B------:R0:W-:Y:S01]  /*37cf0*/  @P4 STG.E.U8 desc[UR10][R6.64], R3 ;  /* 0x0000000306004986 */ /* 0x0001e2000c10110a */
[----:B------:R-:W-:-:S04]  /*37d00*/  IADD3 R4, P4, R8, R0, RZ ;  /* 0x0000000008047210 */ /* 0x000fc80007f9e0ff */
[----:B------:R-:W-:Y:S02]  /*37d10*/  LEA.HI.X.SX32 R5, R8, R2, 0x1, P4 ;  /* 0x0000000208057211 */ /* 0x000fe400020f0eff */
[----:B----4-:R-:W-:Y:S01]  /*37d20*/  ISETP.LT.AND P4, PT, R29, UR5, !P0 ;  /* 0x000000051d007c0c */ /* 0x010fe2000c781270 */
[----:B------:R-:W-:Y:S01]  /*37d30*/  IMAD R8, R12, 0x4, R8 ;  /* 0x000000040c087824 */ /* 0x000fe200078e0208 */
[----:B------:R-:W4:Y:S01]  /*37d40*/  LDL.LU R29, [R1+0x210] ;  /* 0x00021000011d7983 */ /* 0x000f220000300800 */
[----:B------:R-:W-:Y:S01]  /*37d50*/  ISETP.LT.AND P5, PT, R24, UR4, !P0 ;  /* 0x0000000418007c0c */ /* 0x000fe2000c7a1270 */
[----:B------:R-:W-:Y:S01]  /*37d60*/  ULDC UR4, c[0x0][0x22c] ;  /* 0x00008b0000047ab9 */ /* 0x000fe20000000800 */
[----:B0-----:R-:W-:Y:S01]  /*37d70*/  PRMT R3, R21, 0x7771, RZ ;  /* 0x0000777115037816 */ /* 0x001fe200000000ff */
[----:B---3--:R-:W-:Y:S01]  /*37d80*/  IMAD R7, R16, 0x4, R8 ;  /* 0x0000000410077824 */ /* 0x008fe200078e0208 */
[----:B------:R-:W0:Y:S01]  /*37d90*/  LDC R24, c[0x0][0x248] ;  /* 0x00009200ff187b82 */ /* 0x000e220000000800 */
[----:B------:R-:W-:-:S02]  /*37da0*/  ULDC UR5, c[0x0][0x22c] ;  /* 0x00008b0000057ab9 */ /* 0x000fc40000000800 */
[----:B------:R3:W-:Y:S05]  /*37db0*/  @P1 STG.E.U8 desc[UR10][R4.64], R3 ;  /* 0x0000000304001986 */ /* 0x0007ea000c10110a */
[----:B------:R-:W0:Y:S01]  /*37dc0*/  LDC R16, c[0x0][0x248] ;  /* 0x00009200ff107b82 */ /* 0x000e220000000800 */
[----:B---3--:R-:W-:-:S04]  /*37dd0*/  IADD3 R4, P1, R8, R0, RZ ;  /* 0x0000000008047210 */ /* 0x008fc80007f3e0ff */
[----:B------:R-:W-:Y:S02]  /*37de0*/  LEA.HI.X.SX32 R5, R8, R2, 0x1, P1 ;  /* 0x0000000208057211 */ /* 0x000fe400008f0eff */
[----:B------:R-:W-:Y:S01]  /*37df0*/  IADD3 R6, P1, R7, R0, RZ ;  /* 0x0000000007067210 */ /* 0x000fe20007f3e0ff */
[----:B-1----:R-:W-:Y:S02]  /*37e00*/  IMAD R8, R25, 0x4, R7 ;  /* 0x0000000419087824 */ /* 0x002fe400078e0207 */
[----:B------:R-:W3:Y:S01]  /*37e10*/  LDL.LU R25, [R1+0x214] ;  /* 0x0002140001197983 */ /* 0x000ee20000300800 */
[----:B------:R-:W-:Y:S02]  /*37e20*/  LEA.HI.X.SX32 R7, R7, R2, 0x1, P1 ;  /* 0x0000000207077211 */ /* 0x000fe400008f0eff */
[----:B--2---:R-:W-:Y:S01]  /*37e30*/  ISETP.LT.AND P1, PT, R26, UR4, !P0 ;  /* 0x000000041a007c0c */ /* 0x004fe2000c721270 */
[----:B------:R-:W-:Y:S01]  /*37e40*/  ULDC UR4, c[0x0][0x22c] ;  /* 0x00008b0000047ab9 */ /* 0x000fe20000000800 */
[----:B------:R-:W2:Y:S01]  /*37e50*/  LDL.LU R26, [R1+0x218] ;  /* 0x00021800011a7983 */ /* 0x000ea20000300800 */
[----:B------:R-:W-:-:S02]  /*37e60*/  PRMT R12, R9, 0x7772, RZ ;  /* 0x00007772090c7816 */ /* 0x000fc400000000ff */
[----:B------:R-:W-:-:S03]  /*37e70*/  PRMT R3, R13, 0x7772, RZ ;  /* 0x000077720d037816 */ /* 0x000fc600000000ff */
[----:B------:R1:W-:Y:S04]  /*37e80*/  @P6 STG.E.U8 desc[UR10][R4.64], R12 ;  /* 0x0000000c04006986 */ /* 0x0003e8000c10110a */
[----:B------:R0:W-:Y:S01]  /*37e90*/  @P3 STG.E.U8 desc[UR10][R6.64], R3 ;  /* 0x0000000306003986 */ /* 0x0001e2000c10110a */
[----:B-----5:R-:W-:Y:S01]  /*37ea0*/  ISETP.LT.AND P3, PT, R27, UR4, !P0 ;  /* 0x000000041b007c0c */ /* 0x020fe2000c761270 */
[----:B------:R-:W-:Y:S02]  /*37eb0*/  ULDC UR4, c[0x0][0x22c] ;  /* 0x00008b0000047ab9 */ /* 0x000fe40000000800 */
[----:B------:R-:W5:Y:S01]  /*37ec0*/  LDL.LU R27, [R1+0x21c] ;  /* 0x00021c00011b7983 */ /* 0x000f620000300800 */
[----:B-1----:R-:W-:Y:S01]  /*37ed0*/  IADD3 R4, P6, R8, R0, RZ ;  /* 0x0000000008047210 */ /* 0x002fe20007fde0ff */
[----:B------:R-:W1:Y:S01]  /*37ee0*/  LDC R12, c[0x0][0x248] ;  /* 0x00009200ff0c7b82 */ /* 0x000e620000000800 */
[----:B0-----:R-:W-:-:S02]  /*37ef0*/  IMAD R3, R20, 0x4, R8 ;  /* 0x0000000414037824 */ /* 0x001fc400078e0208 */
[----:B------:R-:W-:Y:S02]  /*37f00*/  LEA.HI.X.SX32 R5, R8, R2, 0x1, P6 ;  /* 0x0000000208057211 */ /* 0x000fe400030f0eff */
[----:B------:R-:W-:Y:S02]  /*37f10*/  PRMT R7, R17, 0x7772, RZ ;  /* 0x0000777211077816 */ /* 0x000fe400000000ff */
[----:B------:R-:W-:-:S03]  /*37f20*/  IADD3 R6, P6, R3, R0, RZ ;  /* 0x0000000003067210 */ /* 0x000fc60007fde0ff */
[----:B------:R0:W-:Y:S01]  /*37f30*/  @P2 STG.E.U8 desc[UR10][R4.64], R7 ;  /* 0x0000000704002986 */ /* 0x0001e2000c10110a */
[----:B------:R-:W-:Y:S01]  /*37f40*/  PRMT R8, R21, 0x7772, RZ ;  /* 0x0000777215087816 */ /* 0x000fe200000000ff */
[----:B0-----:R-:W-:Y:S01]  /*37f50*/  IMAD R5, R16, 0x4, R3 ;  /* 0x0000000410057824 */ /* 0x001fe200078e0203 */
[----:B------:R-:W-:Y:S01]  /*37f60*/  LEA.HI.X.SX32 R7, R3, R2, 0x1, P6 ;  /* 0x0000000203077211 */ /* 0x000fe200030f0eff */
[----:B------:R-:W0:Y:S01]  /*37f70*/  LDC R16, c[0x0][0x248] ;  /* 0x00009200ff107b82 */ /* 0x000e220000000800 */
[----:B----4-:R-:W-:Y:S01]  /*37f80*/  ISETP.LT.AND P6, PT, R29, UR4, !P0 ;  /* 0x000000041d007c0c */ /* 0x010fe2000c7c1270 */
[----:B------:R-:W-:Y:S01]  /*37f90*/  IMAD R3, R24, 0x4, R5 ;  /* 0x0000000418037824 */ /* 0x000fe200078e0205 */
[----:B------:R-:W4:Y:S01]  /*37fa0*/  LDL.LU R29, [R1+0x220] ;  /* 0x00022000011d7983 */ /* 0x000f220000300800 */
[C---:B------:R-:W-:Y:S01]  /*37fb0*/  IADD3 R4, P2, R5.reuse, R0, RZ ;  /* 0x0000000005047210 */ /* 0x040fe20007f5e0ff */
[----:B------:R-:W-:Y:S02]  /*37fc0*/  ULDC UR4, c[0x0][0x22c] ;  /* 0x00008b0000047ab9 */ /* 0x000fe40000000800 */
[----:B------:R1:W-:Y:S01]  /*37fd0*/  @P5 STG.E.U8 desc[UR10][R6.64], R8 ;  /* 0x0000000806005986 */ /* 0x0003e2000c10110a */
[----:B------:R-:W-:-:S02]  /*37fe0*/  LEA.HI.X.SX32 R5, R5, R2, 0x1, P2 ;  /* 0x0000000205057211 */ /* 0x000fc400010f0eff */
[----:B------:R-:W-:Y:S01]  /*37ff0*/  PRMT R9, R9, 0x7773, RZ ;  /* 0x0000777309097816 */ /* 0x000fe200000000ff */
[----:B------:R-:W4:Y:S01]  /*38000*/  LDL.LU R20, [R1+0x224] ;  /* 0x0002240001147983 */ /* 0x000f220000300800 */
[----:B------:R-:W-:Y:S02]  /*38010*/  PRMT R13, R13, 0x7773, RZ ;  /* 0x000077730d0d7816 */ /* 0x000fe400000000ff */
[C---:B-1----:R-:W-:Y:S01]  /*38020*/  IADD3 R6, P5, R3.reuse, R0, RZ ;  /* 0x0000000003067210 */ /* 0x042fe20007fbe0ff */
[----:B------:R-:W1:Y:S03]  /*38030*/  LDC R8, c[0x0][0x248] ;  /* 0x00009200ff087b82 */ /* 0x000e660000000800 */
[----:B------:R-:W-:Y:S01]  /*38040*/  LEA.HI.X.SX32 R7, R3, R2, 0x1, P5 ;  /* 0x0000000203077211 */ /* 0x000fe200028f0eff */
[----:B------:R-:W-:Y:S01]  /*38050*/  IMAD R3, R12, 0x4, R3 ;  /* 0x000000040c037824 */ /* 0x000fe200078e0203 */
[----:B------:R3:W-:Y:S02]  /*38060*/  @P4 STG.E.U8 desc[UR10][R4.64], R9 ;  /* 0x0000000904004986 */ /* 0x0007e4000c10110a */
[----:B---3--:R-:W-:Y:S01]  /*38070*/  ISETP.LT.AND P2, PT, R25, UR4, !P0 ;  /* 0x0000000419007c0c */ /* 0x008fe2000c741270 */
[----:B------:R-:W-:Y:S01]  /*38080*/  ULDC UR4, c[0x0][0x248] ;  /* 0x0000920000047ab9 */ /* 0x000fe20000000800 */
[----:B------:R-:W-:Y:S01]  /*38090*/  PRMT R17, R17, 0x7773, RZ ;  /* 0x0000777311117816 */ /* 0x000fe200000000ff */
[----:B------:R3:W-:Y:S01]  /*380a0*/  @P1 STG.E.U8 desc[UR10][R6.64], R13 ;  /* 0x0000000d06001986 */ /* 0x0007e2000c10110a */
[----:B------:R-:W0:Y:S03]  /*380b0*/  LDC R12, c[0x0][0x248] ;  /* 0x00009200ff0c7b82 */ /* 0x000e260000000800 */
[----:B------:R-:W4:Y:S01]  /*380c0*/  LDL.LU R25, [R1+0x228] ;  /* 0x0002280001197983 */ /* 0x000f220000300800 */
[----:B------:R-:W-:-:S04]  /*380d0*/  IADD3 R4, P1, R3, R0, RZ ;  /* 0x0000000003047210 */ /* 0x000fc80007f3e0ff */
[----:B------:R-:W1:Y:S01]  /*380e0*/  LDC R9, c[0x0][0x248] ;  /* 0x00009200ff097b82 */ /* 0x000e620000000800 */
[----:B------:R-:W-:-:S07]  /*380f0*/  LEA.HI.X.SX32 R5, R3, R2, 0x1, P1 ;  /* 0x0000000203057211 */ /* 0x000fce00008f0eff */
[----:B---3--:R-:W3:Y:S01]  /*38100*/  LDC R13, c[0x0][0x248] ;  /* 0x00009200ff0d7b82 */ /* 0x008ee20000000800 */
[----:B--2---:R-:W-:Y:S01]  /*38110*/  ISETP.LT.AND P1, PT, R26, UR6, !P0 ;  /* 0x000000061a007c0c */ /* 0x004fe2000c721270 */
[----:B------:R-:W-:Y:S01]  /*38120*/  VIADD R7, R28, 0x17c ;  /* 0x0000017c1c077836 */ /* 0x000fe20000000000 */
[----:B------:R-:W2:Y:S01]  /*38130*/  LDL.LU R26, [R1+0x22c] ;  /* 0x00022c00011a7983 */ /* 0x000ea20000300800 */
[----:B------:R-:W-:Y:S01]  /*38140*/  PRMT R21, R21, 0x7773, RZ ;  /* 0x0000777315157816 */ /* 0x000fe200000000ff */
[----:B-1----:R-:W-:Y:S01]  /*38150*/  IMAD R3, R9, 0x8, R3 ;  /* 0x0000000809037824 */ /* 0x002fe200078e0203 */
[----:B------:R-:W-:Y:S01]  /*38160*/  ULDC UR6, c[0x0][0x22c] ;  /* 0x00008b0000067ab9 */ /* 0x000fe20000000800 */
[C---:B------:R-:W-:Y:S01]  /*38170*/  ISETP.LT.AND P5, PT, R7.reuse, UR5, !P0 ;  /* 0x0000000507007c0c */ /* 0x040fe2000c7a1270 */
[----:B------:R-:W-:Y:S01]  /*38180*/  IMAD R7, R7, UR4, RZ ;  /* 0x0000000407077c24 */ /* 0x000fe2000f8e02ff */
[----:B------:R-:W-:Y:S01]  /*38190*/  ULDC UR4, c[0x0][0x22c] ;  /* 0x00008b0000047ab9 */ /* 0x000fe20000000800 */
[----:B------:R1:W-:Y:S01]  /*381a0*/  @P3 STG.E.U8 desc[UR10][R4.64], R17 ;  /* 0x0000001104003986 */ /* 0x0003e2000c10110a */
[----:B------:R-:W-:Y:S01]  /*381b0*/  PRMT R9, R10, 0x7770, RZ ;  /* 0x000077700a097816 */ /* 0x000fe200000000ff */
[----:B------:R-:W-:Y:S01]  /*381c0*/  ULDC UR5, c[0x0][0x22c] ;  /* 0x00008b0000057ab9 */ /* 0x000fe20000000800 */
[----:B------:R-:W-:-:S02]  /*381d0*/  IADD3 R6, P4, R7, R0, RZ ;  /* 0x0000000007067210 */ /* 0x000fc40007f9e0ff */
[----:B-----5:R-:W-:Y:S01]  /*381e0*/  ISETP.LT.AND P3, PT, R27, UR4, !P0 ;  /* 0x000000041b007c0c */ /* 0x020fe2000c761270 */
[----:B------:R-:W-:Y:S01]  /*381f0*/  ULDC UR4, c[0x0][0x22c] ;  /* 0x00008b0000047ab9 */ /* 0x000fe20000000800 */
[----:B------:R-:W-:Y:S01]  /*38200*/  LEA.HI.X.SX32 R7, R7, R2, 0x1, P4 ;  /* 0x0000000207077211 */ /* 0x000fe200020f0eff */
[----:B------:R-:W5:Y:S04]  /*38210*/  LDL.LU R27, [R1+0x230] ;  /* 0x00023000011b7983 */ /* 0x000f680000300800 */
[----:B------:R0:W-:Y:S01]  /*38220*/  @P5 STG.E.U8 desc[UR10][R6.64], R21 ;  /* 0x0000001506005986 */ /* 0x0001e2000c10110a */
[C---:B-1----:R-:W-:Y:S01]  /*38230*/  IADD3 R4, P5, R3.reuse, R0, RZ ;  /* 0x0000000003047210 */ /* 0x042fe20007fbe0ff */
[----:B------:R-:W1:Y:S03]  /*38240*/  LDC R17, c[0x0][0x248] ;  /* 0x00009200ff117b82 */ /* 0x000e660000000800 */
[----:B------:R-:W-:Y:S01]  /*38250*/  LEA.HI.X.SX32 R5, R3, R2, 0x1, P5 ;  /* 0x0000000203057211 */ /* 0x000fe200028f0eff */
[----:B0-----:R-:W-:Y:S01]  /*38260*/  IMAD R7, R8, 0x4, R3 ;  /* 0x0000000408077824 */ /* 0x001fe200078e0203 */
[----:B------:R-:W-:-:S03]  /*38270*/  PRMT R3, R14, 0x7770, RZ ;  /* 0x000077700e037816 */ /* 0x000fc600000000ff */
[----:B---3--:R-:W-:Y:S01]  /*38280*/  IMAD R8, R13, 0x4, R7 ;  /* 0x000000040d087824 */ /* 0x008fe200078e0207 */
[C---:B------:R-:W-:Y:S01]  /*38290*/  IADD3 R6, P5, R7.reuse, R0, RZ ;  /* 0x0000000007067210 */ /* 0x040fe20007fbe0ff */
[----:B------:R0:W-:Y:S01]  /*382a0*/  @P6 STG.E.U8 desc[UR10][R4.64], R9 ;  /* 0x0000000904006986 */ /* 0x0001e2000c10110a */
[----:B------:R-:W3:Y:S02]  /*382b0*/  LDC R13, c[0x0][0x248] ;  /* 0x00009200ff0d7b82 */ /* 0x000ee40000000800 */
[----:B------:R-:W-:Y:S02]  /*382c0*/  LEA.HI.X.SX32 R7, R7, R2, 0x1, P5 ;  /* 0x0000000207077211 */ /* 0x000fe400028f0eff */
[----:B----4-:R-:W-:-:S03]  /*382d0*/  ISETP.LT.AND P4, PT, R29, UR4, !P0 ;  /* 0x000000041d007c0c */ /* 0x010fc6000c781270 */
[----:B------:R4:W-:Y:S01]  /*382e0*/  @P2 STG.E.U8 desc[UR10][R6.64], R3 ;  /* 0x0000000306002986 */ /* 0x0009e2000c10110a */
[----:B------:R-:W-:Y:S01]  /*382f0*/  ULDC UR4, c[0x0][0x22c] ;  /* 0x00008b0000047ab9 */ /* 0x000fe20000000800 */
[----:B0-----:R-:W0:Y:S02]  /*38300*/  LDC R9, c[0x0][0x248] ;  /* 0x00009200ff097b82 */ /* 0x001e240000000800 */
[----:B------:R-:W3:Y:S01]  /*38310*/  LDL.LU R29, [R1+0x234] ;  /* 0x00023400011d7983 */ /* 0x000ee20000300800 */
[----:B------:R-:W-:-:S04]  /*38320*/  IADD3 R4, P5, R8, R0, RZ ;  /* 0x0000000008047210 */ /* 0x000fc80007fbe0ff */
[----:B------:R-:W-:Y:S01]  /*38330*/  LEA.HI.X.SX32 R5, R8, R2, 0x1, P5 ;  /* 0x0000000208057211 */ /* 0x000fe200028f0eff */
[----:B------:R-:W-:Y:S01]  /*38340*/  IMAD R8, R12, 0x4, R8 ;  /* 0x000000040c087824 */ /* 0x000fe200078e0208 */
[----:B----4-:R-:W-:Y:S01]  /*38350*/  PRMT R3, R18, 0x7770, RZ ;  /* 0x0000777012037816 */ /* 0x010fe200000000ff */
[----:B------:R-:W4:Y:S01]  /*38360*/  LDC R12, c[0x0][0x248] ;  /* 0x00009200ff0c7b82 */ /* 0x000f220000000800 */
[----:B------:R-:W-:Y:S01]  /*38370*/  ISETP.LT.AND P6, PT, R20, UR4, !P0 ;  /* 0x0000000414007c0c */ /* 0x000fe2000c7c1270 */
[----:B------:R-:W-:Y:S01]  /*38380*/  ULDC UR4, c[0x0][0x22c] ;  /* 0x00008b0000047ab9 */ /* 0x000fe20000000800 */
[----:B------:R-:W4:Y:S04]  /*38390*/  LDL.LU R20, [R1+0x238] ;  /* 0x0002380001147983 */ /* 0x000f280000300800 */
[----:B------:R1:W-:Y:S01]  /*383a0*/  @P1 STG.E.U8 desc[UR10][R4.64], R3 ;  /* 0x0000000304001986 */ /* 0x0003e2000c10110a */
[----:B------:R-:W-:Y:S01]  /*383b0*/  ISETP.LT.AND P2, PT, R25, UR4, !P0 ;  /* 0x0000000419007c0c */ /* 0x000fe2000c741270 */
[----:B------:R-:W-:Y:S01]  /*383c0*/  ULDC UR4, c[0x0][0x22c] ;  /* 0x00008b0000047ab9 */ /* 0x000fe20000000800 */
[----:B-1----:R-:W-:-:S04]  /*383d0*/  IADD3 R4, P1, R8, R0, RZ ;  /* 0x0000000008047210 */ /* 0x002fc80007f3e0ff */
[----:B------:R-:W-:Y:S02]  /*383e0*/  LEA.HI.X.SX32 R5, R8, R2, 0x1, P1 ;  /* 0x0000000208057211 */ /* 0x000fe400008f0eff */
[----:B--2---:R-:W-:Y:S01]  /*383f0*/  ISETP.LT.AND P1, PT, R26, UR4, !P0 ;  /* 0x000000041a007c0c */ /* 0x004fe2000c721270 */
[----:B------:R-:W-:Y:S01]  /*38400*/  ULDC UR4, c[0x0][0x22c] ;  /* 0x00008b0000047ab9 */ /* 0x000fe20000000800 */
[----:B------:R-:W2:Y:S01]  /*38410*/  LDL.LU R26, [R1+0x23c] ;  /* 0x00023c00011a7983 */ /* 0x000ea20000300800 */
[----:B------:R-:W-:Y:S01]  /*38420*/  PRMT R7, R22, 0x7770, RZ ;  /* 0x0000777016077816 */ /* 0x000fe200000000ff */
[----:B------:R-:W-:Y:S02]  /*38430*/  IMAD R3, R17, 0x4, R8 ;  /* 0x0000000411037824 */ /* 0x000fe400078e0208 */
[----:B------:R-:W2:Y:S01]  /*38440*/  LDL.LU R25, [R1+0x240] ;  /* 0x0002400001197983 */ /* 0x000ea20000300800 */
[----:B------:R-:W1:Y:S03]  /*38450*/  LDC R17, c[0x0][0x248] ;  /* 0x00009200ff117b82 */ /* 0x000e660000000800 */
[----:B------:R0:W-:Y:S01]  /*38460*/  @P3 STG.E.U8 desc[UR10][R4.64], R7 ;  /* 0x0000000704003986 */ /* 0x0001e2000c10110a */
[----:B-----5:R-:W-:Y:S01]  /*38470*/  ISETP.LT.AND P3, PT, R27, UR4, !P0 ;  /* 0x000000041b007c0c */ /* 0x020fe2000c761270 */
[----:B------:R-:W-:-:S02]  /*38480*/  ULDC UR4, c[0x0][0x22c] ;  /* 0x00008b0000047ab9 */ /* 0x000fc40000000800 */
[----:B------:R-:W5:Y:S01]  /*38490*/  LDL.LU R27, [R1+0x244] ;  /* 0x00024400011b7983 */ /* 0x000f620000300800 */
[----:B------:R-:W-:-:S04]  /*384a0*/  IADD3 R6, P5, R3, R0, RZ ;  /* 0x0000000003067210 */ /* 0x000fc80007fbe0ff */
[----:B0-----:R-:W-:Y:S01]  /*384b0*/  LEA.HI.X.SX32 R7, R3, R2, 0x1, P5 ;  /* 0x0000000203077211 */ /* 0x001fe200028f0eff */
[----:B------:R-:W-:Y:S01]  /*384c0*/  IMAD R3, R9, 0x4, R3 ;  /* 0x0000000409037824 */ /* 0x000fe200078e0203 */
[----:B------:R-:W-:-:S05]  /*384d0*/  PRMT R4, R10, 0x7771, RZ ;  /* 0x000077710a047816 */ /* 0x000fca00000000ff */
[----:B------:R0:W-:Y:S01]  /*384e0*/  @P4 STG.E.U8 desc[UR10][R6.64], R4 ;  /* 0x0000000406004986 */ /* 0x0001e2000c10110a */
[----:B------:R-:W-:Y:S02]  /*384f0*/  PRMT R9, R14, 0x7771, RZ ;  /* 0x000077710e097816 */ /* 0x000fe400000000ff */
[----:B0-----:R-:W-:Y:S01]  /*38500*/  IADD3 R4, P4, R3, R0, RZ ;  /* 0x0000000003047210 */ /* 0x001fe20007f9e0ff */
[----:B---3--:R-:W-:Y:S02]  /*38510*/  IMAD R7, R13, 0x4, R3 ;  /* 0x000000040d077824 */ /* 0x008fe400078e0203 */
[----:B------:R-:W0:Y:S01]  /*38520*/  LDC R13, c[0x0][0x248] ;  /* 0x00009200ff0d7b82 */ /* 0x000e220000000800 */
[----:B------:R-:W-:Y:S01]  /*38530*/  ISETP.LT.AND P5, PT, R29, UR4, !P0 ;  /* 0x000000041d007c0c */ /* 0x000fe2000c7a1270 */
[----:B------:R-:W-:Y:S01]  /*38540*/  IMAD R8, R16, 0x4, R7 ;  /* 0x0000000410087824 */ /* 0x000fe200078e0207 */
[----:B------:R-:W3:Y:S01]  /*38550*/  LDL.LU R29, [R1+0x248] ;  /* 0x00024800011d7983 */ /* 0x000ee20000300800 */
[----:B------:R-:W-:Y:S01]  /*38560*/  LEA.HI.X.SX32 R5, R3, R2, 0x1, P4 ;  /* 0x0000000203057211 */ /* 0x000fe200020f0eff */
[----:B------:R-:W-:Y:S01]  /*38570*/  ULDC UR4, c[0x0][0x22c] ;  /* 0x00008b0000047ab9 */ /* 0x000fe20000000800 */
[----:B------:R-:W-:-:S02]  /*38580*/  IADD3 R6, P4, R7, R0, RZ ;  /* 0x0000000007067210 */ /* 0x000fc40007f9e0ff */
[----:B------:R-:W1:Y:S01]  /*38590*/  LDC R16, c[0x0][0x248] ;  /* 0x00009200ff107b82 */ /* 0x000e620000000800 */
[----:B------:R4:W-:Y:S01]  /*385a0*/  @P6 STG.E.U8 desc[UR10][R4.64], R9 ;  /* 0x0000000904006986 */ /* 0x0009e2000c10110a */
[----:B------:R-:W-:Y:S02]  /*385b0*/  LEA.HI.X.SX32 R7, R7, R2, 0x1, P4 ;  /* 0x0000000207077211 */ /* 0x000fe400020f0eff */
[----:B----4-:R-:W-:Y:S01]  /*385c0*/  ISETP.LT.AND P6, PT, R20, UR4, !P0 ;  /* 0x0000000414007c0c */ /* 0x010fe2000c7c1270 */
[----:B------:R-:W-:Y:S01]  /*385d0*/  ULDC UR4, c[0x0][0x22c] ;  /* 0x00008b0000047ab9 */ /* 0x000fe20000000800 */
[C---:B------:R-:W-:Y:S02]  /*385e0*/  IADD3 R4, P4, R8.reuse, R0, RZ ;  /* 0x0000000008047210 */ /* 0x040fe40007f9e0ff */
[----:B------:R-:W4:Y:S02]  /*385f0*/  LDC R9, c[0x0][0x248] ;  /* 0x00009200ff097b82 */ /* 0x000f240000000800 */
[----:B------:R-:W-:-:S02]  /*38600*/  LEA.HI.X.SX32 R5, R8, R2, 0x1, P4 ;  /* 0x0000000208057211 */ /* 0x000fc400020f0eff */
[----:B--2---:R-:W-:Y:S02]  /*38610*/  ISETP.LT.AND P4, PT, R26, UR4, !P0 ;  /* 0x000000041a007c0c */ /* 0x004fe4000c781270 */
[----:B------:R-:W-:Y:S01]  /*38620*/  PRMT R3, R18, 0x7771, RZ ;  /* 0x0000777112037816 */ /* 0x000fe200000000ff */
[----:B------:R-:W2:Y:S01]  /*38630*/  LDL.LU R26, [R1+0x24c] ;  /* 0x00024c00011a7983 */ /* 0x000ea20000300800 */
[----:B------:R-:W-:Y:S01]  /*38640*/  IMAD R8, R12, 0x4, R8 ;  /* 0x000000040c087824 */ /* 0x000fe200078e0208 */
[----:B------:R-:W-:Y:S01]  /*38650*/  ULDC UR4, c[0x0][0x22c] ;  /* 0x00008b0000047ab9 */ /* 0x000fe20000000800 */
[----:B------:R-:W1:Y:S01]  /*38660*/  LDC R12, c[0x0][0x248] ;  /* 0x00009200ff0c7b82 */ /* 0x000e620000000800 */
[----:B------:R0:W-:Y:S02]  /*38670*/  @P2 STG.E.U8 desc[UR10][R6.64], R3 ;  /* 0x0000000306002986 */ /* 0x0001e4000c10110a */
[----:B0-----:R-:W-:-:S05]  /*38680*/  PRMT R3, R22, 0x7771, RZ ;  /* 0x0000777116037816 */ /* 0x001fca00000000ff */
[----:B------:R0:W-:Y:S01]  /*38690*/  @P1 STG.E.U8 desc[UR10][R4.64], R3 ;  /* 0x0000000304001986 */ /* 0x0001e2000c10110a */
[----:B------:R-:W-:Y:S02]  /*386a0*/  PRMT R7, R10, 0x7772, RZ ;  /* 0x000077720a077816 */ /* 0x000fe400000000ff */
[----:B------:R-:W-:Y:S01]  /*386b0*/  ISETP.LT.AND P2, PT, R25, UR4, !P0 ;  /* 0x0000000419007c0c */ /* 0x000fe2000c741270 */
[----:B------:R-:W-:Y:S01]  /*386c0*/  ULDC UR4, c[0x0][0x22c] ;  /* 0x00008b0000047ab9 */ /* 0x000fe20000000800 */
[----:B0-----:R-:W-:-:S04]  /*386d0*/  IADD3 R4, P1, R8, R0, RZ ;  /* 0x0000000008047210 */ /* 0x001fc80007f3e0ff */
[----:B------:R-:W-:Y:S01]  /*386e0*/  LEA.HI.X.SX32 R5, R8, R2, 0x1, P1 ;  /* 0x0000000208057211 */ /* 0x000fe200008f0eff */
[----:B------:R-:W-:Y:S02]  /*386f0*/  IMAD R3, R13, 0x4, R8 ;  /* 0x000000040d037824 */ /* 0x000fe400078e0208 */
[----:B------:R-:W0:Y:S02]  /*38700*/  LDC R13, c[0x0][0x248] ;  /* 0x00009200ff0d7b82 */ /* 0x000e240000000800 */
[----:B------:R4:W-:Y:S01]  /*38710*/  @P3 STG.E.U8 desc[UR10][R4.64], R7 ;  /* 0x0000000704003986 */ /* 0x0009e2000c10110a */
[----:B-----5:R-:W-:Y:S01]  /*38720*/  ISETP.LT.AND P3, PT, R27, UR4, !P0 ;  /* 0x000000041b007c0c */ /* 0x020fe2000c761270 */
[----:B------:R-:W-:Y:S02]  /*38730*/  ULDC UR4, c[0x0][0x22c] ;  /* 0x00008b0000047ab9 */ /* 0x000fe40000000800 */
[----:B------:R-:W5:Y:S01]  /*38740*/  LDL.LU R27, [R1+0x250] ;  /* 0x00025000011b7983 */ /* 0x000f620000300800 */
[----:B------:R-:W-:-:S04]  /*38750*/  IADD3 R6, P1, R3, R0, RZ ;  /* 0x0000000003067210 */ /* 0x000fc80007f3e0ff */
[----:B----4-:R-:W-:Y:S02]  /*38760*/  LEA.HI.X.SX32 R7, R3, R2, 0x1, P1 ;  /* 0x0000000203077211 */ /* 0x010fe400008f0eff */
[----:B---3--:R-:W-:Y:S01]  /*38770*/  ISETP.LT.AND P1, PT, R29, UR4, !P0 ;  /* 0x000000041d007c0c */ /* 0x008fe2000c721270 */
[----:B------:R-:W-:Y:S01]  /*38780*/  IMAD R3, R9, 0x4, R3 ;  /* 0x0000000409037824 */ /* 0x000fe200078e0203 */
[----:B------:R-:W3:Y:S01]  /*38790*/  LDL.LU R29, [R1+0x254] ;  /* 0x00025400011d7983 */ /* 0x000ee20000300800 */
[----:B------:R-:W-:Y:S01]  /*387a0*/  PRMT R4, R14, 0x7772, RZ ;  /* 0x000077720e047816 */ /* 0x000fe200000000ff */
[----:B------:R-:W-:Y:S02]  /*387b0*/  ULDC UR4, c[0x0][0x22c] ;  /* 0x00008b0000047ab9 */ /* 0x000fe40000000800 */
[----:B------:R-:W4:Y:S04]  /*387c0*/  LDL.LU R20, [R1+0x258] ;  /* 0x0002580001147983 */ /* 0x000f280000300800 */
[----:B------:R1:W-:Y:S02]  /*387d0*/  @P5 STG.E.U8 desc[UR10][R6.64], R4 ;  /* 0x0000000406005986 */ /* 0x0003e4000c10110a */
[C---:B-1----:R-:W-:Y:S01]  /*387e0*/  IADD3 R4, P5, R3.reuse, R0, RZ ;  /* 0x0000000003047210 */ /* 0x042fe20007fbe0ff */
[----:B------:R-:W-:Y:S01]  /*387f0*/  IMAD R7, R12, 0x4, R3 ;  /* 0x000000040c077824 */ /* 0x000fe200078e0203 */
[----:B------:R-:W-:Y:S01]  /*38800*/  PRMT R9, R18, 0x7772, RZ ;  /* 0x0000777212097816 */ /* 0x000fe200000000ff */
[----:B------:R-:W1:Y:S01]  /*38810*/  LDC R12, c[0x0][0x248] ;  /* 0x00009200ff0c7b82 */ /* 0x000e620000000800 */
[----:B------:R-:W-:-:S02]  /*38820*/  LEA.HI.X.SX32 R5, R3, R2, 0x1, P5 ;  /* 0x0000000203057211 */ /* 0x000fc400028f0eff */
[----:B------:R-:W-:Y:S01]  /*38830*/  IADD3 R6, P5, R7, R0, RZ ;  /* 0x0000000007067210 */ /* 0x000fe20007fbe0ff */
[----:B------:R-:W-:-:S03]  /*38840*/  IMAD R3, R17, 0x4, R7 ;  /* 0x0000000411037824 */ /* 0x000fc600078e0207 */
[----:B------:R-:W-:Y:S02]  /*38850*/  LEA.HI.X.SX32 R7, R7, R2, 0x1, P5 ;  /* 0x0000000207077211 */ /* 0x000fe400028f0eff */
[----:B--2---:R-:W-:Y:S01]  /*38860*/  ISETP.LT.AND P5, PT, R26, UR4, !P0 ;  /* 0x000000041a007c0c */ /* 0x004fe2000c7a1270 */
[----:B------:R2:W-:Y:S01]  /*38870*/  @P6 STG.E.U8 desc[UR10][R4.64], R9 ;  /* 0x0000000904006986 */ /* 0x0005e2000c10110a */
[----:B------:R-:W-:Y:S01]  /*38880*/  PRMT R8, R22, 0x7772, RZ ;  /* 0x0000777216087816 */ /* 0x000fe200000000ff */
[----:B------:R-:W-:Y:S02]  /*38890*/  ULDC UR4, c[0x0][0x22c] ;  /* 0x00008b0000047ab9 */ /* 0x000fe40000000800 */
[----:B------:R-:W4:Y:S04]  /*388a0*/  LDL.LU R26, [R1+0x25c] ;  /* 0x00025c00011a7983 */ /* 0x000f280000300800 */
[----:B------:R0:W-:Y:S01]  /*388b0*/  @P4 STG.E.U8 desc[UR10][R6.64], R8 ;  /* 0x0000000806004986 */ /* 0x0001e2000c10110a */
[----:B--2---:R-:W-:Y:S01]  /*388c0*/  IMAD R9, R16, 0x4, R3 ;  /* 0x0000000410097824 */ /* 0x004fe200078e0203 */
[----:B------:R-:W-:-:S04]  /*388d0*/  IADD3 R4, P4, R3, R0, RZ ;  /* 0x0000000003047210 */ /* 0x000fc80007f9e0ff */
[C---:B0-----:R-:W-:Y:S01]  /*388e0*/  IADD3 R6, P6, R9.reuse, R0, RZ ;  /* 0x0000000009067210 */ /* 0x041fe20007fde0ff */
[----:B------:R-:W0:Y:S03]  /*388f0*/  LDC R8, c[0x0][0x248] ;  /* 0x00009200ff087b82 */ /* 0x000e260000000800 */
[-C--:B------:R-:W-:Y:S02]  /*38900*/  LEA.HI.X.SX32 R7, R9, R2.reuse, 0x1, P6 ;  /* 0x0000000209077211 */ /* 0x080fe400030f0eff */
[----:B------:R-:W-:Y:S02]  /*38910*/  LEA.HI.X.SX32 R5, R3, R2, 0x1, P4 ;  /* 0x0000000203057211 */ /* 0x000fe400020f0eff */
[----:B------:R-:W-:Y:S02]  /*38920*/  PRMT R10, R10, 0x7773, RZ ;  /* 0x000077730a0a7816 */ /* 0x000fe400000000ff */
[----:B------:R-:W-:Y:S01]  /*38930*/  PRMT R14, R14, 0x7773, RZ ;  /* 0x000077730e0e7816 */ /* 0x000fe200000000ff */
[----:B------:R-:W-:-:S02]  /*38940*/  VIADD R3, R28, 0x1bc ;  /* 0x000001bc1c037836 */ /* 0x000fc40000000000 */
[----:B------:R2:W-:Y:S01]  /*38950*/  @P2 STG.E.U8 desc[UR10][R4.64], R10 ;  /* 0x0000000a04002986 */ /* 0x0005e2000c10110a */
[----:B------:R-:W-:Y:S01]  /*38960*/  IMAD R9, R13, 0x4, R9 ;  /* 0x000000040d097824 */ /* 0x000fe200078e0209 */
[----:B-----5:R-:W-:Y:S02]  /*38970*/  ISETP.LT.AND P6, PT, R27, UR4, !P0 ;  /* 0x000000041b007c0c */ /* 0x020fe4000c7c1270 */
[----:B------:R5:W-:Y:S01]  /*38980*/  @P3 STG.E.U8 desc[UR10][R6.64], R14 ;  /* 0x0000000e06003986 */ /* 0x000be2000c10110a */
[----:B------:R-:W-:Y:S01]  /*38990*/  ULDC UR4, c[0x0][0x248] ;  /* 0x0000920000047ab9 */ /* 0x000fe20000000800 */
[----:B------:R-:W-:Y:S01]  /*389a0*/  ISETP.LT.AND P4, PT, R3, UR5, !P0 ;  /* 0x0000000503007c0c */ /* 0x000fe2000c781270 */
[----:B--2---:R-:W2:Y:S01]  /*389b0*/  LDC R10, c[0x0][0x248] ;  /* 0x00009200ff0a7b82 */ /* 0x004ea20000000800 */
[----:B------:R-:W2:Y:S01]  /*389c0*/  LDL.LU R27, [R1+0x260] ;  /* 0x00026000011b7983 */ /* 0x000ea20000300800 */
[----:B------:R-:W-:Y:S01]  /*389d0*/  IADD3 R4, P2, R9, R0, RZ ;  /* 0x0000000009047210 */ /* 0x000fe20007f5e0ff */
[----:B------:R-:W-:Y:S01]  /*389e0*/  IMAD R3, R3, UR4, RZ ;  /* 0x0000000403037c24 */ /* 0x000fe2000f8e02ff */
[----:B------:R-:W-:Y:S01]  /*389f0*/  PRMT R18, R18, 0x7773, RZ ;  /* 0x0000777312127816 */ /* 0x000fe200000000ff */
[----:B------:R-:W-:Y:S01]  /*38a00*/  ULDC UR4, c[0x0][0x22c] ;  /* 0x00008b0000047ab9 */ /* 0x000fe20000000800 */
[----:B---3--:R-:W-:-:S02]  /*38a10*/  ISETP.LT.AND P3, PT, R29, UR6, !P0 ;  /* 0x000000061d007c0c */ /* 0x008fc4000c761270 */
[----:B-----5:R-:W3:Y:S01]  /*38a20*/  LDC R14, c[0x0][0x248] ;  /* 0x00009200ff0e7b82 */ /* 0x020ee20000000800 */
[----:B------:R-:W5:Y:S01]  /*38a30*/  LDL.LU R29, [R1+0x264] ;  /* 0x00026400011d7983 */ /* 0x000f620000300800 */
[----:B------:R-:W-:Y:S01]  /*38a40*/  LEA.HI.X.SX32 R5, R9, R2, 0x1, P2 ;  /* 0x0000000209057211 */ /* 0x000fe200010f0eff */
[----:B------:R-:W-:Y:S01]  /*38a50*/  ULDC UR5, c[0x0][0x22c] ;  /* 0x00008b0000057ab9 */ /* 0x000fe20000000800 */
[C---:B------:R-:W-:Y:S01]  /*38a60*/  IADD3 R6, P2, R3.reuse, R0, RZ ;  /* 0x0000000003067210 */ /* 0x040fe20007f5e0ff */
[----:B------:R-:W3:Y:S01]  /*38a70*/  LDL.LU R16, [R1+0x268] ;  /* 0x0002680001107983 */ /* 0x000ee20000300800 */
[----:B------:R-:W-:Y:S02]  /*38a80*/  PRMT R25, R22, 0x7773, RZ ;  /* 0x0000777316197816 */ /* 0x000fe400000000ff */
[----:B------:R-:W-:Y:S01]  /*38a90*/  LEA.HI.X.SX32 R7, R3, R2, 0x1, P2 ;  /* 0x0000000203077211 */ /* 0x000fe200010f0eff */
[----:B------:R-:W3:Y:S01]  /*38aa0*/  LDL.LU R24, [R1+0x26c] ;  /* 0x00026c0001187983 */ /* 0x000ee20000300800 */
[----:B----4-:R-:W-:Y:S01]  /*38ab0*/  ISETP.LT.AND P2, PT, R20, UR4, !P0 ;  /* 0x0000000414007c0c */ /* 0x010fe2000c741270 */
[----:B------:R-:W-:Y:S01]  /*38ac0*/  ULDC UR4, c[0x0][0x22c] ;  /* 0x00008b0000047ab9 */ /* 0x000fe20000000800 */
[----:B-1----:R-:W-:Y:S01]  /*38ad0*/  IMAD R9, R12, 0x8, R9 ;  /* 0x000000080c097824 */ /* 0x002fe200078e0209 */
[----:B------:R1:W-:Y:S01]  /*38ae0*/  @P1 STG.E.U8 desc[UR10][R4.64], R18 ;  /* 0x0000001204001986 */ /* 0x0003e2000c10110a */
[----:B------:R-:W4:Y:S03]  /*38af0*/  LDC R3, c[0x0][0x248] ;  /* 0x00009200ff037b82 */ /* 0x000f260000000800 */
[----:B------:R-:W3:Y:S04]  /*38b00*/  LDL.LU R20, [R1+0x270] ;  /* 0x0002700001147983 */ /* 0x000ee80000300800 */
[----:B------:R0:W-:Y:S01]  /*38b10*/  @P4 STG.E.U8 desc[UR10][R6.64], R25 ;  /* 0x0000001906004986 */ /* 0x0001e2000c10110a */
[----:B------:R-:W-:Y:S01]  /*38b20*/  PRMT R21, R11, 0x7770, RZ ;  /* 0x000077700b157816 */ /* 0x000fe200000000ff */
[----:B------:R-:W3:Y:S01]  /*38b30*/  LDC R12, c[0x0][0x248] ;  /* 0x00009200ff0c7b82 */ /* 0x000ee20000000800 */
[----:B------:R-:W-:Y:S01]  /*38b40*/  ISETP.LT.AND P4, PT, R26, UR4, !P0 ;  /* 0x000000041a007c0c */ /* 0x000fe2000c781270 */
[----:B--2---:R-:W-:Y:S01]  /*38b50*/  IMAD R13, R10, 0x4, R9 ;  /* 0x000000040a0d7824 */ /* 0x004fe200078e0209 */
[----:B------:R-:W2:Y:S01]  /*38b60*/  LDL.LU R26, [R1+0x274] ;  /* 0x00027400011a7983 */ /* 0x000ea20000300800 */
[----:B-1----:R-:W-:Y:S01]  /*38b70*/  IADD3 R4, P1, R9, R0, RZ ;  /* 0x0000000009047210 */ /* 0x002fe20007f3e0ff */
[----:B------:R-:W-:Y:S01]  /*38b80*/  ULDC UR4, c[0x0][0x22c] ;  /* 0x00008b0000047ab9 */ /* 0x000fe20000000800 */
[----:B0-----:R-:W-:-:S02]  /*38b90*/  PRMT R25, R19, 0x7770, RZ ;  /* 0x0000777013197816 */ /* 0x001fc400000000ff */
[----:B------:R-:W0:Y:S01]  /*38ba0*/  LDC R10, c[0x0][0x248] ;  /* 0x00009200ff0a7b82 */ /* 0x000e220000000800 */
[----:B------:R-:W-:-:S07]  /*38bb0*/  LEA.HI.X.SX32 R5, R9, R2, 0x1, P1 ;  /* 0x0000000209057211 */ /* 0x000fce00008f0eff */
[----:B------:R-:W1:Y:S01]  /*38bc0*/  LDC R9, c[0x0][0x248] ;  /* 0x00009200ff097b82 */ /* 0x000e620000000800 */
[----:B------:R-:W-:Y:S01]  /*38bd0*/  IMAD R17, R8, 0x4, R13 ;  /* 0x0000000408117824 */ /* 0x000fe200078e020d */
[----:B------:R4:W-:Y:S06]  /*38be0*/  @P5 STG.E.U8 desc[UR10][R4.64], R21 ;  /* 0x0000001504005986 */ /* 0x0009ec000c10110a */
[----:B------:R-:W0:Y:S01]  /*38bf0*/  LDC R8, c[0x0][0x248] ;  /* 0x00009200ff087b82 */ /* 0x000e220000000800 */
[----:B----4-:R-:W-:Y:S01]  /*38c00*/  IMAD R3, R3, 0x4, R17 ;  /* 0x0000000403037824 */ /* 0x010fe200078e0211 */
[----:B------:R-:W-:-:S04]  /*38c10*/  IADD3 R4, P5, R13, R0, RZ ;  /* 0x000000000d047210 */ /* 0x000fc80007fbe0ff */
[----:B------:R-:W-:Y:S02]  /*38c20*/  LEA.HI.X.SX32 R5, R13, R2, 0x1, P5 ;  /* 0x000000020d057211 */ /* 0x000fe400028f0eff */
[----:B------:R-:W-:-:S04]  /*38c30*/  IADD3 R6, P5, R17, R0, RZ ;  /* 0x0000000011067210 */ /* 0x000fc80007fbe0ff */
[----:B------:R-:W-:Y:S02]  /*38c40*/  LEA.HI.X.SX32 R7, R17, R2, 0x1, P5 ;  /* 0x0000000211077211 */ /* 0x000fe400028f0eff */
[----:B------:R-:W-:Y:S01]  /*38c50*/  ISETP.LT.AND P1, PT, R27, UR4, !P0 ;  /* 0x000000041b007c0c */ /* 0x000fe2000c721270 */
[----:B------:R-:W-:Y:S01]  /*38c60*/  ULDC UR4, c[0x0][0x22c] ;  /* 0x00008b0000047ab9 */ /* 0x000fe20000000800 */
[----:B------:R-:W-:-:S05]  /*38c70*/  PRMT R27, R15, 0x7770, RZ ;  /* 0x000077700f1b7816 */ /* 0x000fca00000000ff */
[----:B------:R4:W-:Y:S01]  /*38c80*/  @P6 STG.E.U8 desc[UR10][R4.64], R27 ;  /* 0x0000001b04006986 */ /* 0x0009e2000c10110a */
[----:B-----5:R-:W-:Y:S01]  /*38c90*/  ISETP.LT.AND P6, PT, R29, UR4, !P0 ;  /* 0x000000041d007c0c */ /* 0x020fe2000c7c1270 */
[----:B-1----:R-:W-:Y:S01]  /*38ca0*/  IMAD R13, R9, 0x4, R3 ;  /* 0x00000004090d7824 */ /* 0x002fe200078e0203 */
[----:B------:R-:W-:Y:S02]  /*38cb0*/  PRMT R29, R23, 0x7770, RZ ;  /* 0x00007770171d7816 */ /* 0x000fe400000000ff */
[----:B----4-:R-:W-:Y:S01]  /*38cc0*/  IADD3 R4, P5, R3, R0, RZ ;  /* 0x0000000003047210 */ /* 0x010fe20007fbe0ff */
[----:B------:R-:W-:Y:S01]  /*38cd0*/  @P3 STG.E.U8 desc[UR10][R6.64], R25 ;  /* 0x0000001906003986 */ /* 0x000fe2000c10110a */
[----:B------:R-:W-:Y:S01]  /*38ce0*/  ULDC UR4, c[0x0][0x22c] ;  /* 0x00008b0000047ab9 */ /* 0x000fe20000000800 */
[----:B------:R-:W-:Y:S01]  /*38cf0*/  PRMT R21, R11, 0x7771, RZ ;  /* 0x000077710b157816 */ /* 0x000fe200000000ff */
[----:B------:R-:W1:Y:S01]  /*38d00*/  LDC R9, c[0x0][0x248] ;  /* 0x00009200ff097b82 */ /* 0x000e620000000800 */
[----:B------:R-:W-:Y:S01]  /*38d10*/  LEA.HI.X.SX32 R5, R3, R2, 0x1, P5 ;  /* 0x0000000203057211 */ /* 0x000fe200028f0eff */
[----:B0-----:R-:W-:-:S04]  /*38d20*/  IMAD R17, R8, 0x4, R13 ;  /* 0x0000000408117824 */ /* 0x001fc800078e020d */
[----:B------:R0:W-:Y:S01]  /*38d30*/  @P2 STG.E.U8 desc[UR10][R4.64], R29 ;  /* 0x0000001d04002986 */ /* 0x0001e2000c10110a */
[----:B---3--:R-:W-:Y:S01]  /*38d40*/  ISETP.LT.AND P3, PT, R16, UR4, !P0 ;  /* 0x0000000410007c0c */ /* 0x008fe2000c761270 */
[----:B------:R-:W-:Y:S01]  /*38d50*/  ULDC UR4, c[0x0][0x22c] ;  /* 0x00008b0000047ab9 */ /* 0x000fe20000000800 */
[----:B------:R-:W3:Y:S01]  /*38d60*/  LDC R3, c[0x0][0x248] ;  /* 0x00009200ff037b82 */ /* 0x000ee20000000800 */
[----:B------:R-:W4:Y:S01]  /*38d70*/  LDL.LU R16, [R1+0x278] ;  /* 0x0002780001107983 */ /* 0x000f220000300800 */
[----:B0-----:R-:W-:-:S04]  /*38d80*/  IADD3 R4, P2, R13, R0, RZ ;  /* 0x000000000d047210 */ /* 0x001fc80007f5e0ff */
[----:B------:R-:W-:Y:S02]  /*38d90*/  LEA.HI.X.SX32 R5, R13, R2, 0x1, P2 ;  /* 0x000000020d057211 */ /* 0x000fe400010f0eff */
[----:B------:R-:W-:Y:S01]  /*38da0*/  ISETP.LT.AND P2, PT, R24, UR4, !P0 ;  /* 0x0000000418007c0c */ /* 0x000fe2000c741270 */
[----:B------:R-:W-:Y:S01]  /*38db0*/  ULDC UR4, c[0x0][0x22c] ;  /* 0x00008b0000047ab9 */ /* 0x000fe20000000800 */
[----:B------:R-:W5:Y:S01]  /*38dc0*/  LDL.LU R24, [R1+0x27c] ;  /* 0x00027c0001187983 */ /* 0x000f620000300800 */
[----:B------:R-:W-:-:S03]  /*38dd0*/  IADD3 R6, P5, R17, R0, RZ ;  /* 0x0000000011067210 */ /* 0x000fc60007fbe0ff */
[----:B------:R-:W-:Y:S01]  /*38de0*/  @P4 STG.E.U8 desc[UR10][R4.64], R21 ;  /* 0x0000001504004986 */ /* 0x000fe2000c10110a */
[----:B------:R-:W-:Y:S01]  /*38df0*/  ISETP.LT.AND P4, PT, R20, UR4, !P0 ;  /* 0x0000000414007c0c */ /* 0x000fe2000c781270 */
[----:B------:R-:W-:Y:S01]  /*38e00*/  ULDC UR4, c[0x0][0x22c] ;  /* 0x00008b0000047ab9 */ /* 0x000fe20000000800 */
[----:B------:R-:W-:Y:S01]  /*38e10*/  LEA.HI.X.SX32 R7, R17, R2, 0x1, P5 ;  /* 0x0000000211077211 */ /* 0x000fe200028f0eff */
[----:B------:R-:W5:Y:S01]  /*38e20*/  LDL.LU R20, [R1+0x280] ;  /* 0x0002800001147983 */ /* 0x000f620000300800 */
[----:B--2---:R-:W-:Y:S01]  /*38e30*/  ISETP.LT.AND P5, PT, R26, UR4, !P0 ;  /* 0x000000041a007c0c */ /* 0x004fe2000c7a1270 */
[----:B------:R-:W-:Y:S02]  /*38e40*/  IMAD R17, R10, 0x4, R17 ;  /* 0x000000040a117824 */ /* 0x000fe400078e0211 */
[----:B------:R-:W2:Y:S01]  /*38e50*/  LDL.LU R26, [R1+0x1c8] ;  /* 0x0001c800011a7983 */ /* 0x000ea20000300800 */
[----:B------:R-:W-:Y:S01]  /*38e60*/  PRMT R27, R15, 0x7771, RZ ;  /* 0x000077710f1b7816 */ /* 0x000fe200000000ff */
[----:B------:R-:W0:Y:S01]  /*38e70*/  LDC R10, c[0x0][0x248] ;  /* 0x00009200ff0a7b82 */ /* 0x000e220000000800 */
[----:B-1----:R-:W-:Y:S01]  /*38e80*/  IMAD R13, R9, 0x4, R17 ;  /* 0x00000004090d7824 */ /* 0x002fe200078e0211 */
[----:B------:R-:W-:Y:S01]  /*38e90*/  PRMT R25, R19, 0x7771, RZ ;  /* 0x0000777113197816 */ /* 0x000fe200000000ff */
[----:B------:R-:W-:Y:S01]  /*38ea0*/  ULDC UR4, c[0x0][0x22c] ;  /* 0x00008b0000047ab9 */ /* 0x000fe20000000800 */
[----:B------:R1:W-:Y:S01]  /*38eb0*/  @P1 STG.E.U8 desc[UR10][R6.64], R27 ;  /* 0x0000001b06001986 */ /* 0x0003e2000c10110a */
[----:B------:R-:W-:-:S04]  /*38ec0*/  IADD3 R8, P1, R17, R0, RZ ;  /* 0x0000000011087210 */ /* 0x000fc80007f3e0ff */
[----:B------:R-:W-:Y:S01]  /*38ed0*/  LEA.HI.X.SX32 R9, R17, R2, 0x1, P1 ;  /* 0x0000000211097211 */ /* 0x000fe200008f0eff */
[----:B---3--:R-:W-:Y:S02]  /*38ee0*/  IMAD R17, R3, 0x4, R13 ;  /* 0x0000000403117824 */ /* 0x008fe400078e020d */
[----:B------:R-:W3:Y:S02]  /*38ef0*/  LDC R3, c[0x0][0x248] ;  /* 0x00009200ff037b82 */ /* 0x000ee40000000800 */
[----:B------:R0:W-:Y:S01]  /*38f00*/  @P6 STG.E.U8 desc[UR10][R8.64], R25 ;  /* 0x0000001908006986 */ /* 0x0001e2000c10110a */
[-C--:B-1----:R-:W-:Y:S02]  /*38f10*/  IADD3 R6, P6, R17, R0.reuse, RZ ;  /* 0x0000000011067210 */ /* 0x082fe40007fde0ff */
[----:B------:R-:W-:Y:S02]  /*38f20*/  IADD3 R4, P1, R13, R0, RZ ;  /* 0x000000000d047210 */ /* 0x000fe40007f3e0ff */
[----:B------:R-:W-:Y:S01]  /*38f30*/  LEA.HI.X.SX32 R7, R17, R2, 0x1, P6 ;  /* 0x0000000211077211 */ /* 0x000fe200030f0eff */
[----:B------:R-:W-:-:S02]  /*38f40*/  IMAD R17, R12, 0x4, R17 ;  /* 0x000000040c117824 */ /* 0x000fc400078e0211 */
[----:B------:R-:W1:Y:S01]  /*38f50*/  LDC R12, c[0x0][0x248] ;  /* 0x00009200ff0c7b82 */ /* 0x000e620000000800 */
[----:B------:R-:W-:Y:S01]  /*38f60*/  LEA.HI.X.SX32 R5, R13, R2, 0x1, P1 ;  /* 0x000000020d057211 */ /* 0x000fe200008f0eff */
[----:B0-----:R-:W-:Y:S01]  /*38f70*/  IMAD R13, R10, 0x4, R17 ;  /* 0x000000040a0d7824 */ /* 0x001fe200078e0211 */
[----:B------:R-:W-:Y:S02]  /*38f80*/  PRMT R29, R23, 0x7771, RZ ;  /* 0x00007771171d7816 */ /* 0x000fe400000000ff */
[----:B------:R-:W-:-:S03]  /*38f90*/  IADD3 R8, P6, R17, R0, RZ ;  /* 0x0000000011087210 */ /* 0x000fc60007fde0ff */
[----:B------:R-:W0:Y:S01]  /*38fa0*/  LDC R10, c[0x0][0x248] ;  /* 0x00009200ff0a7b82 */ /* 0x000e220000000800 */
[----:B------:R3:W-:Y:S01]  /*38fb0*/  @P3 STG.E.U8 desc[UR10][R4.64], R29 ;  /* 0x0000001d04003986 */ /* 0x0007e2000c10110a */
[----:B------:R-:W-:Y:S02]  /*38fc0*/  LEA.HI.X.SX32 R9, R17, R2, 0x1, P6 ;  /* 0x0000000211097211 */ /* 0x000fe400030f0eff */
[----:B------:R-:W-:Y:S02]  /*38fd0*/  PRMT R21, R11, 0x7772, RZ ;  /* 0x000077720b157816 */ /* 0x000fe400000000ff */
[----:B------:R-:W-:Y:S02]  /*38fe0*/  PRMT R25, R15, 0x7772, RZ ;  /* 0x000077720f197816 */ /* 0x000fe400000000ff */
[C---:B---3--:R-:W-:Y:S01]  /*38ff0*/  IADD3 R4, P6, R13.reuse, R0, RZ ;  /* 0x000000000d047210 */ /* 0x048fe20007fde0ff */
[----:B------:R-:W-:Y:S03]  /*39000*/  @P2 STG.E.U8 desc[UR10][R6.64], R21 ;  /* 0x0000001506002986 */ /* 0x000fe6000c10110a */
[----:B------:R-:W-:Y:S01]  /*39010*/  LEA.HI.X.SX32 R5, R13, R2, 0x1, P6 ;  /* 0x000000020d057211 */ /* 0x000fe200030f0eff */
[----:B------:R-:W-:Y:S01]  /*39020*/  IMAD R13, R3, 0x4, R13 ;  /* 0x00000004030d7824 */ /* 0x000fe200078e020d */
[----:B------:R3:W-:Y:S01]  /*39030*/  @P4 STG.E.U8 desc[UR10][R8.64], R25 ;  /* 0x0000001908004986 */ /* 0x0007e2000c10110a */
[----:B------:R-:W-:Y:S01]  /*39040*/  VIADD R3, R28, 0x1fc ;  /* 0x000001fc1c037836 */ /* 0x000fe20000000000 */
[----:B------:R-:W-:Y:S01]  /*39050*/  PRMT R17, R19, 0x7772, RZ ;  /* 0x0000777213117816 */ /* 0x000fe200000000ff */
[----:B---3--:R-:W-:Y:S01]  /*39060*/  IMAD R9, R14, 0x4, R13 ;  /* 0x000000040e097824 */ /* 0x008fe200078e020d */
[----:B----4-:R-:W-:Y:S01]  /*39070*/  ISETP.LT.AND P1, PT, R16, UR4, !P0 ;  /* 0x0000000410007c0c */ /* 0x010fe2000c721270 */
[----:B------:R-:W-:-:S02]  /*39080*/  ULDC UR4, c[0x0][0x22c] ;  /* 0x00008b0000047ab9 */ /* 0x000fc40000000800 */
[----:B------:R3:W-:Y:S01]  /*39090*/  @P5 STG.E.U8 desc[UR10][R4.64], R17 ;  /* 0x0000001104005986 */ /* 0x0007e2000c10110a */
[-C--:B------:R-:W-:Y:S02]  /*390a0*/  IADD3 R6, P5, R13, R0.reuse, RZ ;  /* 0x000000000d067210 */ /* 0x080fe40007fbe0ff */
[----:B-----5:R-:W-:Y:S01]  /*390b0*/  ISETP.LT.AND P3, PT, R24, UR4, !P0 ;  /* 0x0000000418007c0c */ /* 0x020fe2000c761270 */
[----:B------:R-:W-:Y:S02]  /*390c0*/  ULDC UR4, c[0x0][0x22c] ;  /* 0x00008b0000047ab9 */ /* 0x000fe40000000800 */
[----:B------:R-:W-:Y:S01]  /*390d0*/  ISETP.LT.AND P2, PT, R20, UR4, !P0 ;  /* 0x0000000414007c0c */ /* 0x000fe2000c741270 */
[----:B------:R-:W-:Y:S01]  /*390e0*/  ULDC UR4, c[0x0][0x22c] ;  /* 0x00008b0000047ab9 */ /* 0x000fe20000000800 */
[----:B---3--:R-:W-:Y:S02]  /*390f0*/  IADD3 R4, P6, R9, R0, RZ ;  /* 0x0000000009047210 */ /* 0x008fe40007fde0ff */
[----:B------:R-:W-:-:S02]  /*39100*/  LEA.HI.X.SX32 R7, R13, R2, 0x1, P5 ;  /* 0x000000020d077211 */ /* 0x000fc400028f0eff */
[----:B------:R-:W-:Y:S02]  /*39110*/  LEA.HI.X.SX32 R5, R9, R2, 0x1, P6 ;  /* 0x0000000209057211 */ /* 0x000fe400030f0eff */
[----:B------:R-:W-:Y:S02]  /*39120*/  PRMT R25, R23, 0x7772, RZ ;  /* 0x0000777217197816 */ /* 0x000fe400000000ff */
[----:B------:R-:W-:Y:S02]  /*39130*/  PRMT R11, R11, 0x7773, RZ ;  /* 0x000077730b0b7816 */ /* 0x000fe400000000ff */
[----:B------:R-:W-:Y:S02]  /*39140*/  PRMT R15, R15, 0x7773, RZ ;  /* 0x000077730f0f7816 */ /* 0x000fe400000000ff */
[----:B------:R-:W-:Y:S01]  /*39150*/  PRMT R19, R19, 0x7773, RZ ;  /* 0x0000777313137816 */ /* 0x000fe200000000ff */
[----:B------:R3:W-:Y:S04]  /*39160*/  @P1 STG.E.U8 desc[UR10][R6.64], R25 ;  /* 0x0000001906001986 */ /* 0x0007e8000c10110a */
[----:B------:R3:W-:Y:S01]  /*39170*/  @P3 STG.E.U8 desc[UR10][R4.64], R11 ;  /* 0x0000000b04003986 */ /* 0x0007e2000c10110a */
[----:B------:R-:W-:-:S02]  /*39180*/  PRMT R23, R23, 0x7773, RZ ;  /* 0x0000777317177816 */ /* 0x000fc400000000ff */
[----:B--2---:R-:W-:Y:S01]  /*39190*/  ISETP.LT.AND P4, PT, R26, UR4, !P0 ;  /* 0x000000041a007c0c */ /* 0x004fe2000c781270 */
[----:B------:R-:W-:Y:S01]  /*391a0*/  ULDC UR4, c[0x0][0x248] ;  /* 0x0000920000047ab9 */ /* 0x000fe20000000800 */
[C---:B------:R-:W-:Y:S01]  /*391b0*/  ISETP.LT.AND P0, PT, R3.reuse, UR5, !P0 ;  /* 0x0000000503007c0c */ /* 0x040fe2000c701270 */
[----:B------:R-:W-:Y:S02]  /*391c0*/  IMAD R21, R3, UR4, RZ ;  /* 0x0000000403157c24 */ /* 0x000fe4000f8e02ff */
[----:B-1----:R-:W-:-:S04]  /*391d0*/  IMAD R3, R12, 0x4, R9 ;  /* 0x000000040c037824 */ /* 0x002fc800078e0209 */
[----:B0-----:R-:W-:Y:S01]  /*391e0*/  IMAD R17, R10, 0x4, R3 ;  /* 0x000000040a117824 */ /* 0x001fe200078e0203 */
[----:B------:R-:W-:-:S04]  /*391f0*/  IADD3 R12, P5, R3, R0, RZ ;  /* 0x00000000030c7210 */ /* 0x000fc80007fbe0ff */
[----:B------:R-:W-:Y:S02]  /*39200*/  IADD3 R16, P6, R17, R0, RZ ;  /* 0x0000000011107210 */ /* 0x000fe40007fde0ff */
[-C--:B------:R-:W-:Y:S02]  /*39210*/  LEA.HI.X.SX32 R13, R3, R2.reuse, 0x1, P5 ;  /* 0x00000002030d7211 */ /* 0x080fe400028f0eff */
[----:B------:R-:W-:Y:S02]  /*39220*/  LEA.HI.X.SX32 R17, R17, R2, 0x1, P6 ;  /* 0x0000000211117211 */ /* 0x000fe400030f0eff */
[C---:B------:R-:W-:Y:S01]  /*39230*/  IADD3 R8, P1, R21.reuse, R0, RZ ;  /* 0x0000000015087210 */ /* 0x040fe20007f3e0ff */
[----:B------:R3:W-:Y:S04]  /*39240*/  @P2 STG.E.U8 desc[UR10][R12.64], R15 ;  /* 0x0000000f0c002986 */ /* 0x0007e8000c10110a */
[----:B------:R3:W-:Y:S01]  /*39250*/  @P4 STG.E.U8 desc[UR10][R16.64], R19 ;  /* 0x0000001310004986 */ /* 0x0007e2000c10110a */
[----:B------:R-:W-:Y:S01]  /*39260*/  LEA.HI.X.SX32 R9, R21, R2, 0x1, P1 ;  /* 0x0000000215097211 */ /* 0x000fe200008f0eff */
[----:B------:R-:W-:Y:S06]  /*39270*/  @!P0 EXIT ;  /* 0x000000000000894d */ /* 0x000fec0003800000 */
[----:B------:R-:W-:Y:S01]  /*39280*/  STG.E.U8 desc[UR10][R8.64], R23 ;  /* 0x0000001708007986 */ /* 0x000fe2000c10110a */
[----:B------:R-:W-:Y:S05]  /*39290*/  EXIT ;  /* 0x000000000000794d */ /* 0x000fea0003800000 */
.L_x_3:
[----:B------:R-:W-:-:S00]  /*392a0*/  BRA `(.L_x_3) ;  /* 0xfffffffc00fc7947 */ /* 0x000fc0000383ffff */
[----:B------:R-:W-:-:S00]  /*392b0*/  NOP ;  /* 0x0000000000007918 */ /* 0x000fc00000000000 */
        /* <DEDUP_REMOVED lines=12> */
.L_x_4:


//--------------------- .nv.shared.matmul_kernel  --------------------------
	.section	.nv.shared.matmul_kernel,"aw",@nobits
	.sectionflags	@""
	.align	16
	.zero		1024


//--------------------- .nv.shared.reserved.0     --------------------------
	.section	.nv.shared.reserved.0,"aw",@nobits
	.weak		__nv_reservedSMEM_offset_0_alias
	.size		__nv_reservedSMEM_offset_0_alias, 0, 0
	.other		__nv_reservedSMEM_offset_0_alias,@"STO_CUDA_RESERVED_SHARED STV_DEFAULT"
__nv_reservedSMEM_offset_0_alias:
	.zero		0


//--------------------- .nv.constant0.matmul_kernel --------------------------
	.section	.nv.constant0.matmul_kernel,"a",@progbits
	.sectionflags	@""
	.align	4
.nv.constant0.matmul_kernel:
	.zero		608


//--------------------- SYMBOLS --------------------------

	.type		.nv.reservedSmem.offset0,@object
	.size		.nv.reservedSmem.offset0,0x4
